def matmul_kernel(
    a_ptr,
    b_ptr,
    c_ptr,
    M,
    N,
    K,
    stride_am,
    stride_ak,
    stride_bk,
    stride_bn,
    stride_cm,
    stride_cn,
    BLOCK_M: tl.constexpr,
    BLOCK_N: tl.constexpr,
    BLOCK_K: tl.constexpr,
    GROUP_M: tl.constexpr,
):
    pid = tl.program_id(axis=0)
    num_pid_m = tl.cdiv(M, BLOCK_M)
    num_pid_n = tl.cdiv(N, BLOCK_N)
    num_pid_in_group = GROUP_M * num_pid_n
    group_id = pid // num_pid_in_group
    first_pid_m = group_id * GROUP_M
    group_size_m = min(num_pid_m - first_pid_m, GROUP_M)
    pid_m = first_pid_m + ((pid % num_pid_in_group) % group_size_m)
    pid_n = (pid % num_pid_in_group) // group_size_m

    offs_am = (pid_m * BLOCK_M + tl.arange(0, BLOCK_M)) % M
    offs_bn = (pid_n * BLOCK_N + tl.arange(0, BLOCK_N)) % N
    offs_k = tl.arange(0, BLOCK_K)
    a_ptrs = a_ptr + offs_am[:, None] * stride_am + offs_k[None, :] * stride_ak
    b_ptrs = b_ptr + offs_k[:, None] * stride_bk + offs_bn[None, :] * stride_bn

    acc = tl.zeros((BLOCK_M, BLOCK_N), dtype=tl.float32)
    for kk in range(0, tl.cdiv(K, BLOCK_K)):
        a = tl.load(a_ptrs, mask=offs_k[None, :] < K - kk * BLOCK_K, other=0.0)
        b = tl.load(b_ptrs, mask=offs_k[:, None] < K - kk * BLOCK_K, other=0.0)
        acc = tl.dot(a, b, acc)
        a_ptrs += BLOCK_K * stride_ak
        b_ptrs += BLOCK_K * stride_bk

    c = acc.to(c_ptr.dtype.element_ty)
    offs_cm = pid_m * BLOCK_M + tl.arange(0, BLOCK_M)
    offs_cn = pid_n * BLOCK_N + tl.arange(0, BLOCK_N)
    c_ptrs = c_ptr + offs_cm[:, None] * stride_cm + offs_cn[None, :] * stride_cn
    mask = (offs_cm[:, None] < M) & (offs_cn[None, :] < N)
    tl.store(c_ptrs, c, mask=mask)

# config = {"BLOCK_K": 128, "BLOCK_M": 256, "BLOCK_N": 128, "GROUP_M": 8, "arch": "sm_100", "dtype": "fp8e5m2", "num_ctas": 1, "num_stages": 7, "num_warps": 4}
# arch = sm_100


// ===== COMPILED SASS (sm_100a) =====

	.target	sm_100a

	.elftype	@"ET_EXEC"


//--------------------- .note.nv.tkinfo           --------------------------
	.section	.note.nv.tkinfo,"",@"SHT_NOTE"
	.sectionflags	@"SHF_NOTE_NV_TKINFO"
	.tkinfo
        /*0018*/ 	.word	0x00000081
        /*0030*/ 	.string	""
        /*0030*/ 	.string	"ptxas-blackwell"
        /*0030*/ 	.string	"Cuda compilation tools, release 12.9, V12.9.86"
        /*0030*/ 	.string	"Build cuda_12.9.r12.9/compiler.36037853_0"
        /*0030*/ 	.string	"-v  -suppress-debug-info  -lineinfo  -arch sm_100a "



//--------------------- .note.nv.cuver            --------------------------
	.section	.note.nv.cuver,"",@"SHT_NOTE"
	.sectionflags	@"SHF_NOTE_NV_CUVER"
        /*0018*/ 	.short	0x0001
        /*001a*/ 	.short	0x0064
        /*001c*/ 	.short	0x0001
        /*001e*/ 	.short	0x0000
        /*0020*/ 	.short	0x0001
        /*0022*/ 	.short	0x0000


//--------------------- .nv.info                  --------------------------
	.section	.nv.info,"",@"SHT_CUDA_INFO"
	.align	4


	//----- nvinfo : EIATTR_REGCOUNT
	.align		4
        /*0000*/ 	.byte	0x04, 0x2f
        /*0002*/ 	.short	(.L_4 - .L_3)
	.align		4
.L_3:
        /*0004*/ 	.word	index@(matmul_kernel)
        /*0008*/ 	.word	0x00000060


	//----- nvinfo : EIATTR_FRAME_SIZE
	.align		4
.L_4:
        /*000c*/ 	.byte	0x04, 0x11
        /*000e*/ 	.short	(.L_6 - .L_5)
	.align		4
.L_5:
        /*0010*/ 	.word	index@($__internal_2_$__cuda_sm10x_tcgen05_guardrail_trap_unallocated_columns_being_dealloced)
        /*0014*/ 	.word	0x00001640


	//----- nvinfo : EIATTR_FRAME_SIZE
	.align		4
.L_6:
        /*0018*/ 	.byte	0x04, 0x11
        /*001a*/ 	.short	(.L_8 - .L_7)
	.align		4
.L_7:
        /*001c*/ 	.word	index@($__internal_1_$__cuda_sm10x_tcgen05_guardrail_trap_phase_invalid_during_alloc)
        /*0020*/ 	.word	0x00001640


	//----- nvinfo : EIATTR_FRAME_SIZE
	.align		4
.L_8:
        /*0024*/ 	.byte	0x04, 0x11
        /*0026*/ 	.short	(.L_10 - .L_9)
	.align		4
.L_9:
        /*0028*/ 	.word	index@($__internal_0_$__cuda_sm10x_tcgen05_guardrail_trap_col_being_dealloced_not_returned_by_alloc)
        /*002c*/ 	.word	0x00001640


	//----- nvinfo : EIATTR_FRAME_SIZE
	.align		4
.L_10:
        /*0030*/ 	.byte	0x04, 0x11
        /*0032*/ 	.short	(.L_12 - .L_11)
	.align		4
.L_11:
        /*0034*/ 	.word	index@(matmul_kernel)
        /*0038*/ 	.word	0x00001640


	//----- nvinfo : EIATTR_MIN_STACK_SIZE
	.align		4
.L_12:
        /*003c*/ 	.byte	0x04, 0x12
        /*003e*/ 	.short	(.L_14 - .L_13)
	.align		4
.L_13:
        /*0040*/ 	.word	index@(matmul_kernel)
        /*0044*/ 	.word	0x00001640
.L_14:


//--------------------- .nv.info.matmul_kernel    --------------------------
	.section	.nv.info.matmul_kernel,"",@"SHT_CUDA_INFO"
	.sectionflags	@""
	.align	4


	//----- nvinfo : EIATTR_CUDA_API_VERSION
	.align		4
        /*0000*/ 	.byte	0x04, 0x37
        /*0002*/ 	.short	(.L_16 - .L_15)
.L_15:
        /*0004*/ 	.word	0x00000081


	//----- nvinfo : EIATTR_KPARAM_INFO
	.align		4
.L_16:
        /*0008*/ 	.byte	0x04, 0x17
        /*000a*/ 	.short	(.L_18 - .L_17)
.L_17:
        /*000c*/ 	.word	0x00000000
        /*0010*/ 	.short	0x000d
        /*0012*/ 	.short	0x0048
        /*0014*/ 	.byte	0x00, 0xf4, 0x21, 0x00


	//----- nvinfo : EIATTR_KPARAM_INFO
	.align		4
.L_18:
        /*0018*/ 	.byte	0x04, 0x17
        /*001a*/ 	.short	(.L_20 - .L_19)
.L_19:
        /*001c*/ 	.word	0x00000000
        /*0020*/ 	.short	0x000c
        /*0022*/ 	.short	0x0040
        /*0024*/ 	.byte	0x00, 0xf4, 0x21, 0x00


	//----- nvinfo : EIATTR_KPARAM_INFO
	.align		4
.L_20:
        /*0028*/ 	.byte	0x04, 0x17
        /*002a*/ 	.short	(.L_22 - .L_21)
.L_21:
        /*002c*/ 	.word	0x00000000
        /*0030*/ 	.short	0x000b
        /*0032*/ 	.short	0x0038
        /*0034*/ 	.byte	0x00, 0xf0, 0x11, 0x00


	//----- nvinfo : EIATTR_KPARAM_INFO
	.align		4
.L_22:
        /*0038*/ 	.byte	0x04, 0x17
        /*003a*/ 	.short	(.L_24 - .L_23)
.L_23:
        /*003c*/ 	.word	0x00000000
        /*0040*/ 	.short	0x000a
        /*0042*/ 	.short	0x0034
        /*0044*/ 	.byte	0x00, 0xf0, 0x11, 0x00


	//----- nvinfo : EIATTR_KPARAM_INFO
	.align		4
.L_24:
        /*0048*/ 	.byte	0x04, 0x17
        /*004a*/ 	.short	(.L_26 - .L_25)
.L_25:
        /*004c*/ 	.word	0x00000000
        /*0050*/ 	.short	0x0009
        /*0052*/ 	.short	0x0030
        /*0054*/ 	.byte	0x00, 0xf0, 0x11, 0x00


	//----- nvinfo : EIATTR_KPARAM_INFO
	.align		4
.L_26:
        /*0058*/ 	.byte	0x04, 0x17
        /*005a*/ 	.short	(.L_28 - .L_27)
.L_27:
        /*005c*/ 	.word	0x00000000
        /*0060*/ 	.short	0x0008
        /*0062*/ 	.short	0x002c
        /*0064*/ 	.byte	0x00, 0xf0, 0x11, 0x00


	//----- nvinfo : EIATTR_KPARAM_INFO
	.align		4
.L_28:
        /*0068*/ 	.byte	0x04, 0x17
        /*006a*/ 	.short	(.L_30 - .L_29)
.L_29:
        /*006c*/ 	.word	0x00000000
        /*0070*/ 	.short	0x0007
        /*0072*/ 	.short	0x0028
        /*0074*/ 	.byte	0x00, 0xf0, 0x11, 0x00


	//----- nvinfo : EIATTR_KPARAM_INFO
	.align		4
.L_30:
        /*0078*/ 	.byte	0x04, 0x17
        /*007a*/ 	.short	(.L_32 - .L_31)
.L_31:
        /*007c*/ 	.word	0x00000000
        /*0080*/ 	.short	0x0006
        /*0082*/ 	.short	0x0024
        /*0084*/ 	.byte	0x00, 0xf0, 0x11, 0x00


	//----- nvinfo : EIATTR_KPARAM_INFO
	.align		4
.L_32:
        /*0088*/ 	.byte	0x04, 0x17
        /*008a*/ 	.short	(.L_34 - .L_33)
.L_33:
        /*008c*/ 	.word	0x00000000
        /*0090*/ 	.short	0x0005
        /*0092*/ 	.short	0x0020
        /*0094*/ 	.byte	0x00, 0xf0, 0x11, 0x00


	//----- nvinfo : EIATTR_KPARAM_INFO
	.align		4
.L_34:
        /*0098*/ 	.byte	0x04, 0x17
        /*009a*/ 	.short	(.L_36 - .L_35)
.L_35:
        /*009c*/ 	.word	0x00000000
        /*00a0*/ 	.short	0x0004
        /*00a2*/ 	.short	0x001c
        /*00a4*/ 	.byte	0x00, 0xf0, 0x11, 0x00


	//----- nvinfo : EIATTR_KPARAM_INFO
	.align		4
.L_36:
        /*00a8*/ 	.byte	0x04, 0x17
        /*00aa*/ 	.short	(.L_38 - .L_37)
.L_37:
        /*00ac*/ 	.word	0x00000000
        /*00b0*/ 	.short	0x0003
        /*00b2*/ 	.short	0x0018
        /*00b4*/ 	.byte	0x00, 0xf0, 0x11, 0x00


	//----- nvinfo : EIATTR_KPARAM_INFO
	.align		4
.L_38:
        /*00b8*/ 	.byte	0x04, 0x17
        /*00ba*/ 	.short	(.L_40 - .L_39)
.L_39:
        /*00bc*/ 	.word	0x00000000
        /*00c0*/ 	.short	0x0002
        /*00c2*/ 	.short	0x0010
        /*00c4*/ 	.byte	0x00, 0xf4, 0x21, 0x00


	//----- nvinfo : EIATTR_KPARAM_INFO
	.align		4
.L_40:
        /*00c8*/ 	.byte	0x04, 0x17
        /*00ca*/ 	.short	(.L_42 - .L_41)
.L_41:
        /*00cc*/ 	.word	0x00000000
        /*00d0*/ 	.short	0x0001
        /*00d2*/ 	.short	0x0008
        /*00d4*/ 	.byte	0x00, 0xf4, 0x21, 0x00


	//----- nvinfo : EIATTR_KPARAM_INFO
	.align		4
.L_42:
        /*00d8*/ 	.byte	0x04, 0x17
        /*00da*/ 	.short	(.L_44 - .L_43)
.L_43:
        /*00dc*/ 	.word	0x00000000
        /*00e0*/ 	.short	0x0000
        /*00e2*/ 	.short	0x0000
        /*00e4*/ 	.byte	0x00, 0xf4, 0x21, 0x00


	//----- nvinfo : EIATTR_AT_ENTRY_FRAGMENTS
	.align		4
.L_44:
        /*00e8*/ 	.byte	0x04, 0x4f
        /*00ea*/ 	.short	(.L_46 - .L_45)


	//   ....[0]....
.L_45:
        /*00ec*/ 	.word	0x00000004


	//----- nvinfo : EIATTR_RESERVED_SMEM_USED
	.align		4
.L_46:
        /*00f0*/ 	.byte	0x01, 0x41
	.zero		2


	//----- nvinfo : EIATTR_SPARSE_MMA_MASK
	.align		4
        /*00f4*/ 	.byte	0x03, 0x50
        /*00f6*/ 	.short	0x0000


	//----- nvinfo : EIATTR_TCGEN05_1CTA_USED
	.align		4
        /*00f8*/ 	.byte	0x01, 0x51
	.zero		2


	//----- nvinfo : EIATTR_MAXREG_COUNT
	.align		4
        /*00fc*/ 	.byte	0x03, 0x1b
        /*00fe*/ 	.short	0x00ff


	//----- nvinfo : EIATTR_NUM_BARRIERS
	.align		4
        /*0100*/ 	.byte	0x02, 0x4c
        /*0102*/ 	.byte	0x01
	.zero		1


	//----- nvinfo : EIATTR_ANNOTATIONS
	.align		4
        /*0104*/ 	.byte	0x04, 0x55
        /*0106*/ 	.short	(.L_48 - .L_47)


	//   ....[0]....
.L_47:
        /*0108*/ 	.word	0x00000001
        /*010c*/ 	.byte	0x50, 0x09, 0x00, 0x00, 0x01, 0x00, 0x00, 0x00, 0xe0, 0x09, 0x00, 0x00, 0x01, 0x00, 0x00, 0x00
        /* <DEDUP_REMOVED lines=2970> */
        /*babc*/ 	.byte	0x60, 0x22, 0x04, 0x00


	//----- nvinfo : EIATTR_INT_WARP_WIDE_INSTR_OFFSETS
	.align		4
.L_48:
        /*bac0*/ 	.byte	0x04, 0x31
        /*bac2*/ 	.short	(.L_50 - .L_49)


	//   ....[0]....
.L_49:
        /*bac4*/ 	.word	0x00000ef0


	//   ....[1]....
        /*bac8*/ 	.word	0x00000f20


	//   ....[2]....
        /*bacc*/ 	.word	0x00001c60


	//   ....[3]....
        /*bad0*/ 	.word	0x000425e0


	//   ....[4]....
        /*bad4*/ 	.word	0x00042630


	//----- nvinfo : EIATTR_COOP_GROUP_MASK_REGIDS
	.align		4
.L_50:
        /*bad8*/ 	.byte	0x04, 0x29
        /*bada*/ 	.short	(.L_52 - .L_51)


	//   ....[0]....
.L_51:
        /*badc*/ 	.word	0xffffffff


	//   ....[1]....
        /*bae0*/ 	.word	0xffffffff


	//   ....[2]....
        /*bae4*/ 	.word	0xffffffff


	//   ....[3]....
        /*bae8*/ 	.word	0xffffffff


	//----- nvinfo : EIATTR_COOP_GROUP_INSTR_OFFSETS
	.align		4
.L_52:
        /*baec*/ 	.byte	0x04, 0x28
        /*baee*/ 	.short	(.L_54 - .L_53)


	//   ....[0]....
.L_53:
        /*baf0*/ 	.word	0x00000070


	//   ....[1]....
        /*baf4*/ 	.word	0x00000330


	//   ....[2]....
        /*baf8*/ 	.word	0x00042470


	//   ....[3]....
        /*bafc*/ 	.word	0x000426e0


	//----- nvinfo : EIATTR_VRC_CTA_INIT_COUNT
	.align		4
.L_54:
        /*bb00*/ 	.byte	0x02, 0x4a
        /*bb02*/ 	.byte	0x80
	.zero		1


	//----- nvinfo : EIATTR_MBARRIER_INSTR_OFFSETS
	.align		4
        /*bb04*/ 	.byte	0x04, 0x39
        /*bb06*/ 	.short	(.L_56 - .L_55)


	//   ....[0]....
.L_55:
        /*bb08*/ 	.word	0x00001c10
        /*bb0c*/ 	.word	0x000000ff
        /*bb10*/ 	.word	0x00000000
        /*bb14*/ 	.short	0x0100
        /*bb16*/ 	.byte	0x0b
	.zero		1


	//   ....[1]....
        /*bb18*/ 	.word	0x00001cf0
        /*bb1c*/ 	.word	0x000000ff
        /*bb20*/ 	.word	0x00018008
        /*bb24*/ 	.short	0x0100
        /*bb26*/ 	.byte	0x09
	.zero		1


	//   ....[2]....
        /*bb28*/ 	.word	0x000283f0
        /*bb2c*/ 	.word	0x000000ff
        /*bb30*/ 	.word	0x00000000
        /*bb34*/ 	.short	0x010a
        /*bb36*/ 	.byte	0x0b
	.zero		1


	//   ....[3]....
        /*bb38*/ 	.word	0x000372b0
        /*bb3c*/ 	.word	0x000000ff
        /*bb40*/ 	.word	0x00000000
        /*bb44*/ 	.short	0x010a
        /*bb46*/ 	.byte	0x0b
	.zero		1


	//   ....[4]....
        /*bb48*/ 	.word	0x00037410
        /*bb4c*/ 	.word	0x000000ff
        /*bb50*/ 	.word	0x00018000
        /*bb54*/ 	.short	0x0108
        /*bb56*/ 	.byte	0x09
	.zero		1


	//   ....[5]....
        /*bb58*/ 	.word	0x00037510
        /*bb5c*/ 	.word	0x000000ff
        /*bb60*/ 	.word	0x00018008
        /*bb64*/ 	.short	0x0108
        /*bb66*/ 	.byte	0x09
	.zero		1


	//   ....[6]....
        /*bb68*/ 	.word	0x00042700
        /*bb6c*/ 	.word	0x000000ff
        /*bb70*/ 	.word	0x00000000
        /*bb74*/ 	.short	0x010a
        /*bb76*/ 	.byte	0x0b
	.zero		1


	//   ....[7]....
        /*bb78*/ 	.word	0x00042730
        /*bb7c*/ 	.word	0x000000ff
        /*bb80*/ 	.word	0x00000000
        /*bb84*/ 	.short	0x010a
        /*bb86*/ 	.byte	0x0b
	.zero		1


	//----- nvinfo : EIATTR_NUM_MBARRIERS
	.align		4
.L_56:
        /*bb88*/ 	.byte	0x03, 0x38
        /*bb8a*/ 	.short	0x0002


	//----- nvinfo : EIATTR_EXIT_INSTR_OFFSETS
	.align		4
        /*bb8c*/ 	.byte	0x04, 0x1c
        /*bb8e*/ 	.short	(.L_58 - .L_57)


	//   ....[0]....
.L_57:
        /*bb90*/ 	.word	0x000426f0


	//----- nvinfo : EIATTR_REQNTID
	.align		4
.L_58:
        /*bb94*/ 	.byte	0x04, 0x10
        /*bb96*/ 	.short	(.L_60 - .L_59)
.L_59:
        /*bb98*/ 	.word	0x00000080
        /*bb9c*/ 	.word	0x00000001
        /*bba0*/ 	.word	0x00000001


	//----- nvinfo : EIATTR_CRS_STACK_SIZE
	.align		4
.L_60:
        /*bba4*/ 	.byte	0x04, 0x1e
        /*bba6*/ 	.short	(.L_62 - .L_61)
.L_61:
        /*bba8*/ 	.word	0x00000000


	//----- nvinfo : EIATTR_CBANK_PARAM_SIZE
	.align		4
.L_62:
        /*bbac*/ 	.byte	0x03, 0x19
        /*bbae*/ 	.short	0x0050


	//----- nvinfo : EIATTR_PARAM_CBANK
	.align		4
        /*bbb0*/ 	.byte	0x04, 0x0a
        /*bbb2*/ 	.short	(.L_64 - .L_63)
	.align		4
.L_63:
        /*bbb4*/ 	.word	index@(.nv.constant0.matmul_kernel)
        /*bbb8*/ 	.short	0x0380
        /*bbba*/ 	.short	0x0050


	//----- nvinfo : EIATTR_SW_WAR
	.align		4
.L_64:
        /*bbbc*/ 	.byte	0x04, 0x36
        /*bbbe*/ 	.short	(.L_66 - .L_65)
.L_65:
        /*bbc0*/ 	.word	0x00000008
.L_66:


//--------------------- .nv.compat                --------------------------
	.section	.nv.compat,"",@"SHT_CUDA_COMPAT_INFO"
	.align	4
        /*0000*/ 	.byte	0x02, 0x02, 0x02, 0x00, 0x02, 0x05, 0x05, 0x00, 0x02, 0x03, 0x00, 0x00, 0x02, 0x06, 0x01, 0x00


//--------------------- .nv.callgraph             --------------------------
	.section	.nv.callgraph,"",@"SHT_CUDA_CALLGRAPH"
	.align	4
	.sectionentsize	8
	.align		4
        /*0000*/ 	.word	0x00000000
	.align		4
        /*0004*/ 	.word	0xffffffff
	.align		4
        /*0008*/ 	.word	0x00000000
	.align		4
        /*000c*/ 	.word	0xfffffffe
	.align		4
        /*0010*/ 	.word	0x00000000
	.align		4
        /*0014*/ 	.word	0xfffffffd
	.align		4
        /*0018*/ 	.word	0x00000000
	.align		4
        /*001c*/ 	.word	0xfffffffc


//--------------------- .text.matmul_kernel       --------------------------
	.section	.text.matmul_kernel,"ax",@progbits
	.align	128
        .global         matmul_kernel
        .type           matmul_kernel,@function
        .size           matmul_kernel,(.L_x_20 - matmul_kernel)
        .other          matmul_kernel,@"STO_CUDA_ENTRY STV_DEFAULT"
matmul_kernel:
.text.matmul_kernel:
[----:B------:R-:W0:Y:S01]  /*0000*/  LDC R1, c[0x0][0x37c] ;  /* 0x0000df00ff017b82 */ /* 0x000e220000000800 */
[----:B------:R-:W1:Y:S01]  /*0010*/  S2R R0, SR_TID.X ;  /* 0x0000000000007919 */ /* 0x000e620000002100 */
[----:B0-----:R-:W-:Y:S01]  /*0020*/  VIADD R1, R1, 0xffffe9c0 ;  /* 0xffffe9c001017836 */ /* 0x001fe20000000000 */
[----:B-1----:R-:W-:-:S13]  /*0030*/  ISETP.GE.U32.AND P0, PT, R0, 0x20, PT ;  /* 0x000000200000780c */ /* 0x002fda0003f06070 */
[----:B------:R-:W-:Y:S02]  /*0040*/  VOTEU.ANY UP0, P0 ;  /* 0x0000000000ff7886 */ /* 0x000fe40000000100 */
[----:B------:R-:W-:Y:S05]  /*0050*/  BRA.U UP0, `(.L_x_0) ;  /* 0x0000000100b87547 */ /* 0x000fea000b800000 */
[----:B------:R-:W0:Y:S01]  /*0060*/  S2UR UR6, SR_CgaCtaId ;  /* 0x00000000000679c3 */ /* 0x000e220000008800 */
[----:B------:R-:W-:Y:S01]  /*0070*/  NOP ;  /* 0x0000000000007918 */ /* 0x000fe20000000000 */
[----:B------:R-:W-:Y:S02]  /*0080*/  UMOV UR4, 0x40 ;  /* 0x0000004000047882 */ /* 0x000fe40000000000 */
[----:B0-----:R-:W-:-:S09]  /*0090*/  ULEA UR4, UR6, UR4, 0x18 ;  /* 0x0000000406047291 */ /* 0x001fd2000f8ec0ff */
[----:B------:R-:W0:Y:S01]  /*00a0*/  LDS.U8 R2, [UR4] ;  /* 0x00000004ff027984 */ /* 0x000e220008000000 */
[----:B------:R-:W-:Y:S02]  /*00b0*/  UMOV UR4, 0x400 ;  /* 0x0000040000047882 */ /* 0x000fe40000000000 */
[----:B------:R-:W-:Y:S01]  /*00c0*/  ULEA UR4, UR6, UR4, 0x18 ;  /* 0x0000000406047291 */ /* 0x000fe2000f8ec0ff */
[----:B0-----:R-:W-:-:S13]  /*00d0*/  ISETP.NE.AND P0, PT, R2, RZ, PT ;  /* 0x000000ff0200720c */ /* 0x001fda0003f05270 */
[----:B------:R-:W-:Y:S05]  /*00e0*/  @P0 BRA `(.L_x_1) ;  /* 0x00000000007c0947 */ /* 0x000fea0003800000 */
[----:B------:R-:W-:-:S13]  /*00f0*/  ELECT P0, URZ, PT ;  /* 0x0000000000ff782f */ /* 0x000fda0003800000 */
[----:B------:R-:W-:Y:S05]  /*0100*/  @!P0 BRA `(.L_x_2) ;  /* 0x0000000000848947 */ /* 0x000fea0003800000 */
[----:B------:R-:W-:Y:S01]  /*0110*/  UMOV UR5, 0x8 ;  /* 0x0000000800057882 */ /* 0x000fe20000000000 */
[----:B------:R-:W-:Y:S02]  /*0120*/  IMAD.MOV.U32 R5, RZ, RZ, 0x1 ;  /* 0x00000001ff057424 */ /* 0x000fe400078e00ff */
[----:B------:R-:W-:Y:S02]  /*0130*/  IMAD.MOV.U32 R3, RZ, RZ, 0xff ;  /* 0x000000ffff037424 */ /* 0x000fe400078e00ff */
[----:B------:R-:W-:Y:S04]  /*0140*/  DEPBAR.LE SB0, 0x36 ;  /* 0x00008d800000791a */ /* 0x000fe80000000000 */
[----:B------:R-:W0:Y:S02]  /*0150*/  UTCATOMSWS.FIND_AND_SET.ALIGN UP1, UR5, UR5 ;  /* 0x00000005000575e3 */ /* 0x000e240008020800 */
[----:B0-----:R-:W-:-:S04]  /*0160*/  PLOP3.LUT P0, PT, PT, PT, UP1, 0x80, 0x8 ;  /* 0x000000000008781c */ /* 0x001fc80003f0f018 */
[----:B------:R-:W-:-:S04]  /*0170*/  SEL R2, RZ, 0xffffffff, !P0 ;  /* 0xffffffffff027807 */ /* 0x000fc80004000000 */
[----:B------:R-:W-:Y:S01]  /*0180*/  ISETP.NE.AND P0, PT, R2, RZ, PT ;  /* 0x000000ff0200720c */ /* 0x000fe20003f05270 */
[----:B------:R-:W-:-:S12]  /*0190*/  IMAD.U32 R2, RZ, RZ, UR5 ;  /* 0x00000005ff027e24 */ /* 0x000fd8000f8e00ff */
[----:B------:R-:W-:Y:S05]  /*01a0*/  @P0 BRA `(.L_x_3) ;  /* 0x0000000000240947 */ /* 0x000fea0003800000 */
.L_x_4:
[----:B------:R-:W-:Y:S05]  /*01b0*/  NANOSLEEP 0x64 ;  /* 0x000000640000795d */ /* 0x000fea0003800000 */
[----:B------:R-:W-:-:S05]  /*01c0*/  UMOV UR5, 0x8 ;  /* 0x0000000800057882 */ /* 0x000fca0000000000 */
[----:B------:R-:W-:Y:S04]  /*01d0*/  DEPBAR.LE SB0, 0x36 ;  /* 0x00008d800000791a */ /* 0x000fe80000000000 */
[----:B------:R-:W0:Y:S02]  /*01e0*/  UTCATOMSWS.FIND_AND_SET.ALIGN UP1, UR5, UR5 ;  /* 0x00000005000575e3 */ /* 0x000e240008020800 */
[----:B0-----:R-:W-:-:S04]  /*01f0*/  PLOP3.LUT P0, PT, PT, PT, UP1, 0x80, 0x8 ;  /* 0x000000000008781c */ /* 0x001fc80003f0f018 */
[----:B------:R-:W-:-:S04]  /*0200*/  SEL R2, RZ, 0xffffffff, !P0 ;  /* 0xffffffffff027807 */ /* 0x000fc80004000000 */
[----:B------:R-:W-:Y:S01]  /*0210*/  ISETP.NE.AND P0, PT, R2, RZ, PT ;  /* 0x000000ff0200720c */ /* 0x000fe20003f05270 */
[----:B------:R-:W-:-:S12]  /*0220*/  IMAD.U32 R2, RZ, RZ, UR5 ;  /* 0x00000005ff027e24 */ /* 0x000fd8000f8e00ff */
[----:B------:R-:W-:Y:S05]  /*0230*/  @!P0 BRA `(.L_x_4) ;  /* 0xfffffffc00dc8947 */ /* 0x000fea000383ffff */
.L_x_3:
[C---:B------:R-:W-:Y:S01]  /*0240*/  VIADD R4, R2.reuse, 0x10 ;  /* 0x0000001002047836 */ /* 0x040fe20000000000 */
[----:B------:R-:W-:Y:S01]  /*0250*/  UMOV UR5, 0x50 ;  /* 0x0000005000057882 */ /* 0x000fe20000000000 */
[----:B------:R-:W-:Y:S01]  /*0260*/  SHF.L.U32 R3, R3, R2, RZ ;  /* 0x0000000203037219 */ /* 0x000fe200000006ff */
[----:B------:R-:W-:Y:S01]  /*0270*/  ULEA UR5, UR6, UR5, 0x18 ;  /* 0x0000000506057291 */ /* 0x000fe2000f8ec0ff */
[----:B------:R-:W-:Y:S01]  /*0280*/  IMAD.SHL.U32 R2, R2, 0x20, RZ ;  /* 0x0000002002027824 */ /* 0x000fe200078e00ff */
[----:B------:R-:W-:-:S04]  /*0290*/  SHF.L.U32 R4, R5, R4, RZ ;  /* 0x0000000405047219 */ /* 0x000fc800000006ff */
[----:B------:R-:W-:-:S05]  /*02a0*/  LOP3.LUT R3, R4, R3, RZ, 0xfc, !PT ;  /* 0x0000000304037212 */ /* 0x000fca00078efcff */
[----:B------:R0:W-:Y:S04]  /*02b0*/  ATOMS.OR RZ, [UR5], R3 ;  /* 0x00000003ffff798c */ /* 0x0001e8000b000005 */
[----:B------:R0:W-:Y:S01]  /*02c0*/  STS [UR4], R2 ;  /* 0x00000002ff007988 */ /* 0x0001e20008000804 */
[----:B------:R-:W-:Y:S05]  /*02d0*/  BRA `(.L_x_2) ;  /* 0x0000000000107947 */ /* 0x000fea0003800000 */
.L_x_1:
[----:B------:R-:W-:-:S05]  /*02e0*/  IMAD.MOV.U32 R2, RZ, RZ, -0x1 ;  /* 0xffffffffff027424 */ /* 0x000fca00078e00ff */
[----:B------:R0:W-:Y:S02]  /*02f0*/  STS [UR4], R2 ;  /* 0x00000002ff007988 */ /* 0x0001e40008000804 */
[----:B0-----:R-:W-:-:S07]  /*0300*/  MOV R2, 0x320 ;  /* 0x0000032000027802 */ /* 0x001fce0000000f00 */
[----:B------:R-:W-:Y:S05]  /*0310*/  CALL.REL.NOINC `($__internal_1_$__cuda_sm10x_tcgen05_guardrail_trap_phase_invalid_during_alloc) ;  /* 0x00000424001c7944 */ /* 0x000fea0003c00000 */
.L_x_2:
[----:B------:R-:W-:Y:S05]  /*0320*/  WARPSYNC.ALL ;  /* 0x0000000000007948 */ /* 0x000fea0003800000 */
[----:B------:R-:W-:Y:S01]  /*0330*/  NOP ;  /* 0x0000000000007918 */ /* 0x000fe20000000000 */
.L_x_0:
[----:B------:R-:W1:Y:S01]  /*0340*/  LDC.64 R12, c[0x0][0x398] ;  /* 0x0000e600ff0c7b82 */ /* 0x000e620000000a00 */
[----:B------:R-:W2:Y:S01]  /*0350*/  S2R R7, SR_CTAID.X ;  /* 0x0000000000077919 */ /* 0x000ea20000002500 */
[----:B------:R-:W-:Y:S01]  /*0360*/  UMOV UR9, 0x400 ;  /* 0x0000040000097882 */ /* 0x000fe20000000000 */
[----:B------:R-:W-:Y:S01]  /*0370*/  LOP3.LUT R16, R0, 0x7f, RZ, 0xc0, !PT ;  /* 0x0000007f00107812 */ /* 0x000fe200078ec0ff */
[----:B------:R-:W3:Y:S04]  /*0380*/  LDCU UR16, c[0x0][0x3a4] ;  /* 0x00007480ff1077ac */ /* 0x000ee80008000800 */
[----:B------:R-:W4:Y:S01]  /*0390*/  S2UR UR5, SR_CgaCtaId ;  /* 0x00000000000579c3 */ /* 0x000f220000008800 */
[----:B------:R-:W0:Y:S01]  /*03a0*/  LDCU.64 UR20, c[0x0][0x358] ;  /* 0x00006b00ff1477ac */ /* 0x000e220008000a00 */
[----:B------:R-:W0:Y:S06]  /*03b0*/  LDCU.128 UR12, c[0x0][0x380] ;  /* 0x00007000ff0c77ac */ /* 0x000e2c0008000c00 */
[----:B------:R-:W5:Y:S01]  /*03c0*/  LDC R28, c[0x0][0x3a0] ;  /* 0x0000e800ff1c7b82 */ /* 0x000f620000000800 */
[----:B01----:R-:W-:-:S05]  /*03d0*/  VIADD R2, R13, 0x7f ;  /* 0x0000007f0d027836 */ /* 0x003fca0000000000 */
[----:B------:R-:W-:Y:S01]  /*03e0*/  SHF.R.S32.HI R3, RZ, 0x1f, R2 ;  /* 0x0000001fff037819 */ /* 0x000fe20000011402 */
[----:B----4-:R-:W-:-:S03]  /*03f0*/  ULEA UR9, UR5, UR9, 0x18 ;  /* 0x0000000905097291 */ /* 0x010fc6000f8ec0ff */
[----:B------:R-:W-:Y:S02]  /*0400*/  LEA.HI R3, R3, R2, RZ, 0x7 ;  /* 0x0000000203037211 */ /* 0x000fe400078f38ff */
[----:B--2---:R-:W-:Y:S01]  /*0410*/  IABS R8, R7 ;  /* 0x0000000700087213 */ /* 0x004fe20000000000 */
[----:B------:R-:W-:Y:S01]  /*0420*/  UIADD3 UR11, UPT, UPT, UR9, 0x18000, URZ ;  /* 0x00018000090b7890 */ /* 0x000fe2000fffe0ff */
[----:B------:R-:W-:-:S05]  /*0430*/  SHF.R.S32.HI R3, RZ, 0x7, R3 ;  /* 0x00000007ff037819 */ /* 0x000fca0000011403 */
[----:B------:R-:W-:-:S05]  /*0440*/  IMAD.SHL.U32 R4, R3, 0x8, RZ ;  /* 0x0000000803047824 */ /* 0x000fca00078e00ff */
[-C--:B------:R-:W-:Y:S02]  /*0450*/  IABS R9, R4.reuse ;  /* 0x0000000400097213 */ /* 0x080fe40000000000 */
[----:B------:R-:W-:Y:S02]  /*0460*/  IABS R10, R4 ;  /* 0x00000004000a7213 */ /* 0x000fe40000000000 */
[----:B------:R-:W0:Y:S08]  /*0470*/  I2F.RP R5, R9 ;  /* 0x0000000900057306 */ /* 0x000e300000209400 */
[----:B0-----:R-:W0:Y:S02]  /*0480*/  MUFU.RCP R5, R5 ;  /* 0x0000000500057308 */ /* 0x001e240000001000 */
[----:B0-----:R-:W-:-:S02]  /*0490*/  VIADD R2, R5, 0xffffffe ;  /* 0x0ffffffe05027836 */ /* 0x001fc40000000000 */
[----:B------:R-:W-:-:S04]  /*04a0*/  IMAD.MOV R5, RZ, RZ, -R10 ;  /* 0x000000ffff057224 */ /* 0x000fc800078e0a0a */
[----:B------:R0:W1:Y:S02]  /*04b0*/  F2I.FTZ.U32.TRUNC.NTZ R3, R2 ;  /* 0x0000000200037305 */ /* 0x000064000021f000 */
[----:B0-----:R-:W-:Y:S02]  /*04c0*/  IMAD.MOV.U32 R2, RZ, RZ, RZ ;  /* 0x000000ffff027224 */ /* 0x001fe400078e00ff */
[----:B-1----:R-:W-:-:S04]  /*04d0*/  IMAD.MOV R6, RZ, RZ, -R3 ;  /* 0x000000ffff067224 */ /* 0x002fc800078e0a03 */
[----:B------:R-:W-:Y:S02]  /*04e0*/  IMAD R11, R6, R9, RZ ;  /* 0x00000009060b7224 */ /* 0x000fe400078e02ff */
[----:B------:R-:W-:Y:S02]  /*04f0*/  IMAD.MOV.U32 R6, RZ, RZ, R8 ;  /* 0x000000ffff067224 */ /* 0x000fe400078e0008 */
[----:B------:R-:W-:-:S06]  /*0500*/  IMAD.HI.U32 R3, R3, R11, R2 ;  /* 0x0000000b03037227 */ /* 0x000fcc00078e0002 */
[----:B------:R-:W-:-:S04]  /*0510*/  IMAD.HI.U32 R3, R3, R6, RZ ;  /* 0x0000000603037227 */ /* 0x000fc800078e00ff */
[----:B------:R-:W-:Y:S01]  /*0520*/  IMAD R2, R3, R5, R6 ;  /* 0x0000000503027224 */ /* 0x000fe200078e0206 */
[----:B------:R-:W-:Y:S04]  /*0530*/  BAR.SYNC.DEFER_BLOCKING 0x0 ;  /* 0x0000000000007b1d */ /* 0x000fe80000010000 */
[----:B------:R-:W-:-:S13]  /*0540*/  ISETP.GT.U32.AND P1, PT, R9, R2, PT ;  /* 0x000000020900720c */ /* 0x000fda0003f24070 */
[----:B------:R-:W-:Y:S02]  /*0550*/  @!P1 IMAD.IADD R2, R2, 0x1, -R9 ;  /* 0x0000000102029824 */ /* 0x000fe400078e0a09 */
[----:B------:R-:W-:Y:S01]  /*0560*/  @!P1 VIADD R3, R3, 0x1 ;  /* 0x0000000103039836 */ /* 0x000fe20000000000 */
[----:B------:R-:W-:Y:S02]  /*0570*/  ISETP.NE.AND P1, PT, R4, RZ, PT ;  /* 0x000000ff0400720c */ /* 0x000fe40003f25270 */
[----:B------:R-:W-:Y:S02]  /*0580*/  ISETP.GE.U32.AND P0, PT, R2, R9, PT ;  /* 0x000000090200720c */ /* 0x000fe40003f06070 */
[----:B------:R-:W-:-:S04]  /*0590*/  LOP3.LUT R2, R7, R4, RZ, 0x3c, !PT ;  /* 0x0000000407027212 */ /* 0x000fc800078e3cff */
[----:B------:R-:W-:Y:S01]  /*05a0*/  ISETP.GE.AND P2, PT, R2, RZ, PT ;  /* 0x000000ff0200720c */ /* 0x000fe20003f46270 */
[----:B------:R-:W-:-:S06]  /*05b0*/  VIADD R2, R12, 0xff ;  /* 0x000000ff0c027836 */ /* 0x000fcc0000000000 */
[----:B------:R-:W-:-:S04]  /*05c0*/  @P0 VIADD R3, R3, 0x1 ;  /* 0x0000000103030836 */ /* 0x000fc80000000000 */
[----:B------:R-:W-:Y:S01]  /*05d0*/  IMAD.MOV.U32 R5, RZ, RZ, R3 ;  /* 0x000000ffff057224 */ /* 0x000fe200078e0003 */
[----:B------:R-:W-:-:S03]  /*05e0*/  SHF.R.S32.HI R3, RZ, 0x1f, R2 ;  /* 0x0000001fff037819 */ /* 0x000fc60000011402 */
[----:B------:R-:W-:Y:S01]  /*05f0*/  @!P2 IMAD.MOV R5, RZ, RZ, -R5 ;  /* 0x000000ffff05a224 */ /* 0x000fe200078e0a05 */
[----:B------:R-:W-:Y:S02]  /*0600*/  @!P1 LOP3.LUT R5, RZ, R4, RZ, 0x33, !PT ;  /* 0x00000004ff059212 */ /* 0x000fe400078e33ff */
[----:B------:R-:W-:-:S03]  /*0610*/  LEA.HI R3, R3, R2, RZ, 0x8 ;  /* 0x0000000203037211 */ /* 0x000fc600078f40ff */
[----:B------:R-:W-:Y:S02]  /*0620*/  IMAD.SHL.U32 R8, R5, 0x8, RZ ;  /* 0x0000000805087824 */ /* 0x000fe400078e00ff */
[----:B------:R-:W-:-:S03]  /*0630*/  IMAD.MOV R5, RZ, RZ, -R5 ;  /* 0x000000ffff057224 */ /* 0x000fc600078e0a05 */
[----:B------:R-:W-:Y:S01]  /*0640*/  LEA.HI.SX32 R3, R3, -R8, 0x18 ;  /* 0x8000000803037211 */ /* 0x000fe200078fc2ff */
[----:B------:R-:W-:-:S03]  /*0650*/  IMAD R14, R4, R5, R7 ;  /* 0x00000005040e7224 */ /* 0x000fc600078e0207 */
[----:B------:R-:W-:Y:S02]  /*0660*/  VIMNMX R11, PT, PT, R3, 0x8, PT ;  /* 0x00000008030b7848 */ /* 0x000fe40003fe0100 */
[----:B------:R-:W-:Y:S02]  /*0670*/  IABS R7, R14 ;  /* 0x0000000e00077213 */ /* 0x000fe40000000000 */
[----:B------:R-:W-:-:S04]  /*0680*/  IABS R9, R11 ;  /* 0x0000000b00097213 */ /* 0x000fc80000000000 */
[----:B------:R-:W0:Y:S08]  /*0690*/  I2F.RP R6, R9 ;  /* 0x0000000900067306 */ /* 0x000e300000209400 */
[----:B0-----:R-:W0:Y:S02]  /*06a0*/  MUFU.RCP R6, R6 ;  /* 0x0000000600067308 */ /* 0x001e240000001000 */
[----:B0-----:R-:W-:-:S02]  /*06b0*/  VIADD R2, R6, 0xffffffe ;  /* 0x0ffffffe06027836 */ /* 0x001fc40000000000 */
[----:B------:R-:W0:Y:S04]  /*06c0*/  LDS R6, [UR9] ;  /* 0x00000009ff067984 */ /* 0x000e280008000800 */
[----:B------:R1:W2:Y:S02]  /*06d0*/  F2I.FTZ.U32.TRUNC.NTZ R3, R2 ;  /* 0x0000000200037305 */ /* 0x0002a4000021f000 */
[----:B-1----:R-:W-:Y:S02]  /*06e0*/  IMAD.MOV.U32 R2, RZ, RZ, RZ ;  /* 0x000000ffff027224 */ /* 0x002fe400078e00ff */
[----:B--2---:R-:W-:-:S04]  /*06f0*/  IMAD.MOV R10, RZ, RZ, -R3 ;  /* 0x000000ffff0a7224 */ /* 0x004fc800078e0a03 */
[----:B------:R-:W-:Y:S01]  /*0700*/  IMAD.MOV.U32 R4, RZ, RZ, R10 ;  /* 0x000000ffff047224 */ /* 0x000fe200078e000a */
[----:B------:R-:W-:-:S03]  /*0710*/  IABS R10, R11 ;  /* 0x0000000b000a7213 */ /* 0x000fc60000000000 */
[----:B------:R-:W-:Y:S02]  /*0720*/  IMAD R5, R4, R9, RZ ;  /* 0x0000000904057224 */ /* 0x000fe400078e02ff */
[----:B------:R-:W-:Y:S01]  /*0730*/  IMAD.MOV.U32 R4, RZ, RZ, R7 ;  /* 0x000000ffff047224 */ /* 0x000fe200078e0007 */
[----:B------:R-:W-:Y:S01]  /*0740*/  IABS R7, R12 ;  /* 0x0000000c00077213 */ /* 0x000fe20000000000 */
[----:B------:R-:W-:-:S04]  /*0750*/  IMAD.HI.U32 R3, R3, R5, R2 ;  /* 0x0000000503037227 */ /* 0x000fc800078e0002 */
[----:B------:R-:W-:Y:S01]  /*0760*/  IMAD.MOV R2, RZ, RZ, -R10 ;  /* 0x000000ffff027224 */ /* 0x000fe200078e0a0a */
[----:B------:R-:W-:Y:S01]  /*0770*/  IABS R10, R13 ;  /* 0x0000000d000a7213 */ /* 0x000fe20000000000 */
[----:B------:R-:W-:-:S03]  /*0780*/  IMAD.HI.U32 R3, R3, R4, RZ ;  /* 0x0000000403037227 */ /* 0x000fc600078e00ff */
[----:B------:R-:W1:Y:S01]  /*0790*/  I2F.RP R5, R10 ;  /* 0x0000000a00057306 */ /* 0x000e620000209400 */
[----:B------:R-:W-:Y:S01]  /*07a0*/  IMAD R2, R3, R2, R4 ;  /* 0x0000000203027224 */ /* 0x000fe200078e0204 */
[----:B0-----:R-:W-:Y:S01]  /*07b0*/  R2UR UR8, R6 ;  /* 0x00000000060872ca */ /* 0x001fe200000e0000 */
[----:B------:R-:W-:Y:S03]  /*07c0*/  BAR.SYNC.DEFER_BLOCKING 0x0 ;  /* 0x0000000000007b1d */ /* 0x000fe60000010000 */
[----:B------:R-:W-:-:S03]  /*07d0*/  ISETP.GT.U32.AND P1, PT, R9, R2, PT ;  /* 0x000000020900720c */ /* 0x000fc60003f24070 */
[----:B------:R-:W0:Y:S08]  /*07e0*/  I2F.RP R4, R7 ;  /* 0x0000000700047306 */ /* 0x000e300000209400 */
[----:B-1----:R-:W-:Y:S02]  /*07f0*/  MUFU.RCP R5, R5 ;  /* 0x0000000500057308 */ /* 0x002fe40000001000 */
[----:B------:R-:W-:-:S02]  /*0800*/  @!P1 IMAD.IADD R2, R2, 0x1, -R9 ;  /* 0x0000000102029824 */ /* 0x000fc400078e0a09 */
[----:B------:R-:W-:Y:S01]  /*0810*/  @!P1 VIADD R3, R3, 0x1 ;  /* 0x0000000103039836 */ /* 0x000fe20000000000 */
[----:B------:R-:W-:Y:S02]  /*0820*/  ISETP.NE.AND P1, PT, R11, RZ, PT ;  /* 0x000000ff0b00720c */ /* 0x000fe40003f25270 */
[----:B------:R-:W-:Y:S01]  /*0830*/  ISETP.GE.U32.AND P0, PT, R2, R9, PT ;  /* 0x000000090200720c */ /* 0x000fe20003f06070 */
[----:B0-----:R-:W0:Y:S01]  /*0840*/  MUFU.RCP R4, R4 ;  /* 0x0000000400047308 */ /* 0x001e220000001000 */
[----:B------:R-:W-:-:S04]  /*0850*/  LOP3.LUT R2, R14, R11, RZ, 0x3c, !PT ;  /* 0x0000000b0e027212 */ /* 0x000fc800078e3cff */
[----:B------:R-:W-:-:S07]  /*0860*/  ISETP.GE.AND P2, PT, R2, RZ, PT ;  /* 0x000000ff0200720c */ /* 0x000fce0003f46270 */
[----:B------:R-:W-:-:S04]  /*0870*/  @P0 VIADD R3, R3, 0x1 ;  /* 0x0000000103030836 */ /* 0x000fc80000000000 */
[----:B------:R-:W-:Y:S02]  /*0880*/  IMAD.MOV.U32 R15, RZ, RZ, R3 ;  /* 0x000000ffff0f7224 */ /* 0x000fe400078e0003 */
[----:B0-----:R-:W-:Y:S02]  /*0890*/  VIADD R3, R4, 0xffffffe ;  /* 0x0ffffffe04037836 */ /* 0x001fe40000000000 */
[----:B------:R-:W-:Y:S01]  /*08a0*/  @!P2 IMAD.MOV R15, RZ, RZ, -R15 ;  /* 0x000000ffff0fa224 */ /* 0x000fe200078e0a0f */
[----:B------:R-:W-:Y:S01]  /*08b0*/  @!P1 LOP3.LUT R15, RZ, R11, RZ, 0x33, !PT ;  /* 0x0000000bff0f9212 */ /* 0x000fe200078e33ff */
[----:B------:R-:W-:Y:S02]  /*08c0*/  VIADD R4, R5, 0xffffffe ;  /* 0x0ffffffe05047836 */ /* 0x000fe40000000000 */
[----:B------:R-:W0:Y:S02]  /*08d0*/  F2I.FTZ.U32.TRUNC.NTZ R3, R3 ;  /* 0x0000000300037305 */ /* 0x000e24000021f000 */
[----:B------:R-:W-:-:S04]  /*08e0*/  IMAD.MOV R2, RZ, RZ, -R15 ;  /* 0x000000ffff027224 */ /* 0x000fc800078e0a0f */
[----:B------:R-:W-:Y:S02]  /*08f0*/  IMAD R2, R11, R2, R14 ;  /* 0x000000020b027224 */ /* 0x000fe400078e020e */
[----:B------:R-:W1:Y:S02]  /*0900*/  F2I.FTZ.U32.TRUNC.NTZ R5, R4 ;  /* 0x0000000400057305 */ /* 0x000e64000021f000 */
[----:B------:R-:W-:-:S04]  /*0910*/  IMAD.IADD R2, R8, 0x1, R2 ;  /* 0x0000000108027824 */ /* 0x000fc800078e0202 */
[----:B------:R-:W-:Y:S02]  /*0920*/  IMAD R20, R2, 0x100, R16 ;  /* 0x0000010002147824 */ /* 0x000fe400078e0210 */
[----:B0-----:R-:W-:Y:S02]  /*0930*/  IMAD.MOV R8, RZ, RZ, -R3 ;  /* 0x000000ffff087224 */ /* 0x001fe400078e0a03 */
[----:B------:R-:W-:Y:S01]  /*0940*/  VIADD R17, R20, 0x80 ;  /* 0x0000008014117836 */ /* 0x000fe20000000000 */
[----:B------:R-:W-:Y:S01]  /*0950*/  STL [R1+0x2d0], R20 ;  /* 0x0002d01401007387 */ /* 0x000fe20000100800 */
[----:B------:R-:W-:Y:S01]  /*0960*/  IMAD R9, R8, R7, RZ ;  /* 0x0000000708097224 */ /* 0x000fe200078e02ff */
[----:B------:R-:W-:Y:S01]  /*0970*/  IABS R8, R20 ;  /* 0x0000001400087213 */ /* 0x000fe20000000000 */
[----:B------:R-:W-:Y:S01]  /*0980*/  IMAD.MOV.U32 R2, RZ, RZ, RZ ;  /* 0x000000ffff027224 */ /* 0x000fe200078e00ff */
[----:B------:R-:W-:Y:S01]  /*0990*/  IABS R11, R17 ;  /* 0x00000011000b7213 */ /* 0x000fe20000000000 */
[----:B-1----:R-:W-:Y:S01]  /*09a0*/  IMAD.MOV R4, RZ, RZ, -R5 ;  /* 0x000000ffff047224 */ /* 0x002fe200078e0a05 */
[----:B------:R-:W-:Y:S01]  /*09b0*/  ISETP.GE.AND P3, PT, R17, RZ, PT ;  /* 0x000000ff1100720c */ /* 0x000fe20003f66270 */
[----:B------:R-:W-:Y:S01]  /*09c0*/  IMAD.HI.U32 R2, R3, R9, R2 ;  /* 0x0000000903027227 */ /* 0x000fe200078e0002 */
[----:B------:R-:W-:Y:S01]  /*09d0*/  SHF.R.U32.HI R9, RZ, 0x5, R0 ;  /* 0x00000005ff097819 */ /* 0x000fe20000011600 */
[----:B------:R0:W-:Y:S02]  /*09e0*/  STL [R1+0x2d4], R17 ;  /* 0x0002d41101007387 */ /* 0x0001e40000100800 */
[----:B------:R-:W-:Y:S01]  /*09f0*/  IMAD.MOV.U32 R3, RZ, RZ, R8 ;  /* 0x000000ffff037224 */ /* 0x000fe200078e0008 */
[----:B------:R-:W-:Y:S01]  /*0a00*/  R2UR UR7, R9 ;  /* 0x00000000090772ca */ /* 0x000fe200000e0000 */
[----:B------:R-:W-:-:S02]  /*0a10*/  IMAD.MOV.U32 R8, RZ, RZ, R11 ;  /* 0x000000ffff087224 */ /* 0x000fc400078e000b */
[----:B------:R-:W-:-:S04]  /*0a20*/  IMAD.HI.U32 R0, R2, R3, RZ ;  /* 0x0000000302007227 */ /* 0x000fc800078e00ff */
[----:B------:R-:W-:-:S04]  /*0a30*/  IMAD.HI.U32 R2, R2, R8, RZ ;  /* 0x0000000802027227 */ /* 0x000fc800078e00ff */
[----:B------:R-:W-:Y:S02]  /*0a40*/  IMAD.MOV R6, RZ, RZ, -R0 ;  /* 0x000000ffff067224 */ /* 0x000fe400078e0a00 */
[----:B------:R-:W-:Y:S01]  /*0a50*/  IMAD.MOV R9, RZ, RZ, -R2 ;  /* 0x000000ffff097224 */ /* 0x000fe200078e0a02 */
[----:B------:R-:W-:Y:S01]  /*0a60*/  USHF.L.U32 UR4, UR7, 0x15, URZ ;  /* 0x0000001507047899 */ /* 0x000fe200080006ff */
[C---:B------:R-:W-:Y:S02]  /*0a70*/  IMAD R2, R7.reuse, R6, R3 ;  /* 0x0000000607027224 */ /* 0x040fe400078e0203 */
[C---:B------:R-:W-:Y:S01]  /*0a80*/  IMAD R3, R7.reuse, R9, R8 ;  /* 0x0000000907037224 */ /* 0x040fe200078e0208 */
[----:B------:R-:W-:Y:S01]  /*0a90*/  ULOP3.LUT UR4, UR4, 0x600000, URZ, 0xc0, !UPT ;  /* 0x0060000004047892 */ /* 0x000fe2000f8ec0ff */
[----:B------:R-:W-:Y:S01]  /*0aa0*/  IMAD.MOV.U32 R11, RZ, RZ, R4 ;  /* 0x000000ffff0b7224 */ /* 0x000fe200078e0004 */
[----:B------:R-:W-:Y:S01]  /*0ab0*/  ISETP.GT.U32.AND P0, PT, R7, R2, PT ;  /* 0x000000020700720c */ /* 0x000fe20003f04070 */
[----:B------:R-:W-:Y:S01]  /*0ac0*/  IMAD.SHL.U32 R0, R15, 0x80, RZ ;  /* 0x000000800f007824 */ /* 0x000fe200078e00ff */
[----:B------:R-:W-:Y:S01]  /*0ad0*/  ISETP.GT.U32.AND P1, PT, R7, R3, PT ;  /* 0x000000030700720c */ /* 0x000fe20003f24070 */
[----:B------:R-:W-:Y:S01]  /*0ae0*/  IMAD R11, R11, R10, RZ ;  /* 0x0000000a0b0b7224 */ /* 0x000fe200078e02ff */
[----:B------:R-:W-:Y:S01]  /*0af0*/  UIADD3 UR10, UPT, UPT, UR8, UR4, URZ ;  /* 0x00000004080a7290 */ /* 0x000fe2000fffe0ff */
[----:B------:R-:W-:-:S02]  /*0b00*/  IMAD.MOV.U32 R4, RZ, RZ, RZ ;  /* 0x000000ffff047224 */ /* 0x000fc400078e00ff */
[----:B------:R-:W-:Y:S01]  /*0b10*/  VIADD R8, R0, 0x1 ;  /* 0x0000000100087836 */ /* 0x000fe20000000000 */
[----:B------:R-:W-:Y:S01]  /*0b20*/  UMOV UR4, 0x1 ;  /* 0x0000000100047882 */ /* 0x000fe20000000000 */
[----:B------:R-:W-:-:S03]  /*0b30*/  IMAD.HI.U32 R11, R5, R11, R4 ;  /* 0x0000000b050b7227 */ /* 0x000fc600078e0004 */
[----:B------:R-:W-:Y:S01]  /*0b40*/  IABS R15, R8 ;  /* 0x00000008000f7213 */ /* 0x000fe20000000000 */
[----:B------:R-:W-:Y:S01]  /*0b50*/  VIADD R21, R0, 0x3 ;  /* 0x0000000300157836 */ /* 0x000fe20000000000 */
[----:B------:R-:W-:Y:S01]  /*0b60*/  ISETP.GE.AND P5, PT, R8, RZ, PT ;  /* 0x000000ff0800720c */ /* 0x000fe20003fa6270 */
[--C-:B------:R-:W-:Y:S01]  /*0b70*/  @!P1 IMAD.IADD R3, R3, 0x1, -R7.reuse ;  /* 0x0000000103039824 */ /* 0x100fe200078e0a07 */
[----:B------:R-:W-:Y:S01]  /*0b80*/  ISETP.GE.AND P1, PT, R20, RZ, PT ;  /* 0x000000ff1400720c */ /* 0x000fe20003f26270 */
[----:B------:R-:W-:Y:S01]  /*0b90*/  @!P0 IMAD.IADD R2, R2, 0x1, -R7 ;  /* 0x0000000102028824 */ /* 0x000fe200078e0a07 */
[----:B------:R-:W-:Y:S01]  /*0ba0*/  IABS R19, R21 ;  /* 0x0000001500137213 */ /* 0x000fe20000000000 */
[----:B------:R-:W-:Y:S01]  /*0bb0*/  IMAD.HI.U32 R4, R11, R15, RZ ;  /* 0x0000000f0b047227 */ /* 0x000fe200078e00ff */
[C---:B------:R-:W-:Y:S02]  /*0bc0*/  ISETP.GT.U32.AND P2, PT, R7.reuse, R3, PT ;  /* 0x000000030700720c */ /* 0x040fe40003f44070 */
[----:B------:R-:W-:Y:S01]  /*0bd0*/  ISETP.GT.U32.AND P0, PT, R7, R2, PT ;  /* 0x000000020700720c */ /* 0x000fe20003f04070 */
[----:B------:R-:W-:-:S02]  /*0be0*/  VIADD R23, R0, 0x4 ;  /* 0x0000000400177836 */ /* 0x000fc40000000000 */
[----:B------:R-:W-:Y:S02]  /*0bf0*/  VIADD R22, R0, 0x2 ;  /* 0x0000000200167836 */ /* 0x000fe40000000000 */
[----:B------:R-:W-:Y:S01]  /*0c00*/  IMAD.MOV R6, RZ, RZ, -R4 ;  /* 0x000000ffff067224 */ /* 0x000fe200078e0a04 */
[----:B------:R-:W-:Y:S01]  /*0c10*/  IABS R18, R23 ;  /* 0x0000001700127213 */ /* 0x000fe20000000000 */
[----:B------:R-:W-:Y:S01]  /*0c20*/  IMAD.HI.U32 R4, R11, R19, RZ ;  /* 0x000000130b047227 */ /* 0x000fe200078e00ff */
[----:B------:R-:W-:-:S03]  /*0c30*/  IABS R14, R22 ;  /* 0x00000016000e7213 */ /* 0x000fc60000000000 */
[----:B------:R-:W-:Y:S02]  /*0c40*/  IMAD.MOV R4, RZ, RZ, -R4 ;  /* 0x000000ffff047224 */ /* 0x000fe400078e0a04 */
[----:B------:R-:W-:Y:S01]  /*0c50*/  @!P2 IMAD.IADD R3, R3, 0x1, -R7 ;  /* 0x000000010303a824 */ /* 0x000fe200078e0a07 */
[----:B------:R-:W-:Y:S01]  /*0c60*/  ISETP.NE.U32.AND P2, PT, R16, RZ, PT ;  /* 0x000000ff1000720c */ /* 0x000fe20003f45070 */
[----:B------:R-:W-:Y:S02]  /*0c70*/  IMAD R15, R10, R6, R15 ;  /* 0x000000060a0f7224 */ /* 0x000fe400078e020f */
[----:B------:R-:W-:-:S04]  /*0c80*/  IMAD.HI.U32 R6, R11, R18, RZ ;  /* 0x000000120b067227 */ /* 0x000fc800078e00ff */
[----:B------:R-:W-:Y:S02]  /*0c90*/  IMAD R19, R10, R4, R19 ;  /* 0x000000040a137224 */ /* 0x000fe400078e0213 */
[----:B------:R-:W-:-:S04]  /*0ca0*/  IMAD.HI.U32 R5, R11, R14, RZ ;  /* 0x0000000e0b057227 */ /* 0x000fc800078e00ff */
[----:B------:R-:W-:Y:S01]  /*0cb0*/  @!P0 IMAD.IADD R2, R2, 0x1, -R7 ;  /* 0x0000000102028824 */ /* 0x000fe200078e0a07 */
[----:B------:R-:W-:Y:S01]  /*0cc0*/  ISETP.NE.AND P0, PT, R12, RZ, PT ;  /* 0x000000ff0c00720c */ /* 0x000fe20003f05270 */
[----:B------:R-:W-:Y:S01]  /*0cd0*/  IMAD.MOV.U32 R4, RZ, RZ, R3 ;  /* 0x000000ffff047224 */ /* 0x000fe200078e0003 */
[----:B------:R-:W-:Y:S01]  /*0ce0*/  LOP3.LUT R3, RZ, R12, RZ, 0x33, !PT ;  /* 0x0000000cff037212 */ /* 0x000fe200078e33ff */
[----:B------:R-:W-:Y:S02]  /*0cf0*/  IMAD.MOV R9, RZ, RZ, -R6 ;  /* 0x000000ffff097224 */ /* 0x000fe400078e0a06 */
[----:B------:R-:W-:Y:S01]  /*0d00*/  IMAD.MOV R5, RZ, RZ, -R5 ;  /* 0x000000ffff057224 */ /* 0x000fe200078e0a05 */
[----:B------:R-:W1:Y:S01]  /*0d10*/  LDC.64 R6, c[0x0][0x3a8] ;  /* 0x0000ea00ff067b82 */ /* 0x000e620000000a00 */
[----:B------:R-:W-:Y:S02]  /*0d20*/  @!P1 IMAD.MOV R2, RZ, RZ, -R2 ;  /* 0x000000ffff029224 */ /* 0x000fe400078e0a02 */
[----:B------:R-:W-:-:S02]  /*0d30*/  @!P3 IMAD.MOV R4, RZ, RZ, -R4 ;  /* 0x000000ffff04b224 */ /* 0x000fc400078e0a04 */
[----:B------:R-:W-:Y:S01]  /*0d40*/  IMAD R14, R10, R5, R14 ;  /* 0x000000050a0e7224 */ /* 0x000fe200078e020e */
[C---:B------:R-:W-:Y:S01]  /*0d50*/  SEL R2, R3.reuse, R2, !P0 ;  /* 0x0000000203027207 */ /* 0x040fe20004000000 */
[C---:B-----5:R-:W-:Y:S01]  /*0d60*/  VIADD R8, R28.reuse, 0xffffff9c ;  /* 0xffffff9c1c087836 */ /* 0x060fe20000000000 */
[----:B------:R-:W-:Y:S01]  /*0d70*/  SEL R5, R3, R4, !P0 ;  /* 0x0000000403057207 */ /* 0x000fe20004000000 */
[C---:B------:R-:W-:Y:S02]  /*0d80*/  VIADD R3, R28.reuse, 0xffffff9d ;  /* 0xffffff9d1c037836 */ /* 0x040fe40000000000 */
[----:B------:R-:W-:Y:S01]  /*0d90*/  VIADD R4, R28, 0xffffff9e ;  /* 0xffffff9e1c047836 */ /* 0x000fe20000000000 */
[----:B------:R-:W-:Y:S01]  /*0da0*/  ISETP.GE.U32.AND P4, PT, R8, 0x7fffff1d, PT ;  /* 0x7fffff1d0800780c */ /* 0x000fe20003f86070 */
[----:B------:R-:W-:Y:S01]  /*0db0*/  IMAD R18, R10, R9, R18 ;  /* 0x000000090a127224 */ /* 0x000fe200078e0212 */
[----:B------:R-:W-:Y:S01]  /*0dc0*/  ISETP.GE.U32.AND P3, PT, R3, 0x7fffff1e, PT ;  /* 0x7fffff1e0300780c */ /* 0x000fe20003f66070 */
[----:B------:R-:W-:Y:S01]  /*0dd0*/  VIADD R3, R28, 0xffffff9f ;  /* 0xffffff9f1c037836 */ /* 0x000fe20000000000 */
[----:B------:R-:W-:-:S04]  /*0de0*/  ISETP.GE.U32.AND P1, PT, R4, 0x7fffff1f, PT ;  /* 0x7fffff1f0400780c */ /* 0x000fc80003f26070 */
[----:B------:R-:W-:Y:S02]  /*0df0*/  ISETP.GE.U32.AND P0, PT, R3, 0x7fffff20, PT ;  /* 0x7fffff200300780c */ /* 0x000fe40003f06070 */
[----:B------:R-:W-:Y:S01]  /*0e00*/  PRMT R3, RZ, 0x7610, R3 ;  /* 0x00007610ff037816 */ /* 0x000fe20000000003 */
[C---:B-1----:R-:W-:Y:S02]  /*0e10*/  IMAD R9, R6.reuse, 0x63, RZ ;  /* 0x0000006306097824 */ /* 0x042fe400078e02ff */
[----:B0-----:R-:W-:Y:S02]  /*0e20*/  IMAD R17, R6, 0x62, RZ ;  /* 0x0000006206117824 */ /* 0x001fe400078e02ff */
[----:B------:R3:W-:Y:S02]  /*0e30*/  STL.S16 [R1+0x790], R3 ;  /* 0x0007900301007387 */ /* 0x0007e40000100600 */
[----:B---3--:R-:W-:Y:S01]  /*0e40*/  IMAD R3, R2, UR16, RZ ;  /* 0x0000001002037c24 */ /* 0x008fe2000f8e02ff */
[----:B------:R-:W-:Y:S06]  /*0e50*/  BRA.U UP0, `(.L_x_5) ;  /* 0x0000000100187547 */ /* 0x000fec000b800000 */
[----:B------:R-:W-:Y:S01]  /*0e60*/  ELECT P6, URZ, PT ;  /* 0x0000000000ff782f */ /* 0x000fe200038c0000 */
[----:B------:R-:W-:Y:S01]  /*0e70*/  IMAD.MOV.U32 R2, RZ, RZ, 0x1 ;  /* 0x00000001ff027424 */ /* 0x000fe200078e00ff */
[----:B------:R-:W-:Y:S01]  /*0e80*/  UMOV UR6, 0x40 ;  /* 0x0000004000067882 */ /* 0x000fe20000000000 */
[----:B------:R-:W-:Y:S01]  /*0e90*/  UVIRTCOUNT.DEALLOC.SMPOOL 0x80 ;  /* 0x000000800000784c */ /* 0x000fe20000000000 */
[----:B------:R-:W-:-:S09]  /*0ea0*/  ULEA UR6, UR5, UR6, 0x18 ;  /* 0x0000000605067291 */ /* 0x000fd2000f8ec0ff */
[----:B------:R0:W-:Y:S03]  /*0eb0*/  @P6 STS.U8 [UR6], R2 ;  /* 0x00000002ff006988 */ /* 0x0001e60008000006 */
.L_x_5:
[----:B------:R-:W2:Y:S01]  /*0ec0*/  LDL R20, [R1+0x790] ;  /* 0x0007900001147983 */ /* 0x000ea20000100800 */
[----:B------:R-:W-:Y:S01]  /*0ed0*/  IMAD R5, R5, UR16, RZ ;  /* 0x0000001005057c24 */ /* 0x000fe2000f8e02ff */
[C---:B0-----:R-:W-:Y:S01]  /*0ee0*/  IADD3 R2, P6, PT, R3.reuse, UR12, RZ ;  /* 0x0000000c03027c10 */ /* 0x041fe2000ffde0ff */
[----:B------:R-:W-:Y:S01]  /*0ef0*/  VOTEU.ALL UP1, P2 ;  /* 0x0000000000ff7886 */ /* 0x000fe20001020000 */
[----:B------:R0:W-:Y:S01]  /*0f00*/  STL [R1+0x1638], R6 ;  /* 0x0016380601007387 */ /* 0x0001e20000100800 */
[----:B------:R-:W-:Y:S01]  /*0f10*/  SHF.R.S32.HI R12, RZ, 0x1f, R9 ;  /* 0x0000001fff0c7819 */ /* 0x000fe20000011409 */
[----:B------:R-:W-:Y:S01]  /*0f20*/  VOTEU.ALL UP2, P2 ;  /* 0x0000000000ff7886 */ /* 0x000fe20001040000 */
[----:B------:R-:W-:Y:S01]  /*0f30*/  LEA.HI.X.SX32 R3, R3, UR13, 0x1, P6 ;  /* 0x0000000d03037c11 */ /* 0x000fe2000b0f0eff */
[----:B------:R-:W-:Y:S01]  /*0f40*/  STL [R1+0x158c], R93 ;  /* 0x00158c5d01007387 */ /* 0x000fe20000100800 */
[----:B------:R-:W-:Y:S01]  /*0f50*/  IADD3 R4, P6, PT, R5, UR12, RZ ;  /* 0x0000000c05047c10 */ /* 0x000fe2000ffde0ff */
[----:B------:R-:W1:Y:S01]  /*0f60*/  LDCU UR48, c[0x0][0x3b0] ;  /* 0x00007600ff3077ac */ /* 0x000e620008000800 */
[----:B------:R-:W-:-:S04]  /*0f70*/  @!UP1 UIADD3 UR16, UPT, UPT, -UR4, 0x100000, URZ ;  /* 0x0010000004109890 */ /* 0x000fc8000fffe1ff */
[----:B------:R-:W-:Y:S02]  /*0f80*/  @!UP1 USHF.L.U32 UR17, UR16, 0xb, URZ ;  /* 0x0000000b10119899 */ /* 0x000fe400080006ff */
[----:B------:R-:W-:Y:S01]  /*0f90*/  @!UP1 USHF.L.U32 UR16, UR16, 0x1, URZ ;  /* 0x0000000110109899 */ /* 0x000fe200080006ff */
[----:B------:R-:W-:Y:S01]  /*0fa0*/  STL [R1+0x1590], R93 ;  /* 0x0015905d01007387 */ /* 0x000fe20000100800 */
[----:B------:R-:W-:Y:S01]  /*0fb0*/  LEA.HI.X.SX32 R5, R5, UR13, 0x1, P6 ;  /* 0x0000000d05057c11 */ /* 0x000fe2000b0f0eff */
[----:B------:R-:W3:Y:S01]  /*0fc0*/  LDCU UR47, c[0x0][0x3b0] ;  /* 0x00007600ff2f77ac */ /* 0x000ee20008000800 */
[----:B------:R-:W-:Y:S01]  /*0fd0*/  IADD3 R8, P6, PT, R9, R2, RZ ;  /* 0x0000000209087210 */ /* 0x000fe20007fde0ff */
[----:B------:R-:W-:Y:S01]  /*0fe0*/  STL [R1+0x1598], R93 ;  /* 0x0015985d01007387 */ /* 0x000fe20000100800 */
[----:B------:R-:W-:Y:S03]  /*0ff0*/  STTM.x64 tmem[UR10], RZ ;  /* 0x000000ff000079ed */ /* 0x000fe6000834000a */
[----:B------:R-:W-:Y:S01]  /*1000*/  STL [R1+0x15a0], R93 ;  /* 0x0015a05d01007387 */ /* 0x000fe20000100800 */
[----:B------:R-:W-:Y:S01]  /*1010*/  IMAD.X R16, R12, 0x1, R3, P6 ;  /* 0x000000010c107824 */ /* 0x000fe200030e0603 */
[----:B0-----:R-:W-:Y:S01]  /*1020*/  PRMT R6, RZ, 0x7610, R6 ;  /* 0x00007610ff067816 */ /* 0x001fe20000000006 */
[----:B------:R-:W0:Y:S01]  /*1030*/  LDCU UR46, c[0x0][0x3b0] ;  /* 0x00007600ff2e77ac */ /* 0x000e220008000800 */
[----:B------:R-:W-:Y:S01]  /*1040*/  STL [R1+0x15a8], R93 ;  /* 0x0015a85d01007387 */ /* 0x000fe20000100800 */
[----:B------:R-:W-:-:S04]  /*1050*/  @!UP1 UIADD3 UR4, UPT, UPT, -UR4, 0x100000, URZ ;  /* 0x0010000004049890 */ /* 0x000fc8000fffe1ff */
[----:B------:R-:W-:Y:S02]  /*1060*/  @!UP1 USHF.L.U32 UR5, UR4, 0xb, URZ ;  /* 0x0000000b04059899 */ /* 0x000fe400080006ff */
[----:B------:R-:W-:Y:S01]  /*1070*/  @!UP1 USHF.L.U32 UR4, UR4, 0x1, URZ ;  /* 0x0000000104049899 */ /* 0x000fe200080006ff */
[----:B------:R-:W4:Y:S01]  /*1080*/  LDCU UR45, c[0x0][0x3b0] ;  /* 0x00007600ff2d77ac */ /* 0x000f220008000800 */
[----:B------:R-:W-:Y:S01]  /*1090*/  STL [R1+0x15b0], R93 ;  /* 0x0015b05d01007387 */ /* 0x000fe20000100800 */
[----:B------:R-:W0:Y:S03]  /*10a0*/  LDCU UR44, c[0x0][0x3b0] ;  /* 0x00007600ff2c77ac */ /* 0x000e260008000800 */
        /* <DEDUP_REMOVED lines=110> */
[----:B------:R-:W-:Y:S04]  /*1790*/  STL [R1+0x1540], R74 ;  /* 0x0015404a01007387 */ /* 0x000fe80000100800 */
        /* <DEDUP_REMOVED lines=62> */
[----:B------:R0:W-:Y:S01]  /*1b80*/  STL [R1+0xeb4], R16 ;  /* 0x000eb41001007387 */ /* 0x0001e20000100800 */
[----:B------:R-:W-:Y:S01]  /*1b90*/  STTM.x64 tmem[UR10+0x40], RZ ;  /* 0x000040ff000079ed */ /* 0x000fe2000834000a */
[----:B------:R-:W-:Y:S01]  /*1ba0*/  STTM.x64 tmem[UR10+0x80], RZ ;  /* 0x000080ff000079ed */ /* 0x000fe2000834000a */
[----:B------:R-:W-:Y:S01]  /*1bb0*/  STTM.x64 tmem[UR10+0xc0], RZ ;  /* 0x0000c0ff000079ed */ /* 0x000fe2000834000a */
[----:B------:R-:W0:Y:S02]  /*1bc0*/  FENCE.VIEW.ASYNC.T ;  /* 0x00000000000073c6 */ /* 0x000e240000000200 */
[----:B0-----:R-:W-:Y:S01]  /*1bd0*/  BAR.SYNC.DEFER_BLOCKING 0x0 ;  /* 0x0000000000007b1d */ /* 0x001fe20000010000 */
[----:B------:R-:W-:-:S05]  /*1be0*/  IADD3 R16, P6, PT, R9, R4, RZ ;  /* 0x0000000409107210 */ /* 0x000fca0007fde0ff */
[----:B------:R-:W2:Y:S04]  /*1bf0*/  LDL R9, [R1+0xeb4] ;  /* 0x000eb40001097983 */ /* 0x000ea80000100800 */
[----:B------:R-:W0:Y:S02]  /*1c00*/  FENCE.VIEW.ASYNC.S ;  /* 0x00000000000073c6 */ /* 0x000e240000000000 */
[----:B0-----:R0:W0:Y:S02]  /*1c10*/  @!UP2 SYNCS.EXCH.64 URZ, [UR11], UR16 ;  /* 0x000000100bffa5b2 */ /* 0x0010240008000100 */
[----:B0-----:R-:W-:Y:S06]  /*1c20*/  BAR.SYNC.DEFER_BLOCKING 0x0 ;  /* 0x0000000000007b1d */ /* 0x001fec0000010000 */
[----:B------:R-:W-:Y:S01]  /*1c30*/  STL [R1+0xec0], R16 ;  /* 0x000ec01001007387 */ /* 0x000fe20000100800 */
[----:B------:R-:W-:-:S02]  /*1c40*/  PRMT R92, RZ, 0x7610, R92 ;  /* 0x00007610ff5c7816 */ /* 0x000fc4000000005c */
[----:B------:R-:W-:Y:S01]  /*1c50*/  PRMT R93, RZ, 0x7610, R93 ;  /* 0x00007610ff5d7816 */ /* 0x000fe2000000005d */
[----:B------:R-:W-:Y:S01]  /*1c60*/  VOTEU.ALL UP1, P2 ;  /* 0x0000000000ff7886 */ /* 0x000fe20001020000 */
[----:B------:R-:W-:Y:S01]  /*1c70*/  PRMT R91, RZ, 0x7610, R91 ;  /* 0x00007610ff5b7816 */ /* 0x000fe2000000005b */
[----:B------:R-:W0:Y:S01]  /*1c80*/  LDCU UR17, c[0x0][0x3b0] ;  /* 0x00007600ff1177ac */ /* 0x000e220008000800 */
[----:B------:R-:W-:Y:S02]  /*1c90*/  PRMT R90, RZ, 0x7610, R90 ;  /* 0x00007610ff5a7816 */ /* 0x000fe4000000005a */
[----:B------:R-:W-:Y:S01]  /*1ca0*/  PRMT R89, RZ, 0x7610, R89 ;  /* 0x00007610ff597816 */ /* 0x000fe20000000059 */
[----:B------:R-:W0:Y:S01]  /*1cb0*/  LDCU UR16, c[0x0][0x3b0] ;  /* 0x00007600ff1077ac */ /* 0x000e220008000800 */
[----:B------:R-:W-:Y:S02]  /*1cc0*/  PRMT R88, RZ, 0x7610, R88 ;  /* 0x00007610ff587816 */ /* 0x000fe40000000058 */
[----:B------:R-:W-:-:S02]  /*1cd0*/  PRMT R87, RZ, 0x7610, R87 ;  /* 0x00007610ff577816 */ /* 0x000fc40000000057 */
[----:B------:R-:W-:Y:S01]  /*1ce0*/  PRMT R86, RZ, 0x7610, R86 ;  /* 0x00007610ff567816 */ /* 0x000fe20000000056 */
[----:B------:R0:W1:Y:S01]  /*1cf0*/  @!UP1 SYNCS.EXCH.64 URZ, [UR9+0x18008], UR4 ;  /* 0x0180080409ff95b2 */ /* 0x0000620008000100 */
[----:B------:R-:W-:Y:S02]  /*1d00*/  PRMT R85, RZ, 0x7610, R85 ;  /* 0x00007610ff557816 */ /* 0x000fe40000000055 */
[----:B------:R-:W-:Y:S02]  /*1d10*/  PRMT R84, RZ, 0x7610, R84 ;  /* 0x00007610ff547816 */ /* 0x000fe40000000054 */
[----:B------:R-:W-:Y:S02]  /*1d20*/  PRMT R83, RZ, 0x7610, R83 ;  /* 0x00007610ff537816 */ /* 0x000fe40000000053 */
[----:B------:R-:W-:Y:S02]  /*1d30*/  PRMT R82, RZ, 0x7610, R82 ;  /* 0x00007610ff527816 */ /* 0x000fe40000000052 */
[----:B------:R-:W-:-:S02]  /*1d40*/  PRMT R81, RZ, 0x7610, R81 ;  /* 0x00007610ff517816 */ /* 0x000fc40000000051 */
[----:B------:R-:W-:Y:S01]  /*1d50*/  PRMT R80, RZ, 0x7610, R80 ;  /* 0x00007610ff507816 */ /* 0x000fe20000000050 */
[----:B0-----:R-:W0:Y:S01]  /*1d60*/  LDCU UR4, c[0x0][0x3b0] ;  /* 0x00007600ff0477ac */ /* 0x001e220008000800 */
[----:B------:R-:W-:Y:S02]  /*1d70*/  PRMT R79, RZ, 0x7610, R79 ;  /* 0x00007610ff4f7816 */ /* 0x000fe4000000004f */
[----:B------:R-:W-:Y:S01]  /*1d80*/  PRMT R78, RZ, 0x7610, R78 ;  /* 0x00007610ff4e7816 */ /* 0x000fe2000000004e */
[----:B------:R-:W0:Y:S01]  /*1d90*/  LDCU UR5, c[0x0][0x3b0] ;  /* 0x00007600ff0577ac */ /* 0x000e220008000800 */
[----:B--2---:R2:W3:Y:S02]  /*1da0*/  @!P4 LDG.E.U8 R20, desc[UR20][R8.64] ;  /* 0x000000140814c981 */ /* 0x0044e4000c1e1100 */
[----:B--2---:R-:W-:Y:S02]  /*1db0*/  IMAD.MOV.U32 R9, RZ, RZ, R16 ;  /* 0x000000ffff097224 */ /* 0x004fe400078e0010 */
[----:B------:R-:W-:-:S05]  /*1dc0*/  IMAD.X R8, R12, 0x1, R5, P6 ;  /* 0x000000010c087824 */ /* 0x000fca00030e0605 */
[-C--:B------:R-:W-:Y:S01]  /*1dd0*/  @!P4 LOP3.LUT R9, R9, R8.reuse, RZ, 0x3c, !PT ;  /* 0x000000080909c212 */ /* 0x080fe200078e3cff */
[----:B---3--:R-:W-:Y:S04]  /*1de0*/  @!P4 STL [R1+0x790], R20 ;  /* 0x000790140100c387 */ /* 0x008fe80000100800 */
[----:B------:R2:W-:Y:S02]  /*1df0*/  STL [R1+0xebc], R8 ;  /* 0x000ebc0801007387 */ /* 0x0005e40000100800 */
[----:B--2---:R-:W-:-:S04]  /*1e00*/  @!P4 LOP3.LUT R8, R9, R8, RZ, 0x3c, !PT ;  /* 0x000000080908c212 */ /* 0x004fc800078e3cff */
[----:B------:R-:W-:-:S05]  /*1e10*/  @!P4 LOP3.LUT R9, R9, R8, RZ, 0x3c, !PT ;  /* 0x000000080909c212 */ /* 0x000fca00078e3cff */
[----:B------:R2:W3:Y:S01]  /*1e20*/  @!P4 LDG.E.U8 R6, desc[UR20][R8.64] ;  /* 0x000000140806c981 */ /* 0x0004e2000c1e1100 */
[----:B------:R-:W-:Y:S02]  /*1e30*/  SHF.R.S32.HI R16, RZ, 0x1f, R17 ;  /* 0x0000001fff107819 */ /* 0x000fe40000011411 */
[----:B------:R-:W-:-:S05]  /*1e40*/  IADD3 R20, P6, PT, R17, R2, RZ ;  /* 0x0000000211147210 */ /* 0x000fca0007fde0ff */
[----:B--2---:R-:W-:Y:S02]  /*1e50*/  IMAD.MOV.U32 R9, RZ, RZ, R20 ;  /* 0x000000ffff097224 */ /* 0x004fe400078e0014 */
[----:B------:R-:W-:-:S05]  /*1e60*/  IMAD.X R8, R16, 0x1, R3, P6 ;  /* 0x0000000110087824 */ /* 0x000fca00030e0603 */
[-C--:B------:R-:W-:Y:S01]  /*1e70*/  @!P3 LOP3.LUT R9, R9, R8.reuse, RZ, 0x3c, !PT ;  /* 0x000000080909b212 */ /* 0x080fe200078e3cff */
[----:B---3--:R2:W-:Y:S04]  /*1e80*/  STL [R1+0x78c], R6 ;  /* 0x00078c0601007387 */ /* 0x0085e80000100800 */
[----:B--2---:R-:W2:Y:S04]  /*1e90*/  LDL.LU R6, [R1+0x1638] ;  /* 0x0016380001067983 */ /* 0x004ea80000300800 */
[----:B------:R-:W-:Y:S04]  /*1ea0*/  STL [R1+0xea8], R20 ;  /* 0x000ea81401007387 */ /* 0x000fe80000100800 */
[----:B------:R3:W-:Y:S02]  /*1eb0*/  STL [R1+0xea4], R8 ;  /* 0x000ea40801007387 */ /* 0x0007e40000100800 */
[----:B---3--:R-:W-:-:S04]  /*1ec0*/  @!P3 LOP3.LUT R8, R9, R8, RZ, 0x3c, !PT ;  /* 0x000000080908b212 */ /* 0x008fc800078e3cff */
[----:B------:R-:W-:-:S05]  /*1ed0*/  @!P3 LOP3.LUT R9, R9, R8, RZ, 0x3c, !PT ;  /* 0x000000080909b212 */ /* 0x000fca00078e3cff */
[----:B------:R3:W2:Y:S01]  /*1ee0*/  @!P3 LDG.E.U8 R92, desc[UR20][R8.64] ;  /* 0x00000014085cb981 */ /* 0x0006a2000c1e1100 */
[----:B------:R-:W-:-:S05]  /*1ef0*/  IADD3 R20, P6, PT, R17, R4, RZ ;  /* 0x0000000411147210 */ /* 0x000fca0007fde0ff */
[----:B---3--:R-:W-:Y:S02]  /*1f00*/  IMAD.MOV.U32 R9, RZ, RZ, R20 ;  /* 0x000000ffff097224 */ /* 0x008fe400078e0014 */
[----:B------:R-:W-:-:S05]  /*1f10*/  IMAD.X R8, R16, 0x1, R5, P6 ;  /* 0x0000000110087824 */ /* 0x000fca00030e0605 */
[-C--:B------:R-:W-:Y:S01]  /*1f20*/  @!P3 LOP3.LUT R9, R9, R8.reuse, RZ, 0x3c, !PT ;  /* 0x000000080909b212 */ /* 0x080fe200078e3cff */
[----:B--2---:R2:W-:Y:S04]  /*1f30*/  STL [R1+0x758], R92 ;  /* 0x0007585c01007387 */ /* 0x0045e80000100800 */
[----:B--2---:R-:W2:Y:S04]  /*1f40*/  LDL.LU R92, [R1+0x1634] ;  /* 0x00163400015c7983 */ /* 0x004ea80000300800 */
[----:B------:R-:W-:Y:S04]  /*1f50*/  STL [R1+0xeb0], R20 ;  /* 0x000eb01401007387 */ /* 0x000fe80000100800 */
[----:B------:R3:W-:Y:S02]  /*1f60*/  STL [R1+0xeac], R8 ;  /* 0x000eac0801007387 */ /* 0x0007e40000100800 */
[----:B---3--:R-:W-:-:S04]  /*1f70*/  @!P3 LOP3.LUT R8, R9, R8, RZ, 0x3c, !PT ;  /* 0x000000080908b212 */ /* 0x008fc800078e3cff */
[----:B------:R-:W-:-:S05]  /*1f80*/  @!P3 LOP3.LUT R9, R9, R8, RZ, 0x3c, !PT ;  /* 0x000000080909b212 */ /* 0x000fca00078e3cff */
[----:B------:R3:W4:Y:S01]  /*1f90*/  @!P3 LDG.E.U8 R93, desc[UR20][R8.64] ;  /* 0x00000014085db981 */ /* 0x000722000c1e1100 */
[----:B------:R-:W-:-:S05]  /*1fa0*/  IMAD R17, R6, 0x61, RZ ;  /* 0x0000006106117824 */ /* 0x000fca00078e02ff */
[----:B------:R-:W-:Y:S02]  /*1fb0*/  SHF.R.S32.HI R16, RZ, 0x1f, R17 ;  /* 0x0000001fff107819 */ /* 0x000fe40000011411 */
[----:B------:R-:W-:-:S05]  /*1fc0*/  IADD3 R20, P6, PT, R17, R2, RZ ;  /* 0x0000000211147210 */ /* 0x000fca0007fde0ff */
[----:B---3--:R-:W-:Y:S02]  /*1fd0*/  IMAD.MOV.U32 R9, RZ, RZ, R20 ;  /* 0x000000ffff097224 */ /* 0x008fe400078e0014 */
[----:B------:R-:W-:-:S05]  /*1fe0*/  IMAD.X R8, R16, 0x1, R3, P6 ;  /* 0x0000000110087824 */ /* 0x000fca00030e0603 */
[-C--:B------:R-:W-:Y:S02]  /*1ff0*/  @!P1 LOP3.LUT R9, R9, R8.reuse, RZ, 0x3c, !PT ;  /* 0x0000000809099212 */ /* 0x080fe400078e3cff */
[----:B--2---:R-:W-:Y:S01]  /*2000*/  PRMT R92, RZ, 0x7610, R92 ;  /* 0x00007610ff5c7816 */ /* 0x004fe2000000005c */
[----:B----4-:R2:W-:Y:S04]  /*2010*/  STL [R1+0x754], R93 ;  /* 0x0007545d01007387 */ /* 0x0105e80000100800 */
[----:B--2---:R-:W2:Y:S04]  /*2020*/  LDL.LU R93, [R1+0x1630] ;  /* 0x00163000015d7983 */ /* 0x004ea80000300800 */
[----:B------:R-:W-:Y:S04]  /*2030*/  STL [R1+0xe94], R20 ;  /* 0x000e941401007387 */ /* 0x000fe80000100800 */
[----:B------:R3:W-:Y:S02]  /*2040*/  STL [R1+0xe90], R8 ;  /* 0x000e900801007387 */ /* 0x0007e40000100800 */
[----:B---3--:R-:W-:-:S04]  /*2050*/  @!P1 LOP3.LUT R8, R9, R8, RZ, 0x3c, !PT ;  /* 0x0000000809089212 */ /* 0x008fc800078e3cff */
[----:B------:R-:W-:-:S05]  /*2060*/  @!P1 LOP3.LUT R9, R9, R8, RZ, 0x3c, !PT ;  /* 0x0000000809099212 */ /* 0x000fca00078e3cff */
[----:B------:R3:W4:Y:S01]  /*2070*/  @!P1 LDG.E.U8 R92, desc[UR20][R8.64] ;  /* 0x00000014085c9981 */ /* 0x000722000c1e1100 */
        /* <DEDUP_REMOVED lines=38> */
[----:B------:R-:W-:Y:S02]  /*22e0*/  VIADD R12, R28, 0xffffffa0 ;  /* 0xffffffa01c0c7836 */ /* 0x000fe40000000000 */
[----:B------:R-:W-:-:S03]  /*22f0*/  IMAD R17, R6, 0x5f, RZ ;  /* 0x0000005f06117824 */ /* 0x000fc600078e02ff */
[----:B------:R-:W-:Y:S02]  /*2300*/  ISETP.GE.U32.AND P4, PT, R12, 0x7fffff21, PT ;  /* 0x7fffff210c00780c */ /* 0x000fe40003f86070 */
        /* <DEDUP_REMOVED lines=193> */
[----:B------:R-:W-:-:S05]  /*2f20*/  VIADD R12, R28, 0xffffffa7 ;  /* 0xffffffa71c0c7836 */ /* 0x000fca0000000000 */
[----:B------:R-:W-:Y:S01]  /*2f30*/  ISETP.GE.U32.AND P0, PT, R12, 0x7fffff28, PT ;  /* 0x7fffff280c00780c */ /* 0x000fe20003f06070 */
[----:B------:R-:W-:Y:S02]  /*2f40*/  VIADD R12, R28, 0xffffffa8 ;  /* 0xffffffa81c0c7836 */ /* 0x000fe40000000000 */
[----:B------:R-:W-:-:S03]  /*2f50*/  IMAD R16, R6, 0x58, RZ ;  /* 0x0000005806107824 */ /* 0x000fc600078e02ff */
[----:B------:R-:W-:Y:S01]  /*2f60*/  ISETP.GE.U32.AND P4, PT, R12, 0x7fffff29, PT ;  /* 0x7fffff290c00780c */ /* 0x000fe20003f86070 */
[----:B------:R-:W-:Y:S01]  /*2f70*/  VIADD R12, R28, 0xffffffa9 ;  /* 0xffffffa91c0c7836 */ /* 0x000fe20000000000 */
[----:B------:R-:W-:-:S04]  /*2f80*/  IADD3 R20, P6, PT, R16, R2, RZ ;  /* 0x0000000210147210 */ /* 0x000fc80007fde0ff */
[----:B------:R-:W-:Y:S02]  /*2f90*/  ISETP.GE.U32.AND P3, PT, R12, 0x7fffff2a, PT ;  /* 0x7fffff2a0c00780c */ /* 0x000fe40003f66070 */
[----:B------:R-:W-:Y:S01]  /*2fa0*/  SHF.R.S32.HI R12, RZ, 0x1f, R16 ;  /* 0x0000001fff0c7819 */ /* 0x000fe20000011410 */
[----:B---3--:R-:W-:-:S04]  /*2fb0*/  IMAD.MOV.U32 R9, RZ, RZ, R20 ;  /* 0x000000ffff097224 */ /* 0x008fc800078e0014 */
        /* <DEDUP_REMOVED lines=297> */
[----:B------:R-:W3:Y:S01]  /*4250*/  @!P3 LDG.E.U8 R93, desc[UR20][R8.64] ;  /* 0x00000014085db981 */ /* 0x000ee2000c1e1100 */
[----:B------:R-:W-:Y:S02]  /*4260*/  VIADD R17, R28, 0xffffffb2 ;  /* 0xffffffb21c117836 */ /* 0x000fe40000000000 */
[----:B------:R-:W-:-:S03]  /*4270*/  IMAD R16, R6, 0x4d, RZ ;  /* 0x0000004d06107824 */ /* 0x000fc600078e02ff */
[----:B------:R-:W-:Y:S02]  /*4280*/  ISETP.GE.U32.AND P1, PT, R17, 0x7fffff33, PT ;  /* 0x7fffff331100780c */ /* 0x000fe40003f26070 */
[----:B------:R-:W-:Y:S02]  /*4290*/  SHF.R.S32.HI R12, RZ, 0x1f, R16 ;  /* 0x0000001fff0c7819 */ /* 0x000fe40000011410 */
[----:B------:R-:W-:Y:S01]  /*42a0*/  IADD3 R20, P6, PT, R16, R2, RZ ;  /* 0x0000000210147210 */ /* 0x000fe20007fde0ff */
[----:B---3--:R3:W-:Y:S04]  /*42b0*/  STL [R1+0xf2c], R93 ;  /* 0x000f2c5d01007387 */ /* 0x0087e80000100800 */
[----:B---3--:R-:W3:Y:S01]  /*42c0*/  LDL.LU R93, [R1+0x1590] ;  /* 0x00159000015d7983 */ /* 0x008ee20000300800 */
[----:B------:R-:W-:-:S02]  /*42d0*/  IMAD.MOV.U32 R9, RZ, RZ, R20 ;  /* 0x000000ffff097224 */ /* 0x000fc400078e0014 */
[----:B------:R-:W-:Y:S01]  /*42e0*/  IMAD.X R8, R12, 0x1, R3, P6 ;  /* 0x000000010c087824 */ /* 0x000fe200030e0603 */
[----:B------:R-:W-:Y:S04]  /*42f0*/  STL [R1+0xc10], R20 ;  /* 0x000c101401007387 */ /* 0x000fe80000100800 */
[-C--:B------:R-:W-:Y:S01]  /*4300*/  @!P1 LOP3.LUT R9, R9, R8.reuse, RZ, 0x3c, !PT ;  /* 0x0000000809099212 */ /* 0x080fe200078e3cff */
[----:B------:R4:W-:Y:S03]  /*4310*/  STL [R1+0xc0c], R8 ;  /* 0x000c0c0801007387 */ /* 0x0009e60000100800 */
[----:B----4-:R-:W-:-:S04]  /*4320*/  @!P1 LOP3.LUT R8, R9, R8, RZ, 0x3c, !PT ;  /* 0x0000000809089212 */ /* 0x010fc800078e3cff */
[----:B------:R-:W-:Y:S02]  /*4330*/  @!P1 LOP3.LUT R9, R9, R8, RZ, 0x3c, !PT ;  /* 0x0000000809099212 */ /* 0x000fe400078e3cff */
[----:B---3--:R-:W-:-:S06]  /*4340*/  PRMT R93, RZ, 0x7610, R93 ;  /* 0x00007610ff5d7816 */ /* 0x008fcc000000005d */
        /* <DEDUP_REMOVED lines=20> */
[-C--:B------:R-:W-:Y:S01]  /*4490*/  @!P0 LOP3.LUT R9, R9, R8.reuse, RZ, 0x3c, !PT ;  /* 0x0000000809098212 */ /* 0x080fe200078e3cff */
[----:B----4-:R3:W-:Y:S04]  /*44a0*/  STL [R1+0x5e4], R92 ;  /* 0x0005e45c01007387 */ /* 0x0107e80000100800 */
[----:B---3--:R-:W3:Y:S04]  /*44b0*/  LDL.LU R92, [R1+0x1588] ;  /* 0x00158800015c7983 */ /* 0x008ee80000300800 */
[----:B------:R-:W-:Y:S04]  /*44c0*/  STL [R1+0xc00], R20 ;  /* 0x000c001401007387 */ /* 0x000fe80000100800 */
[----:B------:R4:W-:Y:S02]  /*44d0*/  STL [R1+0xbfc], R8 ;  /* 0x000bfc0801007387 */ /* 0x0009e40000100800 */
[----:B----4-:R-:W-:-:S04]  /*44e0*/  @!P0 LOP3.LUT R8, R9, R8, RZ, 0x3c, !PT ;  /* 0x0000000809088212 */ /* 0x010fc800078e3cff */
[----:B------:R-:W-:-:S05]  /*44f0*/  @!P0 LOP3.LUT R9, R9, R8, RZ, 0x3c, !PT ;  /* 0x0000000809098212 */ /* 0x000fca00078e3cff */
[----:B------:R4:W2:Y:S01]  /*4500*/  @!P0 LDG.E.U8 R91, desc[UR20][R8.64] ;  /* 0x00000014085b8981 */ /* 0x0008a2000c1e1100 */
[----:B------:R-:W-:-:S05]  /*4510*/  IADD3 R20, P6, PT, R16, R4, RZ ;  /* 0x0000000410147210 */ /* 0x000fca0007fde0ff */
[----:B----4-:R-:W-:Y:S02]  /*4520*/  IMAD.MOV.U32 R9, RZ, RZ, R20 ;  /* 0x000000ffff097224 */ /* 0x010fe400078e0014 */
[----:B------:R-:W-:-:S05]  /*4530*/  IMAD.X R8, R12, 0x1, R5, P6 ;  /* 0x000000010c087824 */ /* 0x000fca00030e0605 */
[-C--:B------:R-:W-:Y:S01]  /*4540*/  @!P0 LOP3.LUT R9, R9, R8.reuse, RZ, 0x3c, !PT ;  /* 0x0000000809098212 */ /* 0x080fe200078e3cff */
[----:B--2---:R2:W-:Y:S04]  /*4550*/  STL [R1+0x5e0], R91 ;  /* 0x0005e05b01007387 */ /* 0x0045e80000100800 */
[----:B--2---:R-:W2:Y:S04]  /*4560*/  LDL.LU R91, [R1+0x1584] ;  /* 0x00158400015b7983 */ /* 0x004ea80000300800 */
[----:B------:R-:W-:Y:S04]  /*4570*/  STL [R1+0xc08], R20 ;  /* 0x000c081401007387 */ /* 0x000fe80000100800 */
[----:B------:R4:W-:Y:S02]  /*4580*/  STL [R1+0xc04], R8 ;  /* 0x000c040801007387 */ /* 0x0009e40000100800 */
[----:B----4-:R-:W-:-:S04]  /*4590*/  @!P0 LOP3.LUT R8, R9, R8, RZ, 0x3c, !PT ;  /* 0x0000000809088212 */ /* 0x010fc800078e3cff */
[----:B------:R-:W-:-:S05]  /*45a0*/  @!P0 LOP3.LUT R9, R9, R8, RZ, 0x3c, !PT ;  /* 0x0000000809098212 */ /* 0x000fca00078e3cff */
[----:B------:R4:W2:Y:S01]  /*45b0*/  @!P0 LDG.E.U8 R90, desc[UR20][R8.64] ;  /* 0x00000014085a8981 */ /* 0x0008a2000c1e1100 */
[----:B------:R-:W-:Y:S02]  /*45c0*/  VIADD R17, R28, 0xffffffb4 ;  /* 0xffffffb41c117836 */ /* 0x000fe40000000000 */
[----:B------:R-:W-:-:S03]  /*45d0*/  IMAD R16, R6, 0x4b, RZ ;  /* 0x0000004b06107824 */ /* 0x000fc600078e02ff */
[----:B------:R-:W-:Y:S02]  /*45e0*/  ISETP.GE.U32.AND P4, PT, R17, 0x7fffff35, PT ;  /* 0x7fffff351100780c */ /* 0x000fe40003f86070 */
[----:B------:R-:W-:Y:S02]  /*45f0*/  SHF.R.S32.HI R12, RZ, 0x1f, R16 ;  /* 0x0000001fff0c7819 */ /* 0x000fe40000011410 */
        /* <DEDUP_REMOVED lines=159> */
[-C--:B------:R-:W-:Y:S02]  /*4ff0*/  @!P1 LOP3.LUT R9, R9, R8.reuse, RZ, 0x3c, !PT ;  /* 0x0000000809099212 */ /* 0x080fe400078e3cff */
[----:B------:R-:W-:Y:S01]  /*5000*/  PRMT R77, RZ, 0x7610, R77 ;  /* 0x00007610ff4d7816 */ /* 0x000fe2000000004d */
        /* <DEDUP_REMOVED lines=132> */
[----:B------:R-:W-:-:S03]  /*5850*/  IMAD.SHL.U32 R16, R6, 0x40, RZ ;  /* 0x0000004006107824 */ /* 0x000fc600078e00ff */
        /* <DEDUP_REMOVED lines=14> */
[----:B------:R-:W-:Y:S01]  /*5940*/  VIADD R17, R28, 0xffffffc0 ;  /* 0xffffffc01c117836 */ /* 0x000fe20000000000 */
[----:B------:R-:W-:Y:S01]  /*5950*/  IADD3 R20, P6, PT, R16, R4, RZ ;  /* 0x0000000410147210 */ /* 0x000fe20007fde0ff */
[----:B------:R-:W-:-:S03]  /*5960*/  IMAD R16, R6, 0x3f, RZ ;  /* 0x0000003f06107824 */ /* 0x000fc600078e02ff */
[----:B------:R-:W-:Y:S01]  /*5970*/  ISETP.GE.U32.AND P4, PT, R17, 0x7fffff41, PT ;  /* 0x7fffff411100780c */ /* 0x000fe20003f86070 */
[----:B------:R-:W-:Y:S01]  /*5980*/  STL [R1+0xb48], R20 ;  /* 0x000b481401007387 */ /* 0x000fe20000100800 */
[----:B------:R-:W-:Y:S01]  /*5990*/  PRMT R13, RZ, 0x7610, R13 ;  /* 0x00007610ff0d7816 */ /* 0x000fe2000000000d */
[----:B----4-:R-:W-:Y:S02]  /*59a0*/  IMAD.X R9, R12, 0x1, R5, P6 ;  /* 0x000000010c097824 */ /* 0x010fe400030e0605 */
[----:B------:R-:W-:Y:S01]  /*59b0*/  @!P0 IMAD.MOV.U32 R8, RZ, RZ, R20 ;  /* 0x000000ffff088224 */ /* 0x000fe200078e0014 */
[----:B------:R-:W-:Y:S02]  /*59c0*/  SHF.R.S32.HI R12, RZ, 0x1f, R16 ;  /* 0x0000001fff0c7819 */ /* 0x000fe40000011410 */
[----:B------:R-:W-:Y:S02]  /*59d0*/  PRMT R66, RZ, 0x7610, R66 ;  /* 0x00007610ff427816 */ /* 0x000fe40000000042 */
[----:B------:R4:W3:Y:S04]  /*59e0*/  @!P0 LDG.E.U8 R13, desc[UR20][R8.64] ;  /* 0x00000014080d8981 */ /* 0x0008e8000c1e1100 */
[----:B--2---:R2:W-:Y:S04]  /*59f0*/  STL [R1+0x1ac], R67 ;  /* 0x0001ac4301007387 */ /* 0x0045e80000100800 */
[----:B------:R4:W-:Y:S01]  /*5a00*/  STL [R1+0xb44], R9 ;  /* 0x000b440901007387 */ /* 0x0009e20000100800 */
[----:B--2---:R-:W-:-:S05]  /*5a10*/  IADD3 R67, P6, PT, R16, R2, RZ ;  /* 0x0000000210437210 */ /* 0x004fca0007fde0ff */
[----:B----4-:R-:W-:Y:S02]  /*5a20*/  IMAD.X R9, R12, 0x1, R3, P6 ;  /* 0x000000010c097824 */ /* 0x010fe400030e0603 */
[----:B------:R-:W-:-:S05]  /*5a30*/  @!P4 IMAD.MOV.U32 R8, RZ, RZ, R67 ;  /* 0x000000ffff08c224 */ /* 0x000fca00078e0043 */
[----:B------:R2:W4:Y:S01]  /*5a40*/  @!P4 LDG.E.U8 R66, desc[UR20][R8.64] ;  /* 0x000000140842c981 */ /* 0x000522000c1e1100 */
[----:B------:R-:W-:-:S03]  /*5a50*/  IADD3 R20, P6, PT, R16, R4, RZ ;  /* 0x0000000410147210 */ /* 0x000fc60007fde0ff */
[----:B------:R0:W-:Y:S04]  /*5a60*/  STL [R1+0xb30], R67 ;  /* 0x000b304301007387 */ /* 0x0001e80000100800 */
[----:B---3--:R-:W-:Y:S01]  /*5a70*/  STL [R1+0x1294], R13 ;  /* 0x0012940d01007387 */ /* 0x008fe20000100800 */
[----:B--2---:R-:W-:-:S03]  /*5a80*/  IMAD.X R8, R12, 0x1, R5, P6 ;  /* 0x000000010c087824 */ /* 0x004fc600030e0605 */
[----:B------:R2:W-:Y:S04]  /*5a90*/  STL [R1+0xb2c], R9 ;  /* 0x000b2c0901007387 */ /* 0x0005e80000100800 */
[----:B0-----:R-:W3:Y:S01]  /*5aa0*/  LDL.LU R67, [R1+0x1524] ;  /* 0x0015240001437983 */ /* 0x001ee20000300800 */
[----:B--2---:R-:W-:-:S05]  /*5ab0*/  IMAD.MOV.U32 R9, RZ, RZ, R20 ;  /* 0x000000ffff097224 */ /* 0x004fca00078e0014 */
[-C--:B------:R-:W-:Y:S02]  /*5ac0*/  @!P4 LOP3.LUT R9, R9, R8.reuse, RZ, 0x3c, !PT ;  /* 0x000000080909c212 */ /* 0x080fe400078e3cff */
[----:B------:R-:W-:Y:S01]  /*5ad0*/  PRMT R65, RZ, 0x7610, R65 ;  /* 0x00007610ff417816 */ /* 0x000fe20000000041 */
[----:B----4-:R0:W-:Y:S04]  /*5ae0*/  STL [R1+0xf18], R66 ;  /* 0x000f184201007387 */ /* 0x0101e80000100800 */
[----:B0-----:R-:W2:Y:S04]  /*5af0*/  LDL.LU R66, [R1+0x1520] ;  /* 0x0015200001427983 */ /* 0x001ea80000300800 */
[----:B------:R-:W-:Y:S04]  /*5b00*/  STL [R1+0xb38], R20 ;  /* 0x000b381401007387 */ /* 0x000fe80000100800 */
[----:B------:R0:W-:Y:S02]  /*5b10*/  STL [R1+0xb34], R8 ;  /* 0x000b340801007387 */ /* 0x0001e40000100800 */
[----:B0-----:R-:W-:-:S04]  /*5b20*/  @!P4 LOP3.LUT R8, R9, R8, RZ, 0x3c, !PT ;  /* 0x000000080908c212 */ /* 0x001fc800078e3cff */
[----:B------:R-:W-:-:S05]  /*5b30*/  @!P4 LOP3.LUT R9, R9, R8, RZ, 0x3c, !PT ;  /* 0x000000080909c212 */ /* 0x000fca00078e3cff */
[----:B------:R0:W4:Y:S01]  /*5b40*/  @!P4 LDG.E.U8 R65, desc[UR20][R8.64] ;  /* 0x000000140841c981 */ /* 0x000122000c1e1100 */
[----:B------:R-:W-:Y:S02]  /*5b50*/  VIADD R17, R28, 0xffffffc1 ;  /* 0xffffffc11c117836 */ /* 0x000fe40000000000 */
[----:B------:R-:W-:-:S03]  /*5b60*/  IMAD R16, R6, 0x3e, RZ ;  /* 0x0000003e06107824 */ /* 0x000fc600078e02ff */
[----:B------:R-:W-:Y:S02]  /*5b70*/  ISETP.GE.U32.AND P3, PT, R17, 0x7fffff42, PT ;  /* 0x7fffff421100780c */ /* 0x000fe40003f66070 */
[----:B------:R-:W-:Y:S02]  /*5b80*/  SHF.R.S32.HI R12, RZ, 0x1f, R16 ;  /* 0x0000001fff0c7819 */ /* 0x000fe40000011410 */
[----:B------:R-:W-:-:S05]  /*5b90*/  IADD3 R20, P6, PT, R16, R2, RZ ;  /* 0x0000000210147210 */ /* 0x000fca0007fde0ff */
[----:B0-----:R-:W-:Y:S02]  /*5ba0*/  IMAD.MOV.U32 R9, RZ, RZ, R20 ;  /* 0x000000ffff097224 */ /* 0x001fe400078e0014 */
[----:B------:R-:W-:-:S05]  /*5bb0*/  IMAD.X R8, R12, 0x1, R3, P6 ;  /* 0x000000010c087824 */ /* 0x000fca00030e0603 */
[-C--:B------:R-:W-:Y:S02]  /*5bc0*/  @!P3 LOP3.LUT R9, R9, R8.reuse, RZ, 0x3c, !PT ;  /* 0x000000080909b212 */ /* 0x080fe400078e3cff */
[----:B------:R-:W-:Y:S01]  /*5bd0*/  PRMT R64, RZ, 0x7610, R64 ;  /* 0x00007610ff407816 */ /* 0x000fe20000000040 */
[----:B----4-:R0:W-:Y:S04]  /*5be0*/  STL [R1+0xf14], R65 ;  /* 0x000f144101007387 */ /* 0x0101e80000100800 */
[----:B0-----:R-:W4:Y:S04]  /*5bf0*/  LDL.LU R65, [R1+0x151c] ;  /* 0x00151c0001417983 */ /* 0x001f280000300800 */
[----:B------:R-:W-:Y:S04]  /*5c00*/  STL [R1+0xb20], R20 ;  /* 0x000b201401007387 */ /* 0x000fe80000100800 */
[----:B------:R0:W-:Y:S02]  /*5c10*/  STL [R1+0xb1c], R8 ;  /* 0x000b1c0801007387 */ /* 0x0001e40000100800 */
[----:B0-----:R-:W-:-:S04]  /*5c20*/  @!P3 LOP3.LUT R8, R9, R8, RZ, 0x3c, !PT ;  /* 0x000000080908b212 */ /* 0x001fc800078e3cff */
[----:B------:R-:W-:-:S05]  /*5c30*/  @!P3 LOP3.LUT R9, R9, R8, RZ, 0x3c, !PT ;  /* 0x000000080909b212 */ /* 0x000fca00078e3cff */
[----:B------:R0:W2:Y:S01]  /*5c40*/  @!P3 LDG.E.U8 R64, desc[UR20][R8.64] ;  /* 0x000000140840b981 */ /* 0x0000a2000c1e1100 */
[----:B------:R-:W-:-:S05]  /*5c50*/  IADD3 R20, P6, PT, R16, R4, RZ ;  /* 0x0000000410147210 */ /* 0x000fca0007fde0ff */
[----:B0-----:R-:W-:Y:S02]  /*5c60*/  IMAD.MOV.U32 R9, RZ, RZ, R20 ;  /* 0x000000ffff097224 */ /* 0x001fe400078e0014 */
[----:B------:R-:W-:-:S05]  /*5c70*/  IMAD.X R8, R12, 0x1, R5, P6 ;  /* 0x000000010c087824 */ /* 0x000fca00030e0605 */
[-C--:B------:R-:W-:Y:S02]  /*5c80*/  @!P3 LOP3.LUT R9, R9, R8.reuse, RZ, 0x3c, !PT ;  /* 0x000000080909b212 */ /* 0x080fe400078e3cff */
[----:B------:R-:W-:Y:S01]  /*5c90*/  PRMT R63, RZ, 0x7610, R63 ;  /* 0x00007610ff3f7816 */ /* 0x000fe2000000003f */
[----:B--2---:R0:W-:Y:S04]  /*5ca0*/  STL [R1+0xf10], R64 ;  /* 0x000f104001007387 */ /* 0x0041e80000100800 */
[----:B0-----:R-:W2:Y:S04]  /*5cb0*/  LDL.LU R64, [R1+0x1518] ;  /* 0x0015180001407983 */ /* 0x001ea80000300800 */
[----:B------:R-:W-:Y:S04]  /*5cc0*/  STL [R1+0xb28], R20 ;  /* 0x000b281401007387 */ /* 0x000fe80000100800 */
[----:B------:R0:W-:Y:S02]  /*5cd0*/  STL [R1+0xb24], R8 ;  /* 0x000b240801007387 */ /* 0x0001e40000100800 */
[----:B0-----:R-:W-:-:S04]  /*5ce0*/  @!P3 LOP3.LUT R8, R9, R8, RZ, 0x3c, !PT ;  /* 0x000000080908b212 */ /* 0x001fc800078e3cff */
[----:B------:R-:W-:-:S05]  /*5cf0*/  @!P3 LOP3.LUT R9, R9, R8, RZ, 0x3c, !PT ;  /* 0x000000080909b212 */ /* 0x000fca00078e3cff */
[----:B------:R0:W2:Y:S01]  /*5d00*/  @!P3 LDG.E.U8 R63, desc[UR20][R8.64] ;  /* 0x00000014083fb981 */ /* 0x0000a2000c1e1100 */
        /* <DEDUP_REMOVED lines=492> */
[----:B------:R-:W-:-:S05]  /*7bd0*/  VIADD R17, R28, 0xffffffd4 ;  /* 0xffffffd41c117836 */ /* 0x000fca0000000000 */
[----:B------:R-:W-:Y:S01]  /*7be0*/  ISETP.GE.U32.AND P4, PT, R17, 0x7fffff55, PT ;  /* 0x7fffff551100780c */ /* 0x000fe20003f86070 */
[----:B------:R-:W-:Y:S01]  /*7bf0*/  VIADD R17, R28, 0xffffffd5 ;  /* 0xffffffd51c117836 */ /* 0x000fe20000000000 */
[----:B------:R-:W-:-:S04]  /*7c00*/  IADD3 R16, P6, PT, R16, R4, RZ ;  /* 0x0000000410107210 */ /* 0x000fc80007fde0ff */
[----:B------:R-:W-:Y:S01]  /*7c10*/  ISETP.GE.U32.AND P3, PT, R17, 0x7fffff56, PT ;  /* 0x7fffff561100780c */ /* 0x000fe20003f66070 */
[----:B------:R-:W-:-:S05]  /*7c20*/  VIADD R17, R28, 0xffffffd6 ;  /* 0xffffffd61c117836 */ /* 0x000fca0000000000 */
[----:B------:R-:W-:Y:S01]  /*7c30*/  ISETP.GE.U32.AND P1, PT, R17, 0x7fffff57, PT ;  /* 0x7fffff571100780c */ /* 0x000fe20003f26070 */
[----:B------:R-:W-:Y:S01]  /*7c40*/  IMAD.X R17, R12, 0x1, R5, P6 ;  /* 0x000000010c117824 */ /* 0x000fe200030e0605 */
[----:B------:R-:W-:Y:S01]  /*7c50*/  PRMT R12, RZ, 0x7610, R12 ;  /* 0x00007610ff0c7816 */ /* 0x000fe2000000000c */
[----:B------:R-:W-:Y:S01]  /*7c60*/  IMAD R20, R6, 0x2b, RZ ;  /* 0x0000002b06147824 */ /* 0x000fe200078e02ff */
[----:B------:R-:W-:Y:S04]  /*7c70*/  STL [R1+0xa08], R16 ;  /* 0x000a081001007387 */ /* 0x000fe80000100800 */
[----:B------:R1:W3:Y:S01]  /*7c80*/  @!P0 LDG.E.U8 R12, desc[UR20][R16.64] ;  /* 0x00000014100c8981 */ /* 0x0002e2000c1e1100 */
[----:B0-----:R-:W-:Y:S02]  /*7c90*/  SHF.R.S32.HI R8, RZ, 0x1f, R20 ;  /* 0x0000001fff087819 */ /* 0x001fe40000011414 */
[----:B------:R-:W-:Y:S01]  /*7ca0*/  PRMT R93, RZ, 0x7610, R93 ;  /* 0x00007610ff5d7816 */ /* 0x000fe2000000005d */
[----:B--2---:R0:W-:Y:S04]  /*7cb0*/  STL [R1+0x2c0], R32 ;  /* 0x0002c02001007387 */ /* 0x0041e80000100800 */
[----:B------:R1:W-:Y:S01]  /*7cc0*/  STL [R1+0xa04], R17 ;  /* 0x000a041101007387 */ /* 0x0003e20000100800 */
[----:B0-----:R-:W-:-:S05]  /*7cd0*/  IADD3 R32, P6, PT, R20, R2, RZ ;  /* 0x0000000214207210 */ /* 0x001fca0007fde0ff */
[----:B-1----:R-:W-:Y:S02]  /*7ce0*/  IMAD.X R17, R8, 0x1, R3, P6 ;  /* 0x0000000108117824 */ /* 0x002fe400030e0603 */
[----:B------:R-:W-:-:S05]  /*7cf0*/  @!P4 IMAD.MOV.U32 R16, RZ, RZ, R32 ;  /* 0x000000ffff10c224 */ /* 0x000fca00078e0020 */
[----:B------:R0:W2:Y:S04]  /*7d00*/  @!P4 LDG.E.U8 R93, desc[UR20][R16.64] ;  /* 0x00000014105dc981 */ /* 0x0000a8000c1e1100 */
[----:B------:R1:W-:Y:S04]  /*7d10*/  STL [R1+0x9f0], R32 ;  /* 0x0009f02001007387 */ /* 0x0003e80000100800 */
[----:B---3--:R3:W-:Y:S04]  /*7d20*/  STL [R1+0x2bc], R12 ;  /* 0x0002bc0c01007387 */ /* 0x0087e80000100800 */
[----:B------:R0:W-:Y:S04]  /*7d30*/  STL [R1+0x9ec], R17 ;  /* 0x0009ec1101007387 */ /* 0x0001e80000100800 */
[----:B-1----:R-:W4:Y:S01]  /*7d40*/  LDL.LU R32, [R1+0x1488] ;  /* 0x0014880001207983 */ /* 0x002f220000300800 */
[----:B---3--:R-:W-:-:S05]  /*7d50*/  IADD3 R12, P6, PT, R20, R4, RZ ;  /* 0x00000004140c7210 */ /* 0x008fca0007fde0ff */
[----:B0-----:R-:W-:Y:S02]  /*7d60*/  IMAD.MOV.U32 R17, RZ, RZ, R12 ;  /* 0x000000ffff117224 */ /* 0x001fe400078e000c */
[----:B------:R-:W-:Y:S01]  /*7d70*/  IMAD.X R16, R8, 0x1, R5, P6 ;  /* 0x0000000108107824 */ /* 0x000fe200030e0605 */
[----:B------:R-:W-:Y:S04]  /*7d80*/  STL [R1+0x9f8], R12 ;  /* 0x0009f80c01007387 */ /* 0x000fe80000100800 */
[-C--:B------:R-:W-:Y:S02]  /*7d90*/  @!P4 LOP3.LUT R17, R17, R16.reuse, RZ, 0x3c, !PT ;  /* 0x000000101111c212 */ /* 0x080fe400078e3cff */
[----:B------:R-:W-:Y:S01]  /*7da0*/  PRMT R27, RZ, 0x7610, R27 ;  /* 0x00007610ff1b7816 */ /* 0x000fe2000000001b */
[----:B--2---:R-:W-:Y:S04]  /*7db0*/  STL [R1+0x2b8], R93 ;  /* 0x0002b85d01007387 */ /* 0x004fe80000100800 */
[----:B------:R0:W-:Y:S02]  /*7dc0*/  STL [R1+0x9f4], R16 ;  /* 0x0009f41001007387 */ /* 0x0001e40000100800 */
[----:B0-----:R-:W-:-:S04]  /*7dd0*/  @!P4 LOP3.LUT R16, R17, R16, RZ, 0x3c, !PT ;  /* 0x000000101110c212 */ /* 0x001fc800078e3cff */
[----:B------:R-:W-:-:S05]  /*7de0*/  @!P4 LOP3.LUT R17, R17, R16, RZ, 0x3c, !PT ;  /* 0x000000101111c212 */ /* 0x000fca00078e3cff */
[----:B------:R0:W2:Y:S01]  /*7df0*/  @!P4 LDG.E.U8 R27, desc[UR20][R16.64] ;  /* 0x00000014101bc981 */ /* 0x0000a2000c1e1100 */
[----:B------:R-:W-:-:S05]  /*7e00*/  VIADD R9, R28, 0xffffffd7 ;  /* 0xffffffd71c097836 */ /* 0x000fca0000000000 */
[----:B------:R-:W-:Y:S01]  /*7e10*/  ISETP.GE.U32.AND P0, PT, R9, 0x7fffff58, PT ;  /* 0x7fffff580900780c */ /* 0x000fe20003f06070 */
[----:B------:R-:W-:-:S05]  /*7e20*/  IMAD R9, R6, 0x2a, RZ ;  /* 0x0000002a06097824 */ /* 0x000fca00078e02ff */
        /* <DEDUP_REMOVED lines=12> */
[----:B------:R0:W3:Y:S01]  /*7ef0*/  @!P3 LDG.E.U8 R0, desc[UR20][R16.64] ;  /* 0x000000141000b981 */ /* 0x0000e2000c1e1100 */
[----:B------:R-:W-:-:S05]  /*7f00*/  IADD3 R93, P6, PT, R9, R4, RZ ;  /* 0x00000004095d7210 */ /* 0x000fca0007fde0ff */
[----:B0-----:R-:W-:Y:S02]  /*7f10*/  IMAD.MOV.U32 R17, RZ, RZ, R93 ;  /* 0x000000ffff117224 */ /* 0x001fe400078e005d */
[----:B------:R-:W-:-:S05]  /*7f20*/  IMAD.X R16, R8, 0x1, R5, P6 ;  /* 0x0000000108107824 */ /* 0x000fca00030e0605 */
[-C--:B------:R-:W-:Y:S02]  /*7f30*/  @!P3 LOP3.LUT R17, R17, R16.reuse, RZ, 0x3c, !PT ;  /* 0x000000101111b212 */ /* 0x080fe400078e3cff */
[----:B------:R-:W-:Y:S01]  /*7f40*/  PRMT R10, RZ, 0x7610, R10 ;  /* 0x00007610ff0a7816 */ /* 0x000fe2000000000a */
[----:B---3--:R0:W-:Y:S04]  /*7f50*/  STL [R1+0x2b0], R0 ;  /* 0x0002b00001007387 */ /* 0x0081e80000100800 */
[----:B0-----:R-:W3:Y:S04]  /*7f60*/  LDL.LU R0, [R1+0x1480] ;  /* 0x0014800001007983 */ /* 0x001ee80000300800 */
[----:B------:R-:W-:Y:S04]  /*7f70*/  STL [R1+0x9e8], R93 ;  /* 0x0009e85d01007387 */ /* 0x000fe80000100800 */
[----:B------:R0:W-:Y:S02]  /*7f80*/  STL [R1+0x9e4], R16 ;  /* 0x0009e41001007387 */ /* 0x0001e40000100800 */
[----:B0-----:R-:W-:-:S04]  /*7f90*/  @!P3 LOP3.LUT R16, R17, R16, RZ, 0x3c, !PT ;  /* 0x000000101110b212 */ /* 0x001fc800078e3cff */
[----:B------:R-:W-:-:S05]  /*7fa0*/  @!P3 LOP3.LUT R17, R17, R16, RZ, 0x3c, !PT ;  /* 0x000000101111b212 */ /* 0x000fca00078e3cff */
[----:B------:R0:W2:Y:S01]  /*7fb0*/  @!P3 LDG.E.U8 R10, desc[UR20][R16.64] ;  /* 0x00000014100ab981 */ /* 0x0000a2000c1e1100 */
        /* <DEDUP_REMOVED lines=167> */
[----:B------:R-:W-:Y:S02]  /*8a30*/  IADD3 R93, P6, PT, R9, R2, RZ ;  /* 0x00000002095d7210 */ /* 0x000fe40007fde0ff */
[----:B------:R-:W-:-:S03]  /*8a40*/  SHF.R.S32.HI R8, RZ, 0x1f, R9 ;  /* 0x0000001fff087819 */ /* 0x000fc60000011409 */
[----:B------:R-:W-:Y:S02]  /*8a50*/  STL [R1+0x970], R93 ;  /* 0x0009705d01007387 */ /* 0x000fe40000100800 */
[----:B0-----:R-:W-:Y:S01]  /*8a60*/  IMAD.X R17, R8, 0x1, R3, P6 ;  /* 0x0000000108117824 */ /* 0x001fe200030e0603 */
[----:B------:R-:W-:-:S03]  /*8a70*/  PRMT R91, RZ, 0x7610, R91 ;  /* 0x00007610ff5b7816 */ /* 0x000fc6000000005b */
[----:B------:R-:W-:Y:S01]  /*8a80*/  @!P4 IMAD.MOV.U32 R16, RZ, RZ, R93 ;  /* 0x000000ffff10c224 */ /* 0x000fe200078e005d */
[----:B------:R-:W-:-:S04]  /*8a90*/  PRMT R90, RZ, 0x7610, R90 ;  /* 0x00007610ff5a7816 */ /* 0x000fc8000000005a */
[----:B------:R0:W3:Y:S04]  /*8aa0*/  @!P4 LDG.E.U8 R91, desc[UR20][R16.64] ;  /* 0x00000014105bc981 */ /* 0x0000e8000c1e1100 */
[----:B--2---:R1:W-:Y:S02]  /*8ab0*/  STL [R1+0x29c], R92 ;  /* 0x00029c5c01007387 */ /* 0x0043e40000100800 */
[----:B-1----:R-:W-:Y:S02]  /*8ac0*/  IADD3 R92, P6, PT, R9, R4, RZ ;  /* 0x00000004095c7210 */ /* 0x002fe40007fde0ff */
[----:B------:R1:W-:Y:S03]  /*8ad0*/  STL [R1+0x96c], R17 ;  /* 0x00096c1101007387 */ /* 0x0003e60000100800 */
[----:B------:R-:W-:-:S02]  /*8ae0*/  IMAD.X R93, R8, 0x1, R5, P6 ;  /* 0x00000001085d7824 */ /* 0x000fc400030e0605 */
[----:B0-----:R-:W-:Y:S02]  /*8af0*/  @!P4 IMAD.MOV.U32 R16, RZ, RZ, R92 ;  /* 0x000000ffff10c224 */ /* 0x001fe400078e005c */
[----:B-1----:R-:W-:-:S05]  /*8b00*/  @!P4 IMAD.MOV.U32 R17, RZ, RZ, R93 ;  /* 0x000000ffff11c224 */ /* 0x002fca00078e005d */
[----:B------:R0:W2:Y:S01]  /*8b10*/  @!P4 LDG.E.U8 R90, desc[UR20][R16.64] ;  /* 0x00000014105ac981 */ /* 0x0000a2000c1e1100 */
[----:B------:R-:W-:Y:S02]  /*8b20*/  VIADD R12, R28, 0xffffffdd ;  /* 0xffffffdd1c0c7836 */ /* 0x000fe40000000000 */
[----:B------:R-:W-:Y:S01]  /*8b30*/  IMAD R9, R6, 0x22, RZ ;  /* 0x0000002206097824 */ /* 0x000fe200078e02ff */
[----:B------:R-:W-:Y:S02]  /*8b40*/  STL [R1+0x978], R92 ;  /* 0x0009785c01007387 */ /* 0x000fe40000100800 */
[----:B------:R-:W-:Y:S02]  /*8b50*/  ISETP.GE.U32.AND P3, PT, R12, 0x7fffff5e, PT ;  /* 0x7fffff5e0c00780c */ /* 0x000fe40003f66070 */
[----:B---3--:R1:W-:Y:S01]  /*8b60*/  STL [R1+0x298], R91 ;  /* 0x0002985b01007387 */ /* 0x0083e20000100800 */
[----:B------:R-:W-:-:S03]  /*8b70*/  SHF.R.S32.HI R8, RZ, 0x1f, R9 ;  /* 0x0000001fff087819 */ /* 0x000fc60000011409 */
[----:B------:R-:W-:Y:S01]  /*8b80*/  STL [R1+0x974], R93 ;  /* 0x0009745d01007387 */ /* 0x000fe20000100800 */
[----:B-1----:R-:W-:Y:S02]  /*8b90*/  IADD3 R91, P6, PT, R9, R2, RZ ;  /* 0x00000002095b7210 */ /* 0x002fe40007fde0ff */
[----:B------:R-:W-:-:S03]  /*8ba0*/  PRMT R89, RZ, 0x7610, R89 ;  /* 0x00007610ff597816 */ /* 0x000fc60000000059 */
[----:B------:R-:W-:Y:S01]  /*8bb0*/  STL [R1+0x960], R91 ;  /* 0x0009605b01007387 */ /* 0x000fe20000100800 */
[----:B------:R-:W-:Y:S02]  /*8bc0*/  IMAD.X R92, R8, 0x1, R3, P6 ;  /* 0x00000001085c7824 */ /* 0x000fe400030e0603 */
[----:B0-----:R-:W-:Y:S02]  /*8bd0*/  @!P3 IMAD.MOV.U32 R16, RZ, RZ, R91 ;  /* 0x000000ffff10b224 */ /* 0x001fe400078e005b */
[----:B------:R-:W-:Y:S01]  /*8be0*/  @!P3 IMAD.MOV.U32 R17, RZ, RZ, R92 ;  /* 0x000000ffff11b224 */ /* 0x000fe200078e005c */
[----:B------:R-:W-:-:S04]  /*8bf0*/  PRMT R88, RZ, 0x7610, R88 ;  /* 0x00007610ff587816 */ /* 0x000fc80000000058 */
[----:B------:R0:W3:Y:S04]  /*8c00*/  @!P3 LDG.E.U8 R89, desc[UR20][R16.64] ;  /* 0x000000141059b981 */ /* 0x0000e8000c1e1100 */
[----:B--2---:R1:W-:Y:S02]  /*8c10*/  STL [R1+0x294], R90 ;  /* 0x0002945a01007387 */ /* 0x0043e40000100800 */
[----:B-1----:R-:W-:-:S05]  /*8c20*/  IADD3 R90, P6, PT, R9, R4, RZ ;  /* 0x00000004095a7210 */ /* 0x002fca0007fde0ff */
[----:B------:R-:W-:Y:S02]  /*8c30*/  IMAD.X R91, R8, 0x1, R5, P6 ;  /* 0x00000001085b7824 */ /* 0x000fe400030e0605 */
[----:B0-----:R-:W-:Y:S02]  /*8c40*/  @!P3 IMAD.MOV.U32 R16, RZ, RZ, R90 ;  /* 0x000000ffff10b224 */ /* 0x001fe400078e005a */
[----:B------:R-:W-:-:S05]  /*8c50*/  @!P3 IMAD.MOV.U32 R17, RZ, RZ, R91 ;  /* 0x000000ffff11b224 */ /* 0x000fca00078e005b */
[----:B------:R0:W2:Y:S01]  /*8c60*/  @!P3 LDG.E.U8 R88, desc[UR20][R16.64] ;  /* 0x000000141058b981 */ /* 0x0000a2000c1e1100 */
[----:B------:R-:W-:Y:S02]  /*8c70*/  VIADD R12, R28, 0xffffffde ;  /* 0xffffffde1c0c7836 */ /* 0x000fe40000000000 */
[----:B------:R-:W-:Y:S01]  /*8c80*/  IMAD R9, R6, 0x21, RZ ;  /* 0x0000002106097824 */ /* 0x000fe200078e02ff */
[----:B------:R-:W-:Y:S02]  /*8c90*/  STL [R1+0x95c], R92 ;  /* 0x00095c5c01007387 */ /* 0x000fe40000100800 */
[----:B------:R-:W-:Y:S02]  /*8ca0*/  ISETP.GE.U32.AND P1, PT, R12, 0x7fffff5f, PT ;  /* 0x7fffff5f0c00780c */ /* 0x000fe40003f26070 */
[----:B------:R-:W-:Y:S01]  /*8cb0*/  STL [R1+0x968], R90 ;  /* 0x0009685a01007387 */ /* 0x000fe20000100800 */
[----:B------:R-:W-:-:S03]  /*8cc0*/  SHF.R.S32.HI R8, RZ, 0x1f, R9 ;  /* 0x0000001fff087819 */ /* 0x000fc60000011409 */
[----:B---3--:R1:W-:Y:S04]  /*8cd0*/  STL [R1+0x28c], R89 ;  /* 0x00028c5901007387 */ /* 0x0083e80000100800 */
        /* <DEDUP_REMOVED lines=16> */
[----:B------:R-:W-:Y:S01]  /*8de0*/  IMAD.SHL.U32 R9, R6, 0x20, RZ ;  /* 0x0000002006097824 */ /* 0x000fe200078e00ff */
        /* <DEDUP_REMOVED lines=157> */
[----:B------:R-:W-:Y:S02]  /*97c0*/  SHF.R.S32.HI R8, RZ, 0x1f, R9 ;  /* 0x0000001fff087819 */ /* 0x000fe40000011409 */
[----:B------:R-:W-:Y:S01]  /*97d0*/  PRMT R71, RZ, 0x7610, R71 ;  /* 0x00007610ff477816 */ /* 0x000fe20000000047 */
[----:B---3--:R1:W-:Y:S04]  /*97e0*/  STL [R1+0x264], R73 ;  /* 0x0002644901007387 */ /* 0x0083e80000100800 */
[----:B------:R-:W-:Y:S01]  /*97f0*/  STL [R1+0x8e4], R75 ;  /* 0x0008e44b01007387 */ /* 0x000fe20000100800 */
[----:B-1----:R-:W-:-:S05]  /*9800*/  IADD3 R73, P6, PT, R9, R2, RZ ;  /* 0x0000000209497210 */ /* 0x002fca0007fde0ff */
        /* <DEDUP_REMOVED lines=62> */
[----:B----4-:R-:W-:Y:S01]  /*9bf0*/  PRMT R65, RZ, 0x7610, R65 ;  /* 0x00007610ff417816 */ /* 0x010fe20000000041 */
        /* <DEDUP_REMOVED lines=130> */
[----:B------:R-:W-:Y:S02]  /*a420*/  SHF.R.S32.HI R8, RZ, 0x1f, R9 ;  /* 0x0000001fff087819 */ /* 0x000fe40000011409 */
[----:B------:R-:W-:-:S02]  /*a430*/  PRMT R53, RZ, 0x7610, R53 ;  /* 0x00007610ff357816 */ /* 0x000fc40000000035 */
[----:B------:R-:W-:Y:S01]  /*a440*/  PRMT R52, RZ, 0x7610, R52 ;  /* 0x00007610ff347816 */ /* 0x000fe20000000034 */
[----:B---3--:R1:W-:Y:S04]  /*a450*/  STL [R1+0x158], R55 ;  /* 0x0001583701007387 */ /* 0x0083e80000100800 */
[----:B------:R-:W-:Y:S01]  /*a460*/  STL [R1+0x854], R57 ;  /* 0x0008543901007387 */ /* 0x000fe20000100800 */
[----:B-1----:R-:W-:-:S05]  /*a470*/  IADD3 R55, P6, PT, R9, R2, RZ ;  /* 0x0000000209377210 */ /* 0x002fca0007fde0ff */
[----:B------:R-:W-:Y:S01]  /*a480*/  STL [R1+0x840], R55 ;  /* 0x0008403701007387 */ /* 0x000fe20000100800 */
[----:B------:R-:W-:Y:S02]  /*a490*/  IMAD.X R56, R8, 0x1, R3, P6 ;  /* 0x0000000108387824 */ /* 0x000fe400030e0603 */
[----:B0-----:R-:W-:Y:S02]  /*a4a0*/  @!P0 IMAD.MOV.U32 R16, RZ, RZ, R55 ;  /* 0x000000ffff108224 */ /* 0x001fe400078e0037 */
[----:B------:R-:W-:-:S05]  /*a4b0*/  @!P0 IMAD.MOV.U32 R17, RZ, RZ, R56 ;  /* 0x000000ffff118224 */ /* 0x000fca00078e0038 */
        /* <DEDUP_REMOVED lines=204> */
[----:B------:R-:W2:Y:S01]  /*b180*/  @!P4 LDG.E.U8 R30, desc[UR20][R16.64] ;  /* 0x00000014101ec981 */ /* 0x000ea2000c1e1100 */
[----:B------:R-:W-:Y:S02]  /*b190*/  VIADD R12, R28, 0xfffffff9 ;  /* 0xfffffff91c0c7836 */ /* 0x000fe40000000000 */
[----:B------:R-:W-:Y:S01]  /*b1a0*/  IMAD R9, R6, 0x6, RZ ;  /* 0x0000000606097824 */ /* 0x000fe200078e02ff */
[----:B------:R-:W-:Y:S04]  /*b1b0*/  STL [R1+0x32c], R38 ;  /* 0x00032c2601007387 */ /* 0x000fe80000100800 */
[----:B------:R-:W-:Y:S01]  /*b1c0*/  STL [R1+0x338], R35 ;  /* 0x0003382301007387 */ /* 0x000fe20000100800 */
[----:B------:R-:W-:-:S03]  /*b1d0*/  ISETP.GE.U32.AND P3, PT, R12, 0x7fffff7a, PT ;  /* 0x7fffff7a0c00780c */ /* 0x000fc60003f66070 */
[----:B------:R-:W-:Y:S01]  /*b1e0*/  STL [R1+0x334], R37 ;  /* 0x0003342501007387 */ /* 0x000fe20000100800 */
[----:B------:R-:W-:Y:S02]  /*b1f0*/  SHF.R.S32.HI R8, RZ, 0x1f, R9 ;  /* 0x0000001fff087819 */ /* 0x000fe40000011409 */
[----:B------:R-:W-:Y:S02]  /*b200*/  PRMT R34, RZ, 0x7610, R34 ;  /* 0x00007610ff227816 */ /* 0x000fe40000000022 */
[----:B------:R-:W-:Y:S01]  /*b210*/  PRMT R29, RZ, 0x7610, R29 ;  /* 0x00007610ff1d7816 */ /* 0x000fe2000000001d */
[----:B---3--:R0:W-:Y:S02]  /*b220*/  STL [R1+0xe98], R36 ;  /* 0x000e982401007387 */ /* 0x0081e40000100800 */
[----:B0-----:R-:W-:-:S05]  /*b230*/  IADD3 R36, P0, PT, R9, R2, RZ ;  /* 0x0000000209247210 */ /* 0x001fca0007f1e0ff */
[----:B------:R-:W-:Y:S01]  /*b240*/  STL [R1+0x320], R36 ;  /* 0x0003202401007387 */ /* 0x000fe20000100800 */
[----:B------:R-:W-:-:S03]  /*b250*/  IMAD.X R37, R8, 0x1, R3, P0 ;  /* 0x0000000108257824 */ /* 0x000fc600000e0603 */
[----:B--2---:R0:W-:Y:S02]  /*b260*/  STL [R1+0xe88], R30 ;  /* 0x000e881e01007387 */ /* 0x0041e40000100800 */
[----:B0-----:R-:W-:Y:S01]  /*b270*/  IADD3 R30, P0, PT, R9, R4, RZ ;  /* 0x00000004091e7210 */ /* 0x001fe20007f1e0ff */
[----:B------:R-:W-:-:S04]  /*b280*/  @!P3 IMAD.MOV.U32 R9, RZ, RZ, R37 ;  /* 0x000000ffff09b224 */ /* 0x000fc800078e0025 */
[----:B------:R-:W-:Y:S02]  /*b290*/  IMAD.X R35, R8, 0x1, R5, P0 ;  /* 0x0000000108237824 */ /* 0x000fe400000e0605 */
[----:B------:R-:W-:Y:S02]  /*b2a0*/  @!P3 IMAD.MOV.U32 R8, RZ, RZ, R36 ;  /* 0x000000ffff08b224 */ /* 0x000fe400078e0024 */
[----:B------:R-:W-:-:S03]  /*b2b0*/  @!P3 IMAD.MOV.U32 R16, RZ, RZ, R30 ;  /* 0x000000ffff10b224 */ /* 0x000fc600078e001e */
[----:B------:R0:W2:Y:S01]  /*b2c0*/  @!P3 LDG.E.U8 R34, desc[UR20][R8.64] ;  /* 0x000000140822b981 */ /* 0x0000a2000c1e1100 */
[----:B------:R-:W-:-:S05]  /*b2d0*/  @!P3 IMAD.MOV.U32 R17, RZ, RZ, R35 ;  /* 0x000000ffff11b224 */ /* 0x000fca00078e0023 */
[----:B------:R-:W3:Y:S01]  /*b2e0*/  @!P3 LDG.E.U8 R29, desc[UR20][R16.64] ;  /* 0x00000014101db981 */ /* 0x000ee2000c1e1100 */
[----:B------:R-:W-:-:S05]  /*b2f0*/  VIADD R12, R28, 0xfffffffa ;  /* 0xfffffffa1c0c7836 */ /* 0x000fca0000000000 */
[----:B------:R-:W-:Y:S01]  /*b300*/  ISETP.GE.U32.AND P1, PT, R12, 0x7fffff7b, PT ;  /* 0x7fffff7b0c00780c */ /* 0x000fe20003f26070 */
[----:B------:R-:W-:-:S05]  /*b310*/  VIADD R12, R28, 0xfffffffb ;  /* 0xfffffffb1c0c7836 */ /* 0x000fca0000000000 */
[----:B------:R-:W-:Y:S01]  /*b320*/  ISETP.GE.U32.AND P6, PT, R12, 0x7fffff7c, PT ;  /* 0x7fffff7c0c00780c */ /* 0x000fe20003fc6070 */
[----:B------:R-:W-:Y:S01]  /*b330*/  VIADD R12, R28, 0xfffffffc ;  /* 0xfffffffc1c0c7836 */ /* 0x000fe20000000000 */
[----:B------:R-:W-:Y:S04]  /*b340*/  STL [R1+0x31c], R37 ;  /* 0x00031c2501007387 */ /* 0x000fe80000100800 */
[----:B------:R-:W-:Y:S01]  /*b350*/  ISETP.GE.U32.AND P4, PT, R12, 0x7fffff7d, PT ;  /* 0x7fffff7d0c00780c */ /* 0x000fe20003f86070 */
[----:B------:R-:W-:Y:S01]  /*b360*/  IMAD R12, R6, 0x5, RZ ;  /* 0x00000005060c7824 */ /* 0x000fe200078e02ff */
[----:B------:R-:W-:Y:S04]  /*b370*/  STL [R1+0x328], R30 ;  /* 0x0003281e01007387 */ /* 0x000fe80000100800 */
[----:B------:R-:W-:Y:S01]  /*b380*/  STL [R1+0x324], R35 ;  /* 0x0003242301007387 */ /* 0x000fe20000100800 */
[----:B0-----:R-:W-:Y:S01]  /*b390*/  SHF.R.S32.HI R8, RZ, 0x1f, R12 ;  /* 0x0000001fff087819 */ /* 0x001fe2000001140c */
[----:B------:R-:W-:Y:S01]  /*b3a0*/  VIADD R9, R28, 0xfffffffd ;  /* 0xfffffffd1c097836 */ /* 0x000fe20000000000 */
[----:B------:R-:W-:-:S02]  /*b3b0*/  PRMT R33, RZ, 0x7610, R33 ;  /* 0x00007610ff217816 */ /* 0x000fc40000000021 */
[----:B------:R-:W-:Y:S02]  /*b3c0*/  PRMT R24, RZ, 0x7610, R24 ;  /* 0x00007610ff187816 */ /* 0x000fe40000000018 */
[----:B------:R-:W-:Y:S01]  /*b3d0*/  PRMT R31, RZ, 0x7610, R31 ;  /* 0x00007610ff1f7816 */ /* 0x000fe2000000001f */
[----:B--2---:R0:W-:Y:S02]  /*b3e0*/  STL [R1+0x1f4], R34 ;  /* 0x0001f42201007387 */ /* 0x0041e40000100800 */
[----:B0-----:R-:W-:-:S05]  /*b3f0*/  IADD3 R34, P0, PT, R12, R2, RZ ;  /* 0x000000020c227210 */ /* 0x001fca0007f1e0ff */
[----:B------:R-:W-:Y:S01]  /*b400*/  STL [R1+0x310], R34 ;  /* 0x0003102201007387 */ /* 0x000fe20000100800 */
[----:B------:R-:W-:-:S03]  /*b410*/  IMAD.X R35, R8, 0x1, R3, P0 ;  /* 0x0000000108237824 */ /* 0x000fc600000e0603 */
[----:B---3--:R0:W-:Y:S01]  /*b420*/  STL [R1+0x1f0], R29 ;  /* 0x0001f01d01007387 */ /* 0x0081e20000100800 */
[----:B------:R-:W-:Y:S01]  /*b430*/  ISETP.GE.U32.AND P0, PT, R9, 0x7fffff7e, PT ;  /* 0x7fffff7e0900780c */ /* 0x000fe20003f06070 */
[----:B------:R-:W-:Y:S01]  /*b440*/  @!P1 IMAD.MOV.U32 R9, RZ, RZ, R35 ;  /* 0x000000ffff099224 */ /* 0x000fe200078e0023 */
[----:B0-----:R-:W-:-:S05]  /*b450*/  IADD3 R29, P3, PT, R12, R4, RZ ;  /* 0x000000040c1d7210 */ /* 0x001fca0007f7e0ff */
[----:B------:R-:W-:Y:S02]  /*b460*/  IMAD.X R30, R8, 0x1, R5, P3 ;  /* 0x00000001081e7824 */ /* 0x000fe400018e0605 */
[----:B------:R-:W-:Y:S02]  /*b470*/  @!P1 IMAD.MOV.U32 R8, RZ, RZ, R34 ;  /* 0x000000ffff089224 */ /* 0x000fe400078e0022 */
[----:B------:R-:W-:-:S03]  /*b480*/  IMAD.SHL.U32 R12, R6, 0x4, RZ ;  /* 0x00000004060c7824 */ /* 0x000fc600078e00ff */
[----:B------:R0:W2:Y:S04]  /*b490*/  @!P1 LDG.E.U8 R33, desc[UR20][R8.64] ;  /* 0x0000001408219981 */ /* 0x0000a8000c1e1100 */
[----:B------:R-:W-:Y:S01]  /*b4a0*/  STL [R1+0x318], R29 ;  /* 0x0003181d01007387 */ /* 0x000fe20000100800 */
[----:B0-----:R-:W-:Y:S02]  /*b4b0*/  @!P1 IMAD.MOV.U32 R8, RZ, RZ, R29 ;  /* 0x000000ffff089224 */ /* 0x001fe400078e001d */
[----:B------:R-:W-:Y:S01]  /*b4c0*/  @!P1 IMAD.MOV.U32 R9, RZ, RZ, R30 ;  /* 0x000000ffff099224 */ /* 0x000fe200078e001e */
[----:B------:R0:W-:Y:S04]  /*b4d0*/  STL [R1+0x30c], R35 ;  /* 0x00030c2301007387 */ /* 0x0001e80000100800 */
[----:B------:R1:W3:Y:S01]  /*b4e0*/  @!P1 LDG.E.U8 R24, desc[UR20][R8.64] ;  /* 0x0000001408189981 */ /* 0x0002e2000c1e1100 */
[----:B0-----:R-:W-:-:S02]  /*b4f0*/  IADD3 R35, P3, PT, R12, R2, RZ ;  /* 0x000000020c237210 */ /* 0x001fc40007f7e0ff */
[----:B-1----:R-:W-:Y:S01]  /*b500*/  SHF.R.S32.HI R8, RZ, 0x1f, R12 ;  /* 0x0000001fff087819 */ /* 0x002fe2000001140c */
[----:B------:R-:W-:Y:S01]  /*b510*/  VIADD R9, R28, 0xffffffff ;  /* 0xffffffff1c097836 */ /* 0x000fe20000000000 */
[----:B------:R-:W-:-:S03]  /*b520*/  IADD3 R28, P1, PT, R12, R4, RZ ;  /* 0x000000040c1c7210 */ /* 0x000fc60007f3e0ff */
[C---:B------:R-:W-:Y:S02]  /*b530*/  IMAD.X R36, R8.reuse, 0x1, R3, P3 ;  /* 0x0000000108247824 */ /* 0x040fe400018e0603 */
[----:B------:R-:W-:Y:S01]  /*b540*/  IMAD.X R29, R8, 0x1, R5, P1 ;  /* 0x00000001081d7824 */ /* 0x000fe200008e0605 */
[----:B------:R-:W-:Y:S01]  /*b550*/  ISETP.GE.U32.AND P1, PT, R9, 0x7fffff80, PT ;  /* 0x7fffff800900780c */ /* 0x000fe20003f26070 */
[----:B------:R-:W-:Y:S02]  /*b560*/  @!P6 IMAD.MOV.U32 R8, RZ, RZ, R35 ;  /* 0x000000ffff08e224 */ /* 0x000fe400078e0023 */
[----:B------:R-:W-:-:S05]  /*b570*/  @!P6 IMAD.MOV.U32 R9, RZ, RZ, R36 ;  /* 0x000000ffff09e224 */ /* 0x000fca00078e0024 */
[----:B------:R0:W4:Y:S01]  /*b580*/  @!P6 LDG.E.U8 R31, desc[UR20][R8.64] ;  /* 0x00000014081fe981 */ /* 0x000122000c1e1100 */
[----:B------:R-:W-:-:S03]  /*b590*/  IMAD R17, R6, 0x3, RZ ;  /* 0x0000000306117824 */ /* 0x000fc600078e02ff */
[----:B------:R-:W-:Y:S02]  /*b5a0*/  STL [R1+0x314], R30 ;  /* 0x0003141e01007387 */ /* 0x000fe40000100800 */
[----:B------:R-:W-:Y:S02]  /*b5b0*/  SHF.R.S32.HI R12, RZ, 0x1f, R17 ;  /* 0x0000001fff0c7819 */ /* 0x000fe40000011411 */
[----:B------:R-:W-:Y:S02]  /*b5c0*/  PRMT R32, RZ, 0x7610, R32 ;  /* 0x00007610ff207816 */ /* 0x000fe40000000020 */
[----:B------:R-:W-:Y:S02]  /*b5d0*/  PRMT R27, RZ, 0x7610, R27 ;  /* 0x00007610ff1b7816 */ /* 0x000fe4000000001b */
[----:B------:R-:W-:Y:S01]  /*b5e0*/  PRMT R20, RZ, 0x7610, R20 ;  /* 0x00007610ff147816 */ /* 0x000fe20000000014 */
[----:B---3--:R1:W-:Y:S04]  /*b5f0*/  STL [R1+0x1e4], R24 ;  /* 0x0001e41801007387 */ /* 0x0083e80000100800 */
[----:B------:R-:W-:Y:S04]  /*b600*/  STL [R1+0x300], R35 ;  /* 0x0003002301007387 */ /* 0x000fe80000100800 */
[----:B--2---:R2:W-:Y:S01]  /*b610*/  STL [R1+0x1e8], R33 ;  /* 0x0001e82101007387 */ /* 0x0045e20000100800 */
[----:B-1----:R-:W-:-:S03]  /*b620*/  IMAD.SHL.U32 R24, R6, 0x2, RZ ;  /* 0x0000000206187824 */ /* 0x002fc600078e00ff */
[----:B------:R-:W-:Y:S01]  /*b630*/  STL [R1+0x308], R28 ;  /* 0x0003081c01007387 */ /* 0x000fe20000100800 */
[----:B--2---:R-:W-:-:S03]  /*b640*/  IADD3 R33, P3, PT, R17, R2, RZ ;  /* 0x0000000211217210 */ /* 0x004fc60007f7e0ff */
[----:B------:R-:W-:Y:S01]  /*b650*/  STL [R1+0x2fc], R36 ;  /* 0x0002fc2401007387 */ /* 0x000fe20000100800 */
[----:B------:R-:W-:Y:S01]  /*b660*/  SHF.R.S32.HI R16, RZ, 0x1f, R24 ;  /* 0x0000001fff107819 */ /* 0x000fe20000011418 */
[----:B------:R-:W-:Y:S01]  /*b670*/  IMAD.X R34, R12, 0x1, R3, P3 ;  /* 0x000000010c227824 */ /* 0x000fe200018e0603 */
[----:B------:R-:W-:Y:S01]  /*b680*/  IADD3 R30, P3, PT, R24, R2, RZ ;  /* 0x00000002181e7210 */ /* 0x000fe20007f7e0ff */
[----:B------:R-:W-:Y:S01]  /*b690*/  STL [R1+0x2f0], R33 ;  /* 0x0002f02101007387 */ /* 0x000fe20000100800 */
[----:B0-----:R-:W-:-:S03]  /*b6a0*/  @!P4 IMAD.MOV.U32 R8, RZ, RZ, R33 ;  /* 0x000000ffff08c224 */ /* 0x001fc600078e0021 */
[----:B------:R-:W-:Y:S01]  /*b6b0*/  STL [R1+0x304], R29 ;  /* 0x0003041d01007387 */ /* 0x000fe20000100800 */
[----:B------:R-:W-:-:S03]  /*b6c0*/  @!P4 IMAD.MOV.U32 R9, RZ, RZ, R34 ;  /* 0x000000ffff09c224 */ /* 0x000fc600078e0022 */
[----:B------:R-:W-:Y:S04]  /*b6d0*/  STL [R1+0x2ec], R34 ;  /* 0x0002ec2201007387 */ /* 0x000fe80000100800 */
[----:B------:R-:W-:Y:S04]  /*b6e0*/  STL [R1+0x2e0], R30 ;  /* 0x0002e01e01007387 */ /* 0x000fe80000100800 */
[----:B----4-:R0:W-:Y:S04]  /*b6f0*/  STL [R1+0x1dc], R31 ;  /* 0x0001dc1f01007387 */ /* 0x0101e80000100800 */
[----:B------:R1:W2:Y:S01]  /*b700*/  @!P4 LDG.E.U8 R32, desc[UR20][R8.64] ;  /* 0x000000140820c981 */ /* 0x0002a2000c1e1100 */
[----:B0-----:R-:W-:-:S02]  /*b710*/  IMAD.X R31, R16, 0x1, R3, P3 ;  /* 0x00000001101f7824 */ /* 0x001fc400018e0603 */
[----:B-1----:R-:W-:Y:S02]  /*b720*/  @!P0 IMAD.MOV.U32 R8, RZ, RZ, R30 ;  /* 0x000000ffff088224 */ /* 0x002fe400078e001e */
[----:B------:R-:W-:-:S05]  /*b730*/  @!P0 IMAD.MOV.U32 R9, RZ, RZ, R31 ;  /* 0x000000ffff098224 */ /* 0x000fca00078e001f */
[----:B------:R0:W3:Y:S02]  /*b740*/  @!P0 LDG.E.U8 R27, desc[UR20][R8.64] ;  /* 0x00000014081b8981 */ /* 0x0000e4000c1e1100 */
[----:B0-----:R-:W-:Y:S02]  /*b750*/  @!P6 IMAD.MOV.U32 R8, RZ, RZ, R28 ;  /* 0x000000ffff08e224 */ /* 0x001fe400078e001c */
[----:B------:R-:W-:-:S05]  /*b760*/  @!P6 IMAD.MOV.U32 R9, RZ, RZ, R29 ;  /* 0x000000ffff09e224 */ /* 0x000fca00078e001d */
[----:B------:R-:W4:Y:S04]  /*b770*/  @!P6 LDG.E.U8 R20, desc[UR20][R8.64] ;  /* 0x000000140814e981 */ /* 0x000f28000c1e1100 */
[----:B------:R-:W-:Y:S01]  /*b780*/  STL [R1+0x2dc], R31 ;  /* 0x0002dc1f01007387 */ /* 0x000fe20000100800 */
[----:B------:R-:W-:Y:S02]  /*b790*/  PRMT R26, RZ, 0x7610, R26 ;  /* 0x00007610ff1a7816 */ /* 0x000fe4000000001a */
[----:B------:R-:W-:-:S06]  /*b7a0*/  PRMT R13, RZ, 0x7610, R13 ;  /* 0x00007610ff0d7816 */ /* 0x000fcc000000000d */
[----:B------:R-:W2:Y:S01]  /*b7b0*/  @!P1 LDG.E.U8 R13, desc[UR20][R2.64] ;  /* 0x00000014020d9981 */ /* 0x000ea2000c1e1100 */
[----:B------:R-:W-:-:S03]  /*b7c0*/  PRMT R25, RZ, 0x7610, R25 ;  /* 0x00007610ff197816 */ /* 0x000fc60000000019 */
[----:B---3--:R0:W-:Y:S02]  /*b7d0*/  STL [R1+0x1d4], R27 ;  /* 0x0001d41b01007387 */ /* 0x0081e40000100800 */
[----:B0-----:R-:W-:-:S05]  /*b7e0*/  IADD3 R27, P3, PT, R17, R4, RZ ;  /* 0x00000004111b7210 */ /* 0x001fca0007f7e0ff */
[----:B------:R-:W-:Y:S01]  /*b7f0*/  IMAD.X R28, R12, 0x1, R5, P3 ;  /* 0x000000010c1c7824 */ /* 0x000fe200018e0605 */
[----:B----4-:R0:W-:Y:S01]  /*b800*/  STL [R1+0x1d0], R20 ;  /* 0x0001d01401007387 */ /* 0x0101e20000100800 */
[----:B------:R-:W-:Y:S02]  /*b810*/  @!P4 IMAD.MOV.U32 R8, RZ, RZ, R27 ;  /* 0x000000ffff08c224 */ /* 0x000fe400078e001b */
[----:B------:R-:W-:Y:S01]  /*b820*/  @!P4 IMAD.MOV.U32 R9, RZ, RZ, R28 ;  /* 0x000000ffff09c224 */ /* 0x000fe200078e001c */
[----:B------:R-:W-:-:S04]  /*b830*/  IADD3 R17, P6, PT, R24, R4, RZ ;  /* 0x0000000418117210 */ /* 0x000fc80007fde0ff */
[----:B------:R1:W3:Y:S01]  /*b840*/  @!P4 LDG.E.U8 R26, desc[UR20][R8.64] ;  /* 0x00000014081ac981 */ /* 0x0002e2000c1e1100 */
[----:B0-----:R-:W-:-:S05]  /*b850*/  VIADD R20, R0, 0x5 ;  /* 0x0000000500147836 */ /* 0x001fca0000000000 */
[----:B------:R-:W-:-:S05]  /*b860*/  IABS R12, R20 ;  /* 0x00000014000c7213 */ /* 0x000fca0000000000 */
[--C-:B-1----:R-:W-:Y:S01]  /*b870*/  IMAD.MOV.U32 R8, RZ, RZ, R12.reuse ;  /* 0x000000ffff087224 */ /* 0x102fe200078e000c */
[----:B------:R-:W-:Y:S01]  /*b880*/  PRMT R12, RZ, 0x7610, R12 ;  /* 0x00007610ff0c7816 */ /* 0x000fe2000000000c */
[----:B------:R-:W-:Y:S01]  /*b890*/  IMAD.X R16, R16, 0x1, R5, P6 ;  /* 0x0000000110107824 */ /* 0x000fe200030e0605 */
[----:B------:R-:W-:Y:S04]  /*b8a0*/  STL [R1+0x2f8], R27 ;  /* 0x0002f81b01007387 */ /* 0x000fe80000100800 */
[----:B------:R-:W4:Y:S04]  /*b8b0*/  @!P1 LDG.E.U8 R12, desc[UR20][R4.64] ;  /* 0x00000014040c9981 */ /* 0x000f28000c1e1100 */
[----:B------:R0:W-:Y:S04]  /*b8c0*/  STL [R1+0x2e8], R17 ;  /* 0x0002e81101007387 */ /* 0x0001e80000100800 */
[----:B------:R-:W-:Y:S01]  /*b8d0*/  STL [R1+0x2f4], R28 ;  /* 0x0002f41c01007387 */ /* 0x000fe20000100800 */
[----:B0-----:R-:W-:-:S03]  /*b8e0*/  @!P0 LOP3.LUT R17, R17, R16, RZ, 0x3c, !PT ;  /* 0x0000001011118212 */ /* 0x001fc600078e3cff */
[----:B------:R0:W-:Y:S02]  /*b8f0*/  STL [R1+0x2e4], R16 ;  /* 0x0002e41001007387 */ /* 0x0001e40000100800 */
[----:B0-----:R-:W-:-:S04]  /*b900*/  @!P0 LOP3.LUT R16, R17, R16, RZ, 0x3c, !PT ;  /* 0x0000001011108212 */ /* 0x001fc800078e3cff */
[----:B------:R-:W-:-:S05]  /*b910*/  @!P0 LOP3.LUT R17, R17, R16, RZ, 0x3c, !PT ;  /* 0x0000001011118212 */ /* 0x000fca00078e3cff */
[----:B------:R0:W3:Y:S01]  /*b920*/  @!P0 LDG.E.U8 R25, desc[UR20][R16.64] ;  /* 0x0000001410198981 */ /* 0x0000e2000c1e1100 */
[C---:B------:R-:W-:Y:S02]  /*b930*/  ISETP.GT.U32.AND P3, PT, R10.reuse, R15, PT ;  /* 0x0000000f0a00720c */ /* 0x040fe40003f64070 */
[C---:B------:R-:W-:Y:S02]  /*b940*/  ISETP.GT.U32.AND P0, PT, R10.reuse, R14, PT ;  /* 0x0000000e0a00720c */ /* 0x040fe40003f04070 */
[----:B------:R-:W-:-:S09]  /*b950*/  ISETP.GT.U32.AND P4, PT, R10, R19, PT ;  /* 0x000000130a00720c */ /* 0x000fd20003f84070 */
[----:B------:R-:W-:-:S05]  /*b960*/  @!P3 IMAD.IADD R15, R15, 0x1, -R10 ;  /* 0x000000010f0fb824 */ /* 0x000fca00078e0a0a */
[C---:B------:R-:W-:Y:S01]  /*b970*/  ISETP.GT.U32.AND P3, PT, R10.reuse, R15, PT ;  /* 0x0000000f0a00720c */ /* 0x040fe20003f64070 */
[----:B------:R-:W-:Y:S01]  /*b980*/  IMAD.HI.U32 R9, R11, R8, RZ ;  /* 0x000000080b097227 */ /* 0x000fe200078e00ff */
[----:B------:R-:W-:Y:S01]  /*b990*/  ISETP.GT.U32.AND P6, PT, R10, R18, PT ;  /* 0x000000120a00720c */ /* 0x000fe20003fc4070 */
[----:B--2---:R-:W-:Y:S02]  /*b9a0*/  STL [R1+0x1d8], R32 ;  /* 0x0001d82001007387 */ /* 0x004fe40000100800 */
[----:B------:R-:W-:Y:S02]  /*b9b0*/  IMAD.MOV R9, RZ, RZ, -R9 ;  /* 0x000000ffff097224 */ /* 0x000fe400078e0a09 */
[----:B------:R-:W-:Y:S02]  /*b9c0*/  @!P0 IMAD.IADD R14, R14, 0x1, -R10 ;  /* 0x000000010e0e8824 */ /* 0x000fe400078e0a0a */
[----:B------:R-:W-:-:S04]  /*b9d0*/  IMAD R8, R10, R9, R8 ;  /* 0x000000090a087224 */ /* 0x000fc800078e0208 */
[--C-:B------:R-:W-:Y:S02]  /*b9e0*/  @!P3 IMAD.IADD R15, R15, 0x1, -R10.reuse ;  /* 0x000000010f0fb824 */ /* 0x100fe400078e0a0a */
[--C-:B------:R-:W-:Y:S01]  /*b9f0*/  @!P4 IMAD.IADD R19, R19, 0x1, -R10.reuse ;  /* 0x000000011313c824 */ /* 0x100fe200078e0a0a */
[----:B------:R-:W-:Y:S01]  /*ba00*/  ISETP.GT.U32.AND P4, PT, R10, R14, PT ;  /* 0x0000000e0a00720c */ /* 0x000fe20003f84070 */
[----:B------:R-:W-:Y:S01]  /*ba10*/  @!P6 IMAD.IADD R18, R18, 0x1, -R10 ;  /* 0x000000011212e824 */ /* 0x000fe200078e0a0a */
[----:B------:R-:W-:Y:S02]  /*ba20*/  ISETP.GE.AND P1, PT, R22, RZ, PT ;  /* 0x000000ff1600720c */ /* 0x000fe40003f26270 */
[C---:B------:R-:W-:Y:S02]  /*ba30*/  ISETP.GT.U32.AND P6, PT, R10.reuse, R19, PT ;  /* 0x000000130a00720c */ /* 0x040fe40003fc4070 */
[----:B------:R-:W-:-:S07]  /*ba40*/  ISETP.GT.U32.AND P3, PT, R10, R18, PT ;  /* 0x000000120a00720c */ /* 0x000fce0003f64070 */
[--C-:B------:R-:W-:Y:S01]  /*ba50*/  @!P4 IMAD.IADD R14, R14, 0x1, -R10.reuse ;  /* 0x000000010e0ec824 */ /* 0x100fe200078e0a0a */
[----:B------:R-:W-:Y:S01]  /*ba60*/  ISETP.GE.AND P0, PT, R21, RZ, PT ;  /* 0x000000ff1500720c */ /* 0x000fe20003f06270 */
[----:B------:R-:W-:Y:S01]  /*ba70*/  VIADD R9, R0, 0x8 ;  /* 0x0000000800097836 */ /* 0x000fe20000000000 */
[----:B------:R-:W-:Y:S01]  /*ba80*/  ISETP.GE.AND P4, PT, R23, RZ, PT ;  /* 0x000000ff1700720c */ /* 0x000fe20003f86270 */
[--C-:B------:R-:W-:Y:S02]  /*ba90*/  @!P6 IMAD.IADD R19, R19, 0x1, -R10.reuse ;  /* 0x000000011313e824 */ /* 0x100fe400078e0a0a */
[----:B------:R-:W-:Y:S01]  /*baa0*/  @!P3 IMAD.IADD R18, R18, 0x1, -R10 ;  /* 0x000000011212b824 */ /* 0x000fe200078e0a0a */
[----:B0-----:R-:W-:Y:S02]  /*bab0*/  IABS R16, R9 ;  /* 0x0000000900107213 */ /* 0x001fe40000000000 */
[----:B------:R-:W-:-:S03]  /*bac0*/  ISETP.GE.AND P6, PT, R20, RZ, PT ;  /* 0x000000ff1400720c */ /* 0x000fc60003fc6270 */
[----:B------:R-:W-:-:S04]  /*bad0*/  IMAD.HI.U32 R20, R11, R16, RZ ;  /* 0x000000100b147227 */ /* 0x000fc800078e00ff */
[C---:B------:R-:W-:Y:S02]  /*bae0*/  VIADD R24, R0.reuse, 0x10 ;  /* 0x0000001000187836 */ /* 0x040fe40000000000 */
[----:B------:R-:W-:-:S03]  /*baf0*/  VIADD R23, R0, 0xe ;  /* 0x0000000e00177836 */ /* 0x000fc60000000000 */
[----:B------:R-:W-:Y:S02]  /*bb00*/  IABS R22, R24 ;  /* 0x0000001800167213 */ /* 0x000fe40000000000 */
[----:B------:R-:W-:Y:S01]  /*bb10*/  IABS R21, R23 ;  /* 0x0000001700157213 */ /* 0x000fe20000000000 */
[C---:B------:R-:W-:Y:S02]  /*bb20*/  VIADD R29, R0.reuse, 0x13 ;  /* 0x00000013001d7836 */ /* 0x040fe40000000000 */
[----:B------:R-:W-:Y:S01]  /*bb30*/  VIADD R28, R0, 0x14 ;  /* 0x00000014001c7836 */ /* 0x000fe20000000000 */
[----:B----4-:R-:W-:Y:S04]  /*bb40*/  STL [R1+0x11c], R12 ;  /* 0x00011c0c01007387 */ /* 0x010fe80000100800 */
[----:B------:R0:W-:Y:S02]  /*bb50*/  STL [R1+0x118], R13 ;  /* 0x0001180d01007387 */ /* 0x0001e40000100800 */
[----:B0-----:R-:W-:-:S04]  /*bb60*/  IMAD.MOV.U32 R13, RZ, RZ, R15 ;  /* 0x000000ffff0d7224 */ /* 0x001fc800078e000f */
[----:B------:R-:W-:Y:S01]  /*bb70*/  @!P5 IMAD.MOV R13, RZ, RZ, -R13 ;  /* 0x000000ffff0dd224 */ /* 0x000fe200078e0a0d */
[----:B------:R-:W-:Y:S01]  /*bb80*/  ISETP.GT.U32.AND P5, PT, R10, R8, PT ;  /* 0x000000080a00720c */ /* 0x000fe20003fa4070 */
[----:B------:R-:W-:Y:S01]  /*bb90*/  VIADD R12, R0, 0x6 ;  /* 0x00000006000c7836 */ /* 0x000fe20000000000 */
[----:B---3--:R-:W-:Y:S04]  /*bba0*/  STL [R1+0x1cc], R26 ;  /* 0x0001cc1a01007387 */ /* 0x008fe80000100800 */
[----:B------:R-:W-:-:S07]  /*bbb0*/  IABS R17, R12 ;  /* 0x0000000c00117213 */ /* 0x000fce0000000000 */
[----:B------:R-:W-:Y:S01]  /*bbc0*/  @!P5 IMAD.IADD R8, R8, 0x1, -R10 ;  /* 0x000000010808d824 */ /* 0x000fe200078e0a0a */
[----:B------:R-:W-:Y:S04]  /*bbd0*/  STL [R1+0x1c4], R25 ;  /* 0x0001c41901007387 */ /* 0x000fe80000100800 */
[----:B------:R0:W-:Y:S01]  /*bbe0*/  STL [R1+0x114], R13 ;  /* 0x0001140d01007387 */ /* 0x0001e20000100800 */
[----:B------:R-:W-:-:S04]  /*bbf0*/  IMAD.HI.U32 R15, R11, R17, RZ ;  /* 0x000000110b0f7227 */ /* 0x000fc800078e00ff */
[----:B0-----:R-:W-:-:S04]  /*bc00*/  IMAD.MOV.U32 R13, RZ, RZ, R14 ;  /* 0x000000ffff0d7224 */ /* 0x001fc800078e000e */
[----:B------:R-:W-:Y:S01]  /*bc10*/  @!P1 IMAD.MOV R13, RZ, RZ, -R13 ;  /* 0x000000ffff0d9224 */ /* 0x000fe200078e0a0d */
[----:B------:R-:W-:Y:S02]  /*bc20*/  ISETP.GT.U32.AND P1, PT, R10, R8, PT ;  /* 0x000000080a00720c */ /* 0x000fe40003f24070 */
[----:B------:R-:W-:Y:S01]  /*bc30*/  ISETP.GE.AND P3, PT, R12, RZ, PT ;  /* 0x000000ff0c00720c */ /* 0x000fe20003f66270 */
[----:B------:R-:W-:Y:S01]  /*bc40*/  IMAD.MOV R12, RZ, RZ, -R15 ;  /* 0x000000ffff0c7224 */ /* 0x000fe200078e0a0f */
[----:B------:R0:W-:Y:S01]  /*bc50*/  STL [R1+0x110], R13 ;  /* 0x0001100d01007387 */ /* 0x0001e20000100800 */
[----:B------:R-:W-:-:S04]  /*bc60*/  IMAD.MOV.U32 R15, RZ, RZ, R19 ;  /* 0x000000ffff0f7224 */ /* 0x000fc800078e0013 */
[----:B------:R-:W-:Y:S02]  /*bc70*/  @!P0 IMAD.MOV R15, RZ, RZ, -R15 ;  /* 0x000000ffff0f8224 */ /* 0x000fe400078e0a0f */
[----:B0-----:R-:W-:Y:S02]  /*bc80*/  IMAD.MOV.U32 R13, RZ, RZ, R18 ;  /* 0x000000ffff0d7224 */ /* 0x001fe400078e0012 */
[----:B------:R-:W-:Y:S02]  /*bc90*/  IMAD.MOV R14, RZ, RZ, -R20 ;  /* 0x000000ffff0e7224 */ /* 0x000fe400078e0a14 */
[----:B------:R-:W-:Y:S02]  /*bca0*/  @!P4 IMAD.MOV R13, RZ, RZ, -R13 ;  /* 0x000000ffff0dc224 */ /* 0x000fe400078e0a0d */
[----:B------:R-:W-:Y:S02]  /*bcb0*/  IMAD R17, R10, R12, R17 ;  /* 0x0000000c0a117224 */ /* 0x000fe400078e0211 */
[----:B------:R-:W-:Y:S01]  /*bcc0*/  @!P1 IMAD.IADD R8, R8, 0x1, -R10 ;  /* 0x0000000108089824 */ /* 0x000fe200078e0a0a */
[----:B------:R-:W-:Y:S01]  /*bcd0*/  STL [R1+0x10c], R15 ;  /* 0x00010c0f01007387 */ /* 0x000fe20000100800 */
[C---:B------:R-:W-:Y:S01]  /*bce0*/  IMAD R16, R10.reuse, R14, R16 ;  /* 0x0000000e0a107224 */ /* 0x040fe200078e0210 */
[----:B------:R-:W-:-:S02]  /*bcf0*/  ISETP.GT.U32.AND P0, PT, R10, R17, PT ;  /* 0x000000110a00720c */ /* 0x000fc40003f04070 */
[----:B------:R0:W-:Y:S02]  /*bd00*/  STL [R1+0x108], R13 ;  /* 0x0001080d01007387 */ /* 0x0001e40000100800 */
[----:B0-----:R-:W-:-:S04]  /*bd10*/  IMAD.MOV.U32 R13, RZ, RZ, R8 ;  /* 0x000000ffff0d7224 */ /* 0x001fc800078e0008 */
[----:B------:R-:W-:Y:S01]  /*bd20*/  @!P6 IMAD.MOV R13, RZ, RZ, -R13 ;  /* 0x000000ffff0de224 */ /* 0x000fe200078e0a0d */
[----:B------:R-:W-:Y:S01]  /*bd30*/  ISETP.GT.U32.AND P6, PT, R10, R16, PT ;  /* 0x000000100a00720c */ /* 0x000fe20003fc4070 */
[C---:B------:R-:W-:Y:S01]  /*bd40*/  VIADD R12, R0.reuse, 0x9 ;  /* 0x00000009000c7836 */ /* 0x040fe20000000000 */
[----:B------:R-:W-:Y:S01]  /*bd50*/  ISETP.GE.AND P5, PT, R9, RZ, PT ;  /* 0x000000ff0900720c */ /* 0x000fe20003fa6270 */
[C---:B------:R-:W-:Y:S02]  /*bd60*/  VIADD R9, R0.reuse, 0xa ;  /* 0x0000000a00097836 */ /* 0x040fe40000000000 */
[----:B------:R-:W-:Y:S01]  /*bd70*/  @!P0 IMAD.IADD R17, R17, 0x1, -R10 ;  /* 0x0000000111118824 */ /* 0x000fe200078e0a0a */
[----:B------:R-:W-:Y:S01]  /*bd80*/  IABS R15, R12 ;  /* 0x0000000c000f7213 */ /* 0x000fe20000000000 */
[----:B------:R-:W-:Y:S01]  /*bd90*/  VIADD R18, R0, 0xb ;  /* 0x0000000b00127836 */ /* 0x000fe20000000000 */
[----:B------:R-:W-:Y:S02]  /*bda0*/  IABS R14, R9 ;  /* 0x00000009000e7213 */ /* 0x000fe40000000000 */
[----:B------:R-:W-:Y:S01]  /*bdb0*/  ISETP.GT.U32.AND P0, PT, R10, R17, PT ;  /* 0x000000110a00720c */ /* 0x000fe20003f04070 */
[----:B------:R-:W-:-:S04]  /*bdc0*/  IMAD.HI.U32 R19, R11, R15, RZ ;  /* 0x0000000f0b137227 */ /* 0x000fc800078e00ff */
[----:B------:R-:W-:Y:S01]  /*bdd0*/  @!P6 IMAD.IADD R16, R16, 0x1, -R10 ;  /* 0x000000011010e824 */ /* 0x000fe200078e0a0a */
[----:B------:R-:W-:Y:S01]  /*bde0*/  ISETP.GE.AND P4, PT, R12, RZ, PT ;  /* 0x000000ff0c00720c */ /* 0x000fe20003f86270 */
[----:B------:R-:W-:Y:S01]  /*bdf0*/  VIADD R26, R0, 0xc ;  /* 0x0000000c001a7836 */ /* 0x000fe20000000000 */
[----:B------:R-:W-:Y:S01]  /*be00*/  ISETP.GE.AND P1, PT, R9, RZ, PT ;  /* 0x000000ff0900720c */ /* 0x000fe20003f26270 */
[----:B------:R-:W-:Y:S01]  /*be10*/  IMAD.HI.U32 R9, R11, R14, RZ ;  /* 0x0000000e0b097227 */ /* 0x000fe200078e00ff */
[----:B------:R-:W-:Y:S02]  /*be20*/  ISETP.GT.U32.AND P6, PT, R10, R16, PT ;  /* 0x000000100a00720c */ /* 0x000fe40003fc4070 */
[----:B------:R-:W-:Y:S01]  /*be30*/  IABS R12, R18 ;  /* 0x00000012000c7213 */ /* 0x000fe20000000000 */
[----:B------:R-:W-:Y:S02]  /*be40*/  IMAD.MOV R8, RZ, RZ, -R19 ;  /* 0x000000ffff087224 */ /* 0x000fe400078e0a13 */
[----:B------:R-:W-:-:S02]  /*be50*/  VIADD R25, R0, 0xd ;  /* 0x0000000d00197836 */ /* 0x000fc40000000000 */
[----:B------:R-:W-:Y:S01]  /*be60*/  IMAD.MOV R19, RZ, RZ, -R9 ;  /* 0x000000ffff137224 */ /* 0x000fe200078e0a09 */
[----:B------:R-:W-:Y:S01]  /*be70*/  IABS R9, R26 ;  /* 0x0000001a00097213 */ /* 0x000fe20000000000 */
[----:B------:R-:W-:Y:S02]  /*be80*/  IMAD R15, R10, R8, R15 ;  /* 0x000000080a0f7224 */ /* 0x000fe400078e020f */
[----:B------:R-:W-:Y:S01]  /*be90*/  IMAD.HI.U32 R20, R11, R12, RZ ;  /* 0x0000000c0b147227 */ /* 0x000fe200078e00ff */
[----:B------:R-:W-:-:S03]  /*bea0*/  IABS R8, R25 ;  /* 0x0000001900087213 */ /* 0x000fc60000000000 */
[C---:B------:R-:W-:Y:S02]  /*beb0*/  IMAD R14, R10.reuse, R19, R14 ;  /* 0x000000130a0e7224 */ /* 0x040fe400078e020e */
[----:B------:R-:W-:Y:S01]  /*bec0*/  @!P0 IMAD.IADD R17, R17, 0x1, -R10 ;  /* 0x0000000111118824 */ /* 0x000fe200078e0a0a */
[----:B------:R-:W-:Y:S01]  /*bed0*/  ISETP.GT.U32.AND P0, PT, R10, R15, PT ;  /* 0x0000000f0a00720c */ /* 0x000fe20003f04070 */
[----:B------:R-:W-:Y:S02]  /*bee0*/  IMAD.MOV R19, RZ, RZ, -R20 ;  /* 0x000000ffff137224 */ /* 0x000fe400078e0a14 */
[----:B------:R-:W-:-:S04]  /*bef0*/  IMAD.HI.U32 R20, R11, R9, RZ ;  /* 0x000000090b147227 */ /* 0x000fc800078e00ff */
[----:B------:R-:W-:Y:S01]  /*bf00*/  @!P6 IMAD.IADD R16, R16, 0x1, -R10 ;  /* 0x000000011010e824 */ /* 0x000fe200078e0a0a */
[C---:B------:R-:W-:Y:S01]  /*bf10*/  ISETP.GT.U32.AND P6, PT, R10.reuse, R14, PT ;  /* 0x0000000e0a00720c */ /* 0x040fe20003fc4070 */
[----:B------:R-:W-:Y:S02]  /*bf20*/  IMAD R12, R10, R19, R12 ;  /* 0x000000130a0c7224 */ /* 0x000fe400078e020c */
[----:B------:R-:W-:Y:S02]  /*bf30*/  IMAD.MOV.U32 R27, RZ, RZ, R17 ;  /* 0x000000ffff1b7224 */ /* 0x000fe400078e0011 */
[----:B------:R-:W-:Y:S01]  /*bf40*/  IMAD.HI.U32 R19, R11, R8, RZ ;  /* 0x000000080b137227 */ /* 0x000fe200078e00ff */
[----:B------:R0:W-:Y:S03]  /*bf50*/  STL [R1+0x104], R13 ;  /* 0x0001040d01007387 */ /* 0x0001e60000100800 */
[----:B------:R-:W-:-:S02]  /*bf60*/  IMAD.MOV R20, RZ, RZ, -R20 ;  /* 0x000000ffff147224 */ /* 0x000fc400078e0a14 */
[----:B------:R-:W-:Y:S01]  /*bf70*/  @!P3 IMAD.MOV R27, RZ, RZ, -R27 ;  /* 0x000000ffff1bb224 */ /* 0x000fe200078e0a1b */
[C---:B------:R-:W-:Y:S01]  /*bf80*/  ISETP.GT.U32.AND P3, PT, R10.reuse, R12, PT ;  /* 0x0000000c0a00720c */ /* 0x040fe20003f64070 */
[----:B------:R-:W-:Y:S02]  /*bf90*/  IMAD.MOV R19, RZ, RZ, -R19 ;  /* 0x000000ffff137224 */ /* 0x000fe400078e0a13 */
[C---:B------:R-:W-:Y:S02]  /*bfa0*/  IMAD R9, R10.reuse, R20, R9 ;  /* 0x000000140a097224 */ /* 0x040fe400078e0209 */
[----:B0-----:R-:W-:Y:S02]  /*bfb0*/  IMAD.MOV.U32 R13, RZ, RZ, R16 ;  /* 0x000000ffff0d7224 */ /* 0x001fe400078e0010 */
[----:B------:R-:W-:Y:S02]  /*bfc0*/  @!P0 IMAD.IADD R15, R15, 0x1, -R10 ;  /* 0x000000010f0f8824 */ /* 0x000fe400078e0a0a */
[----:B------:R-:W-:-:S02]  /*bfd0*/  IMAD R8, R10, R19, R8 ;  /* 0x000000130a087224 */ /* 0x000fc400078e0208 */
[----:B------:R-:W-:Y:S01]  /*bfe0*/  @!P5 IMAD.MOV R13, RZ, RZ, -R13 ;  /* 0x000000ffff0dd224 */ /* 0x000fe200078e0a0d */
[----:B------:R-:W-:Y:S01]  /*bff0*/  ISETP.GT.U32.AND P5, PT, R10, R9, PT ;  /* 0x000000090a00720c */ /* 0x000fe20003fa4070 */
[----:B------:R-:W-:Y:S01]  /*c000*/  @!P6 IMAD.IADD R14, R14, 0x1, -R10 ;  /* 0x000000010e0ee824 */ /* 0x000fe200078e0a0a */
[C---:B------:R-:W-:Y:S01]  /*c010*/  ISETP.GT.U32.AND P0, PT, R10.reuse, R15, PT ;  /* 0x0000000f0a00720c */ /* 0x040fe20003f04070 */
[----:B------:R-:W-:Y:S01]  /*c020*/  IMAD.MOV.U32 R20, RZ, RZ, R22 ;  /* 0x000000ffff147224 */ /* 0x000fe200078e0016 */
[----:B------:R-:W-:Y:S01]  /*c030*/  ISETP.GT.U32.AND P6, PT, R10, R8, PT ;  /* 0x000000080a00720c */ /* 0x000fe20003fc4070 */
[----:B------:R-:W-:Y:S01]  /*c040*/  @!P3 IMAD.IADD R12, R12, 0x1, -R10 ;  /* 0x000000010c0cb824 */ /* 0x000fe200078e0a0a */
[----:B------:R-:W-:Y:S01]  /*c050*/  ISETP.GT.U32.AND P3, PT, R10, R14, PT ;  /* 0x0000000e0a00720c */ /* 0x000fe20003f64070 */
[----:B------:R-:W-:-:S04]  /*c060*/  IMAD.HI.U32 R17, R11, R20, RZ ;  /* 0x000000140b117227 */ /* 0x000fc800078e00ff */
[----:B------:R-:W-:-:S04]  /*c070*/  IMAD.HI.U32 R19, R11, R21, RZ ;  /* 0x000000150b137227 */ /* 0x000fc800078e00ff */
[----:B------:R-:W-:Y:S02]  /*c080*/  IMAD.MOV R16, RZ, RZ, -R17 ;  /* 0x000000ffff107224 */ /* 0x000fe400078e0a11 */
[----:B------:R-:W-:Y:S02]  /*c090*/  @!P5 IMAD.IADD R9, R9, 0x1, -R10 ;  /* 0x000000010909d824 */ /* 0x000fe400078e0a0a */
[----:B------:R-:W-:Y:S02]  /*c0a0*/  IMAD.MOV R19, RZ, RZ, -R19 ;  /* 0x000000ffff137224 */ /* 0x000fe400078e0a13 */
[----:B------:R-:W-:Y:S02]  /*c0b0*/  IMAD R20, R10, R16, R20 ;  /* 0x000000100a147224 */ /* 0x000fe400078e0214 */
[----:B------:R-:W-:Y:S02]  /*c0c0*/  @!P0 IMAD.IADD R15, R15, 0x1, -R10 ;  /* 0x000000010f0f8824 */ /* 0x000fe400078e0a0a */
[----:B------:R-:W-:-:S02]  /*c0d0*/  VIADD R16, R0, 0x11 ;  /* 0x0000001100107836 */ /* 0x000fc40000000000 */
[--C-:B------:R-:W-:Y:S01]  /*c0e0*/  @!P6 IMAD.IADD R8, R8, 0x1, -R10.reuse ;  /* 0x000000010808e824 */ /* 0x100fe200078e0a0a */
[C---:B------:R-:W-:Y:S01]  /*c0f0*/  ISETP.GT.U32.AND P6, PT, R10.reuse, R9, PT ;  /* 0x000000090a00720c */ /* 0x040fe20003fc4070 */
[C---:B------:R-:W-:Y:S01]  /*c100*/  IMAD R21, R10.reuse, R19, R21 ;  /* 0x000000130a157224 */ /* 0x040fe200078e0215 */
[----:B------:R-:W-:Y:S01]  /*c110*/  STL [R1+0xe8], R27 ;  /* 0x0000e81b01007387 */ /* 0x000fe20000100800 */
[----:B------:R-:W-:Y:S01]  /*c120*/  ISETP.GT.U32.AND P5, PT, R10, R12, PT ;  /* 0x0000000c0a00720c */ /* 0x000fe20003fa4070 */
[----:B------:R-:W-:Y:S02]  /*c130*/  @!P3 IMAD.IADD R14, R14, 0x1, -R10 ;  /* 0x000000010e0eb824 */ /* 0x000fe400078e0a0a */
[----:B------:R0:W-:Y:S01]  /*c140*/  STL [R1+0xe4], R13 ;  /* 0x0000e40d01007387 */ /* 0x0001e20000100800 */
[----:B------:R-:W-:Y:S01]  /*c150*/  IABS R19, R16 ;  /* 0x0000001000137213 */ /* 0x000fe20000000000 */
[----:B------:R-:W-:Y:S01]  /*c160*/  VIADD R22, R0, 0x12 ;  /* 0x0000001200167836 */ /* 0x000fe20000000000 */
[----:B------:R-:W-:Y:S01]  /*c170*/  ISETP.GT.U32.AND P3, PT, R10, R21, PT ;  /* 0x000000150a00720c */ /* 0x000fe20003f64070 */
[----:B0-----:R-:W-:Y:S01]  /*c180*/  IMAD.MOV.U32 R13, RZ, RZ, R15 ;  /* 0x000000ffff0d7224 */ /* 0x001fe200078e000f */
[----:B------:R-:W-:Y:S01]  /*c190*/  ISETP.GE.AND P0, PT, R18, RZ, PT ;  /* 0x000000ff1200720c */ /* 0x000fe20003f06270 */
[----:B------:R-:W-:Y:S01]  /*c1a0*/  IMAD.HI.U32 R15, R11, R19, RZ ;  /* 0x000000130b0f7227 */ /* 0x000fe200078e00ff */
[----:B------:R-:W-:-:S03]  /*c1b0*/  IABS R18, R22 ;  /* 0x0000001600127213 */ /* 0x000fc60000000000 */
[----:B------:R-:W-:Y:S01]  /*c1c0*/  @!P4 IMAD.MOV R13, RZ, RZ, -R13 ;  /* 0x000000ffff0dc224 */ /* 0x000fe200078e0a0d */
[----:B------:R-:W-:Y:S01]  /*c1d0*/  ISETP.GT.U32.AND P4, PT, R10, R8, PT ;  /* 0x000000080a00720c */ /* 0x000fe20003f84070 */
[----:B------:R-:W-:Y:S02]  /*c1e0*/  IMAD.MOV R15, RZ, RZ, -R15 ;  /* 0x000000ffff0f7224 */ /* 0x000fe400078e0a0f */
[--C-:B------:R-:W-:Y:S01]  /*c1f0*/  @!P6 IMAD.IADD R9, R9, 0x1, -R10.reuse ;  /* 0x000000010909e824 */ /* 0x100fe200078e0a0a */
[----:B------:R-:W-:Y:S01]  /*c200*/  ISETP.GE.AND P6, PT, R26, RZ, PT ;  /* 0x000000ff1a00720c */ /* 0x000fe20003fc6270 */
[----:B------:R-:W-:Y:S01]  /*c210*/  @!P5 IMAD.IADD R12, R12, 0x1, -R10 ;  /* 0x000000010c0cd824 */ /* 0x000fe200078e0a0a */
[----:B------:R-:W-:Y:S01]  /*c220*/  IABS R17, R29 ;  /* 0x0000001d00117213 */ /* 0x000fe20000000000 */
[----:B------:R-:W-:Y:S01]  /*c230*/  IMAD.HI.U32 R27, R11, R18, RZ ;  /* 0x000000120b1b7227 */ /* 0x000fe200078e00ff */
[----:B------:R0:W-:Y:S03]  /*c240*/  STL [R1+0xe0], R13 ;  /* 0x0000e00d01007387 */ /* 0x0001e60000100800 */
[----:B------:R-:W-:-:S02]  /*c250*/  IMAD R19, R10, R15, R19 ;  /* 0x0000000f0a137224 */ /* 0x000fc400078e0213 */
[----:B------:R-:W-:Y:S02]  /*c260*/  IMAD.MOV.U32 R30, RZ, RZ, R14 ;  /* 0x000000ffff1e7224 */ /* 0x000fe400078e000e */
[----:B------:R-:W-:Y:S01]  /*c270*/  @!P3 IMAD.IADD R21, R21, 0x1, -R10 ;  /* 0x000000011515b824 */ /* 0x000fe200078e0a0a */
[----:B------:R-:W-:Y:S01]  /*c280*/  ISETP.GE.AND P3, PT, R25, RZ, PT ;  /* 0x000000ff1900720c */ /* 0x000fe20003f66270 */
[----:B------:R-:W-:Y:S02]  /*c290*/  IMAD.MOV R26, RZ, RZ, -R27 ;  /* 0x000000ffff1a7224 */ /* 0x000fe400078e0a1b */
[----:B0-----:R-:W-:Y:S02]  /*c2a0*/  IMAD.MOV.U32 R13, RZ, RZ, R12 ;  /* 0x000000ffff0d7224 */ /* 0x001fe400078e000c */
[----:B------:R-:W-:-:S04]  /*c2b0*/  IMAD.HI.U32 R15, R11, R17, RZ ;  /* 0x000000110b0f7227 */ /* 0x000fc800078e00ff */
[----:B------:R-:W-:Y:S01]  /*c2c0*/  @!P4 IMAD.IADD R8, R8, 0x1, -R10 ;  /* 0x000000010808c824 */ /* 0x000fe200078e0a0a */
[C---:B------:R-:W-:Y:S01]  /*c2d0*/  ISETP.GT.U32.AND P4, PT, R10.reuse, R19, PT ;  /* 0x000000130a00720c */ /* 0x040fe20003f84070 */
[----:B------:R-:W-:Y:S02]  /*c2e0*/  @!P1 IMAD.MOV R30, RZ, RZ, -R30 ;  /* 0x000000ffff1e9224 */ /* 0x000fe400078e0a1e */
[----:B------:R-:W-:Y:S02]  /*c2f0*/  @!P0 IMAD.MOV R13, RZ, RZ, -R13 ;  /* 0x000000ffff0d8224 */ /* 0x000fe400078e0a0d */
[C---:B------:R-:W-:Y:S02]  /*c300*/  IMAD R18, R10.reuse, R26, R18 ;  /* 0x0000001a0a127224 */ /* 0x040fe400078e0212 */
[----:B------:R-:W-:Y:S01]  /*c310*/  IMAD.MOV R15, RZ, RZ, -R15 ;  /* 0x000000ffff0f7224 */ /* 0x000fe200078e0a0f */
[----:B------:R-:W-:Y:S01]  /*c320*/  STL [R1+0xcc], R30 ;  /* 0x0000cc1e01007387 */ /* 0x000fe20000100800 */
[----:B------:R-:W-:Y:S01]  /*c330*/  @!P6 IMAD.MOV R9, RZ, RZ, -R9 ;  /* 0x000000ffff09e224 */ /* 0x000fe200078e0a09 */
[C---:B------:R-:W-:Y:S01]  /*c340*/  ISETP.GT.U32.AND P6, PT, R10.reuse, R18, PT ;  /* 0x000000120a00720c */ /* 0x040fe20003fc4070 */
[C---:B------:R-:W-:Y:S01]  /*c350*/  IMAD R17, R10.reuse, R15, R17 ;  /* 0x0000000f0a117224 */ /* 0x040fe200078e0211 */
[----:B------:R0:W-:Y:S01]  /*c360*/  STL [R1+0xc8], R13 ;  /* 0x0000c80d01007387 */ /* 0x0001e20000100800 */
[----:B------:R-:W-:Y:S01]  /*c370*/  @!P4 IMAD.IADD R19, R19, 0x1, -R10 ;  /* 0x000000011313c824 */ /* 0x000fe200078e0a0a */
[----:B------:R-:W-:Y:S01]  /*c380*/  ISETP.GT.U32.AND P4, PT, R10, R21, PT ;  /* 0x000000150a00720c */ /* 0x000fe20003f84070 */
[----:B0-----:R-:W-:-:S04]  /*c390*/  IMAD.MOV.U32 R13, RZ, RZ, R8 ;  /* 0x000000ffff0d7224 */ /* 0x001fc800078e0008 */
[----:B------:R-:W-:Y:S01]  /*c3a0*/  @!P3 IMAD.MOV R13, RZ, RZ, -R13 ;  /* 0x000000ffff0db224 */ /* 0x000fe200078e0a0d */
[----:B------:R-:W-:-:S03]  /*c3b0*/  ISETP.GT.U32.AND P3, PT, R10, R17, PT ;  /* 0x000000110a00720c */ /* 0x000fc60003f64070 */
[----:B------:R-:W-:Y:S01]  /*c3c0*/  @!P6 IMAD.IADD R18, R18, 0x1, -R10 ;  /* 0x000000011212e824 */ /* 0x000fe200078e0a0a */
[----:B------:R-:W-:Y:S01]  /*c3d0*/  IABS R14, R28 ;  /* 0x0000001c000e7213 */ /* 0x000fe20000000000 */
[----:B------:R-:W-:Y:S01]  /*c3e0*/  VIADD R27, R0, 0x15 ;  /* 0x00000015001b7836 */ /* 0x000fe20000000000 */
[C---:B------:R-:W-:Y:S02]  /*c3f0*/  ISETP.GT.U32.AND P5, PT, R10.reuse, R20, PT ;  /* 0x000000140a00720c */ /* 0x040fe40003fa4070 */
[----:B------:R-:W-:Y:S01]  /*c400*/  ISETP.GT.U32.AND P6, PT, R10, R18, PT ;  /* 0x000000120a00720c */ /* 0x000fe20003fc4070 */
[----:B------:R-:W-:Y:S01]  /*c410*/  IMAD.HI.U32 R8, R11, R14, RZ ;  /* 0x0000000e0b087227 */ /* 0x000fe200078e00ff */
[----:B------:R-:W-:-:S03]  /*c420*/  IABS R12, R27 ;  /* 0x0000001b000c7213 */ /* 0x000fc60000000000 */
[--C-:B------:R-:W-:Y:S02]  /*c430*/  @!P3 IMAD.IADD R17, R17, 0x1, -R10.reuse ;  /* 0x000000011111b824 */ /* 0x100fe400078e0a0a */
[----:B------:R-:W-:Y:S01]  /*c440*/  @!P4 IMAD.IADD R21, R21, 0x1, -R10 ;  /* 0x000000011515c824 */ /* 0x000fe200078e0a0a */
[----:B------:R-:W-:Y:S01]  /*c450*/  ISETP.GE.AND P4, PT, R24, RZ, PT ;  /* 0x000000ff1800720c */ /* 0x000fe20003f86270 */
[----:B------:R-:W-:Y:S01]  /*c460*/  IMAD.MOV R8, RZ, RZ, -R8 ;  /* 0x000000ffff087224 */ /* 0x000fe200078e0a08 */
[----:B------:R-:W-:Y:S01]  /*c470*/  ISETP.GT.U32.AND P3, PT, R10, R17, PT ;  /* 0x000000110a00720c */ /* 0x000fe20003f64070 */
[----:B------:R-:W-:Y:S02]  /*c480*/  VIADD R24, R0, 0x16 ;  /* 0x0000001600187836 */ /* 0x000fe40000000000 */
[----:B------:R-:W-:Y:S01]  /*c490*/  IMAD.HI.U32 R15, R11, R12, RZ ;  /* 0x0000000c0b0f7227 */ /* 0x000fe200078e00ff */
[----:B------:R0:W-:Y:S03]  /*c4a0*/  STL [R1+0xc4], R9 ;  /* 0x0000c40901007387 */ /* 0x0001e60000100800 */
[----:B------:R-:W-:-:S02]  /*c4b0*/  IMAD R14, R10, R8, R14 ;  /* 0x000000080a0e7224 */ /* 0x000fc400078e020e */
[--C-:B------:R-:W-:Y:S02]  /*c4c0*/  @!P5 IMAD.IADD R20, R20, 0x1, -R10.reuse ;  /* 0x000000011414d824 */ /* 0x100fe400078e0a0a */
[----:B------:R-:W-:Y:S01]  /*c4d0*/  IMAD.MOV R15, RZ, RZ, -R15 ;  /* 0x000000ffff0f7224 */ /* 0x000fe200078e0a0f */
[----:B0-----:R-:W-:Y:S01]  /*c4e0*/  IABS R9, R24 ;  /* 0x0000001800097213 */ /* 0x001fe20000000000 */
[----:B------:R-:W-:Y:S01]  /*c4f0*/  @!P6 IMAD.IADD R18, R18, 0x1, -R10 ;  /* 0x000000011212e824 */ /* 0x000fe200078e0a0a */
[C---:B------:R-:W-:Y:S01]  /*c500*/  ISETP.GT.U32.AND P6, PT, R10.reuse, R14, PT ;  /* 0x0000000e0a00720c */ /* 0x040fe20003fc4070 */
[C---:B------:R-:W-:Y:S01]  /*c510*/  IMAD R12, R10.reuse, R15, R12 ;  /* 0x0000000f0a0c7224 */ /* 0x040fe200078e020c */
[----:B------:R-:W-:Y:S01]  /*c520*/  ISETP.GT.U32.AND P1, PT, R10, R20, PT ;  /* 0x000000140a00720c */ /* 0x000fe20003f24070 */
[----:B------:R-:W-:-:S04]  /*c530*/  IMAD.HI.U32 R15, R11, R9, RZ ;  /* 0x000000090b0f7227 */ /* 0x000fc800078e00ff */
[----:B------:R-:W-:Y:S01]  /*c540*/  @!P3 IMAD.IADD R17, R17, 0x1, -R10 ;  /* 0x000000011111b824 */ /* 0x000fe200078e0a0a */
[----:B------:R-:W-:Y:S01]  /*c550*/  ISETP.GT.U32.AND P3, PT, R10, R12, PT ;  /* 0x0000000c0a00720c */ /* 0x000fe20003f64070 */
[----:B------:R-:W-:Y:S01]  /*c560*/  IMAD.MOV R25, RZ, RZ, -R15 ;  /* 0x000000ffff197224 */ /* 0x000fe200078e0a0f */
[----:B------:R-:W-:-:S03]  /*c570*/  ISETP.GE.AND P5, PT, R23, RZ, PT ;  /* 0x000000ff1700720c */ /* 0x000fc60003fa6270 */
[C---:B------:R-:W-:Y:S01]  /*c580*/  IMAD R9, R10.reuse, R25, R9 ;  /* 0x000000190a097224 */ /* 0x040fe200078e0209 */
[----:B------:R-:W-:Y:S01]  /*c590*/  ISETP.GT.U32.AND P0, PT, R10, R19, PT ;  /* 0x000000130a00720c */ /* 0x000fe20003f04070 */
[--C-:B------:R-:W-:Y:S02]  /*c5a0*/  @!P6 IMAD.IADD R14, R14, 0x1, -R10.reuse ;  /* 0x000000010e0ee824 */ /* 0x100fe400078e0a0a */
[--C-:B------:R-:W-:Y:S01]  /*c5b0*/  @!P1 IMAD.IADD R20, R20, 0x1, -R10.reuse ;  /* 0x0000000114149824 */ /* 0x100fe200078e0a0a */
[----:B------:R-:W-:Y:S01]  /*c5c0*/  ISETP.GT.U32.AND P6, PT, R10, R9, PT ;  /* 0x000000090a00720c */ /* 0x000fe20003fc4070 */
[C---:B------:R-:W-:Y:S01]  /*c5d0*/  VIADD R26, R0.reuse, 0x1a ;  /* 0x0000001a001a7836 */ /* 0x040fe20000000000 */
[----:B------:R0:W-:Y:S01]  /*c5e0*/  STL [R1+0xc0], R13 ;  /* 0x0000c00d01007387 */ /* 0x0001e20000100800 */
[----:B------:R-:W-:Y:S02]  /*c5f0*/  VIADD R23, R0, 0x18 ;  /* 0x0000001800177836 */ /* 0x000fe40000000000 */
[----:B------:R-:W-:Y:S01]  /*c600*/  @!P3 IMAD.IADD R12, R12, 0x1, -R10 ;  /* 0x000000010c0cb824 */ /* 0x000fe200078e0a0a */
[----:B------:R-:W-:Y:S01]  /*c610*/  IABS R30, R26 ;  /* 0x0000001a001e7213 */ /* 0x000fe20000000000 */
[----:B------:R-:W-:Y:S01]  /*c620*/  IMAD.MOV.U32 R33, RZ, RZ, R21 ;  /* 0x000000ffff217224 */ /* 0x000fe200078e0015 */
[----:B------:R-:W-:Y:S01]  /*c630*/  IABS R8, R23 ;  /* 0x0000001700087213 */ /* 0x000fe20000000000 */
[----:B0-----:R-:W-:Y:S01]  /*c640*/  IMAD.MOV.U32 R13, RZ, RZ, R20 ;  /* 0x000000ffff0d7224 */ /* 0x001fe200078e0014 */
[----:B------:R-:W-:Y:S01]  /*c650*/  ISETP.GE.AND P3, PT, R29, RZ, PT ;  /* 0x000000ff1d00720c */ /* 0x000fe20003f66270 */
[----:B------:R-:W-:-:S02]  /*c660*/  @!P5 IMAD.MOV R33, RZ, RZ, -R33 ;  /* 0x000000ffff21d224 */ /* 0x000fc400078e0a21 */
[----:B------:R-:W-:Y:S01]  /*c670*/  @!P4 IMAD.MOV R13, RZ, RZ, -R13 ;  /* 0x000000ffff0dc224 */ /* 0x000fe200078e0a0d */
[----:B------:R-:W-:Y:S01]  /*c680*/  ISETP.GT.U32.AND P4, PT, R10, R12, PT ;  /* 0x0000000c0a00720c */ /* 0x000fe20003f84070 */
[----:B------:R-:W-:Y:S01]  /*c690*/  @!P0 IMAD.IADD R19, R19, 0x1, -R10 ;  /* 0x0000000113138824 */ /* 0x000fe200078e0a0a */
[----:B------:R-:W-:Y:S01]  /*c6a0*/  ISETP.GE.AND P1, PT, R16, RZ, PT ;  /* 0x000000ff1000720c */ /* 0x000fe20003f26270 */
[----:B------:R-:W-:Y:S01]  /*c6b0*/  IMAD.MOV.U32 R15, RZ, RZ, R30 ;  /* 0x000000ffff0f7224 */ /* 0x000fe200078e001e */
[----:B------:R-:W-:Y:S01]  /*c6c0*/  ISETP.GE.AND P0, PT, R22, RZ, PT ;  /* 0x000000ff1600720c */ /* 0x000fe20003f06270 */
[----:B------:R-:W-:Y:S01]  /*c6d0*/  IMAD.HI.U32 R30, R11, R8, RZ ;  /* 0x000000080b1e7227 */ /* 0x000fe200078e00ff */
[----:B------:R-:W-:Y:S03]  /*c6e0*/  STL [R1+0x9c], R33 ;  /* 0x00009c2101007387 */ /* 0x000fe60000100800 */
[----:B------:R-:W-:Y:S01]  /*c6f0*/  @!P6 IMAD.IADD R9, R9, 0x1, -R10 ;  /* 0x000000010909e824 */ /* 0x000fe200078e0a0a */
[----:B------:R-:W-:Y:S01]  /*c700*/  ISETP.GT.U32.AND P6, PT, R10, R14, PT ;  /* 0x0000000e0a00720c */ /* 0x000fe20003fc4070 */
[----:B------:R-:W-:Y:S01]  /*c710*/  IMAD.MOV R30, RZ, RZ, -R30 ;  /* 0x000000ffff1e7224 */ /* 0x000fe200078e0a1e */
[----:B------:R0:W-:Y:S01]  /*c720*/  STL [R1+0x90], R13 ;  /* 0x0000900d01007387 */ /* 0x0001e20000100800 */
[----:B------:R-:W-:Y:S01]  /*c730*/  VIADD R22, R0, 0x19 ;  /* 0x0000001900167836 */ /* 0x000fe20000000000 */
[----:B------:R-:W-:Y:S01]  /*c740*/  ISETP.GT.U32.AND P5, PT, R10, R9, PT ;  /* 0x000000090a00720c */ /* 0x000fe20003fa4070 */
[----:B------:R-:W-:-:S02]  /*c750*/  VIADD R25, R0, 0x1b ;  /* 0x0000001b00197836 */ /* 0x000fc40000000000 */
[----:B------:R-:W-:Y:S02]  /*c760*/  IMAD R8, R10, R30, R8 ;  /* 0x0000001e0a087224 */ /* 0x000fe400078e0208 */
[----:B0-----:R-:W-:Y:S01]  /*c770*/  IMAD.MOV.U32 R13, RZ, RZ, R17 ;  /* 0x000000ffff0d7224 */ /* 0x001fe200078e0011 */
[----:B------:R-:W-:Y:S01]  /*c780*/  IABS R16, R22 ;  /* 0x0000001600107213 */ /* 0x000fe20000000000 */
[----:B------:R-:W-:Y:S02]  /*c790*/  @!P4 IMAD.IADD R12, R12, 0x1, -R10 ;  /* 0x000000010c0cc824 */ /* 0x000fe400078e0a0a */
[----:B------:R-:W-:Y:S01]  /*c7a0*/  @!P3 IMAD.MOV R13, RZ, RZ, -R13 ;  /* 0x000000ffff0db224 */ /* 0x000fe200078e0a0d */
[----:B------:R-:W-:Y:S01]  /*c7b0*/  ISETP.GE.AND P3, PT, R28, RZ, PT ;  /* 0x000000ff1c00720c */ /* 0x000fe20003f66270 */
[----:B------:R-:W-:Y:S01]  /*c7c0*/  IMAD.HI.U32 R31, R11, R15, RZ ;  /* 0x0000000f0b1f7227 */ /* 0x000fe200078e00ff */
[----:B------:R-:W-:Y:S02]  /*c7d0*/  ISETP.GE.AND P4, PT, R27, RZ, PT ;  /* 0x000000ff1b00720c */ /* 0x000fe40003f86270 */
[----:B------:R-:W-:Y:S01]  /*c7e0*/  IABS R29, R25 ;  /* 0x00000019001d7213 */ /* 0x000fe20000000000 */
[----:B------:R-:W-:Y:S01]  /*c7f0*/  @!P1 IMAD.MOV R19, RZ, RZ, -R19 ;  /* 0x000000ffff139224 */ /* 0x000fe200078e0a13 */
[----:B------:R-:W-:Y:S01]  /*c800*/  ISETP.GT.U32.AND P1, PT, R10, R8, PT ;  /* 0x000000080a00720c */ /* 0x000fe20003f24070 */
[----:B------:R-:W-:-:S02]  /*c810*/  @!P0 IMAD.MOV R18, RZ, RZ, -R18 ;  /* 0x000000ffff128224 */ /* 0x000fc400078e0a12 */
[----:B------:R-:W-:Y:S01]  /*c820*/  IMAD.HI.U32 R32, R11, R16, RZ ;  /* 0x000000100b207227 */ /* 0x000fe200078e00ff */
[----:B------:R-:W-:Y:S03]  /*c830*/  STL [R1+0x8c], R19 ;  /* 0x00008c1301007387 */ /* 0x000fe60000100800 */
[----:B------:R-:W-:Y:S02]  /*c840*/  @!P6 IMAD.IADD R14, R14, 0x1, -R10 ;  /* 0x000000010e0ee824 */ /* 0x000fe400078e0a0a */
[----:B------:R-:W-:Y:S01]  /*c850*/  IMAD.MOV R31, RZ, RZ, -R31 ;  /* 0x000000ffff1f7224 */ /* 0x000fe200078e0a1f */
[----:B------:R0:W-:Y:S01]  /*c860*/  STL [R1+0x98], R18 ;  /* 0x0000981201007387 */ /* 0x0001e20000100800 */
[----:B------:R-:W-:Y:S02]  /*c870*/  IMAD.MOV.U32 R21, RZ, RZ, R29 ;  /* 0x000000ffff157224 */ /* 0x000fe400078e001d */
[----:B------:R-:W-:Y:S01]  /*c880*/  IMAD.MOV R32, RZ, RZ, -R32 ;  /* 0x000000ffff207224 */ /* 0x000fe200078e0a20 */
[----:B------:R1:W-:Y:S01]  /*c890*/  STL [R1+0x94], R13 ;  /* 0x0000940d01007387 */ /* 0x0003e20000100800 */
[----:B------:R-:W-:-:S02]  /*c8a0*/  IMAD R15, R10, R31, R15 ;  /* 0x0000001f0a0f7224 */ /* 0x000fc400078e020f */
[----:B------:R-:W-:Y:S01]  /*c8b0*/  @!P5 IMAD.IADD R9, R9, 0x1, -R10 ;  /* 0x000000010909d824 */ /* 0x000fe200078e0a0a */
[----:B------:R-:W-:Y:S01]  /*c8c0*/  ISETP.GE.AND P5, PT, R24, RZ, PT ;  /* 0x000000ff1800720c */ /* 0x000fe20003fa6270 */
[----:B0-----:R-:W-:Y:S02]  /*c8d0*/  IMAD.MOV.U32 R18, RZ, RZ, R14 ;  /* 0x000000ffff127224 */ /* 0x001fe400078e000e */
[----:B------:R-:W-:-:S04]  /*c8e0*/  IMAD.HI.U32 R17, R11, R21, RZ ;  /* 0x000000150b117227 */ /* 0x000fc800078e00ff */
[----:B-1----:R-:W-:Y:S02]  /*c8f0*/  IMAD.MOV.U32 R13, RZ, RZ, R12 ;  /* 0x000000ffff0d7224 */ /* 0x002fe400078e000c */
[C---:B------:R-:W-:Y:S02]  /*c900*/  IMAD R16, R10.reuse, R32, R16 ;  /* 0x000000200a107224 */ /* 0x040fe400078e0210 */
[----:B------:R-:W-:Y:S01]  /*c910*/  @!P3 IMAD.MOV R18, RZ, RZ, -R18 ;  /* 0x000000ffff12b224 */ /* 0x000fe200078e0a12 */
[----:B------:R-:W-:Y:S01]  /*c920*/  ISETP.GT.U32.AND P6, PT, R10, R15, PT ;  /* 0x0000000f0a00720c */ /* 0x000fe20003fc4070 */
[----:B------:R-:W-:Y:S02]  /*c930*/  @!P4 IMAD.MOV R13, RZ, RZ, -R13 ;  /* 0x000000ffff0dc224 */ /* 0x000fe400078e0a0d */
[----:B------:R-:W-:Y:S02]  /*c940*/  IMAD.MOV R17, RZ, RZ, -R17 ;  /* 0x000000ffff117224 */ /* 0x000fe400078e0a11 */
[----:B------:R-:W-:Y:S01]  /*c950*/  @!P1 IMAD.IADD R8, R8, 0x1, -R10 ;  /* 0x0000000108089824 */ /* 0x000fe200078e0a0a */
[C---:B------:R-:W-:Y:S01]  /*c960*/  ISETP.GT.U32.AND P0, PT, R10.reuse, R16, PT ;  /* 0x000000100a00720c */ /* 0x040fe20003f04070 */
[----:B------:R-:W-:Y:S01]  /*c970*/  STL [R1+0x88], R18 ;  /* 0x0000881201007387 */ /* 0x000fe20000100800 */
[----:B------:R-:W-:-:S03]  /*c980*/  IMAD R14, R10, R17, R21 ;  /* 0x000000110a0e7224 */ /* 0x000fc600078e0215 */
[----:B------:R0:W-:Y:S01]  /*c990*/  STL [R1+0x84], R13 ;  /* 0x0000840d01007387 */ /* 0x0001e20000100800 */
[----:B------:R-:W-:Y:S01]  /*c9a0*/  ISETP.GT.U32.AND P3, PT, R10, R8, PT ;  /* 0x000000080a00720c */ /* 0x000fe20003f64070 */
[----:B------:R-:W-:Y:S02]  /*c9b0*/  @!P6 IMAD.IADD R15, R15, 0x1, -R10 ;  /* 0x000000010f0fe824 */ /* 0x000fe400078e0a0a */
[----:B0-----:R-:W-:-:S04]  /*c9c0*/  IMAD.MOV.U32 R13, RZ, RZ, R9 ;  /* 0x000000ffff0d7224 */ /* 0x001fc800078e0009 */
[----:B------:R-:W-:Y:S01]  /*c9d0*/  @!P5 IMAD.MOV R13, RZ, RZ, -R13 ;  /* 0x000000ffff0dd224 */ /* 0x000fe200078e0a0d */
[----:B------:R-:W-:Y:S02]  /*c9e0*/  ISETP.GT.U32.AND P5, PT, R10, R14, PT ;  /* 0x0000000e0a00720c */ /* 0x000fe40003fa4070 */
[----:B------:R-:W-:Y:S01]  /*c9f0*/  ISETP.GE.AND P1, PT, R23, RZ, PT ;  /* 0x000000ff1700720c */ /* 0x000fe20003f26270 */
[--C-:B------:R-:W-:Y:S01]  /*ca00*/  @!P0 IMAD.IADD R16, R16, 0x1, -R10.reuse ;  /* 0x0000000110108824 */ /* 0x100fe200078e0a0a */
[----:B------:R-:W-:Y:S01]  /*ca10*/  ISETP.GT.U32.AND P6, PT, R10, R15, PT ;  /* 0x0000000f0a00720c */ /* 0x000fe20003fc4070 */
[----:B------:R-:W-:Y:S01]  /*ca20*/  @!P3 IMAD.IADD R8, R8, 0x1, -R10 ;  /* 0x000000010808b824 */ /* 0x000fe200078e0a0a */
[----:B------:R0:W-:Y:S02]  /*ca30*/  STL [R1+0x80], R13 ;  /* 0x0000800d01007387 */ /* 0x0001e40000100800 */
[----:B------:R-:W-:Y:S01]  /*ca40*/  ISETP.GT.U32.AND P4, PT, R10, R16, PT ;  /* 0x000000100a00720c */ /* 0x000fe20003f84070 */
[----:B------:R-:W-:Y:S01]  /*ca50*/  VIADD R18, R0, 0x1c ;  /* 0x0000001c00127836 */ /* 0x000fe20000000000 */
[----:B------:R-:W-:-:S03]  /*ca60*/  ISETP.GE.AND P0, PT, R22, RZ, PT ;  /* 0x000000ff1600720c */ /* 0x000fc60003f06270 */
[----:B------:R-:W-:Y:S02]  /*ca70*/  @!P5 IMAD.IADD R14, R14, 0x1, -R10 ;  /* 0x000000010e0ed824 */ /* 0x000fe400078e0a0a */
[----:B0-----:R-:W-:Y:S01]  /*ca80*/  IMAD.MOV.U32 R13, RZ, RZ, R8 ;  /* 0x000000ffff0d7224 */ /* 0x001fe200078e0008 */
[----:B------:R-:W-:Y:S01]  /*ca90*/  ISETP.GE.AND P3, PT, R26, RZ, PT ;  /* 0x000000ff1a00720c */ /* 0x000fe20003f66270 */
[----:B------:R-:W-:Y:S01]  /*caa0*/  VIADD R17, R0, 0x1d ;  /* 0x0000001d00117836 */ /* 0x000fe20000000000 */
[----:B------:R-:W-:Y:S01]  /*cab0*/  IABS R12, R18 ;  /* 0x00000012000c7213 */ /* 0x000fe20000000000 */
[----:B------:R-:W-:Y:S01]  /*cac0*/  @!P1 IMAD.MOV R13, RZ, RZ, -R13 ;  /* 0x000000ffff0d9224 */ /* 0x000fe200078e0a0d */
[----:B------:R-:W-:Y:S01]  /*cad0*/  ISETP.GT.U32.AND P1, PT, R10, R14, PT ;  /* 0x0000000e0a00720c */ /* 0x000fe20003f24070 */
[--C-:B------:R-:W-:Y:S01]  /*cae0*/  @!P6 IMAD.IADD R15, R15, 0x1, -R10.reuse ;  /* 0x000000010f0fe824 */ /* 0x100fe200078e0a0a */
[----:B------:R-:W-:Y:S01]  /*caf0*/  IABS R9, R17 ;  /* 0x0000001100097213 */ /* 0x000fe20000000000 */
[----:B------:R-:W-:Y:S01]  /*cb00*/  IMAD.HI.U32 R19, R11, R12, RZ ;  /* 0x0000000c0b137227 */ /* 0x000fe200078e00ff */
[----:B------:R0:W-:Y:S03]  /*cb10*/  STL [R1+0x7c], R13 ;  /* 0x00007c0d01007387 */ /* 0x0001e60000100800 */
[----:B------:R-:W-:Y:S01]  /*cb20*/  @!P4 IMAD.IADD R16, R16, 0x1, -R10 ;  /* 0x000000011010c824 */ /* 0x000fe200078e0a0a */
[----:B------:R-:W-:Y:S01]  /*cb30*/  ISETP.GE.AND P4, PT, R25, RZ, PT ;  /* 0x000000ff1900720c */ /* 0x000fe20003f86270 */
[----:B------:R-:W-:-:S04]  /*cb40*/  IMAD.HI.U32 R20, R11, R9, RZ ;  /* 0x000000090b147227 */ /* 0x000fc800078e00ff */
[----:B0-----:R-:W-:Y:S02]  /*cb50*/  IMAD.MOV.U32 R13, RZ, RZ, R15 ;  /* 0x000000ffff0d7224 */ /* 0x001fe400078e000f */
[----:B------:R-:W-:Y:S02]  /*cb60*/  IMAD.MOV R8, RZ, RZ, -R19 ;  /* 0x000000ffff087224 */ /* 0x000fe400078e0a13 */
[----:B------:R-:W-:Y:S01]  /*cb70*/  @!P0 IMAD.MOV R16, RZ, RZ, -R16 ;  /* 0x000000ffff108224 */ /* 0x000fe200078e0a10 */
[----:B------:R-:W-:Y:S01]  /*cb80*/  ISETP.GE.AND P6, PT, R18, RZ, PT ;  /* 0x000000ff1200720c */ /* 0x000fe20003fc6270 */
[----:B------:R-:W-:Y:S02]  /*cb90*/  @!P3 IMAD.MOV R13, RZ, RZ, -R13 ;  /* 0x000000ffff0db224 */ /* 0x000fe400078e0a0d */
[----:B------:R-:W-:Y:S02]  /*cba0*/  IMAD.MOV R18, RZ, RZ, -R20 ;  /* 0x000000ffff127224 */ /* 0x000fe400078e0a14 */
[----:B------:R-:W-:-:S02]  /*cbb0*/  IMAD R12, R10, R8, R12 ;  /* 0x000000080a0c7224 */ /* 0x000fc400078e020c */
[----:B------:R-:W-:Y:S01]  /*cbc0*/  @!P1 IMAD.IADD R14, R14, 0x1, -R10 ;  /* 0x000000010e0e9824 */ /* 0x000fe200078e0a0a */
[----:B------:R-:W-:Y:S01]  /*cbd0*/  STL [R1+0x78], R16 ;  /* 0x0000781001007387 */ /* 0x000fe20000100800 */
[C---:B------:R-:W-:Y:S01]  /*cbe0*/  IMAD R9, R10.reuse, R18, R9 ;  /* 0x000000120a097224 */ /* 0x040fe200078e0209 */
[----:B------:R-:W-:Y:S02]  /*cbf0*/  ISETP.GT.U32.AND P0, PT, R10, R12, PT ;  /* 0x0000000c0a00720c */ /* 0x000fe40003f04070 */
[----:B------:R0:W-:Y:S01]  /*cc00*/  STL [R1+0x74], R13 ;  /* 0x0000740d01007387 */ /* 0x0001e20000100800 */
[----:B------:R-:W-:Y:S01]  /*cc10*/  ISETP.GE.AND P5, PT, R17, RZ, PT ;  /* 0x000000ff1100720c */ /* 0x000fe20003fa6270 */
[----:B------:R-:W-:Y:S02]  /*cc20*/  VIADD R17, R0, 0x1e ;  /* 0x0000001e00117836 */ /* 0x000fe40000000000 */
[----:B0-----:R-:W-:-:S04]  /*cc30*/  IMAD.MOV.U32 R13, RZ, RZ, R14 ;  /* 0x000000ffff0d7224 */ /* 0x001fc800078e000e */
[----:B------:R-:W-:Y:S01]  /*cc40*/  @!P4 IMAD.MOV R13, RZ, RZ, -R13 ;  /* 0x000000ffff0dc224 */ /* 0x000fe200078e0a0d */
[----:B------:R-:W-:Y:S01]  /*cc50*/  ISETP.GT.U32.AND P4, PT, R10, R9, PT ;  /* 0x000000090a00720c */ /* 0x000fe20003f84070 */
[----:B------:R-:W-:Y:S01]  /*cc60*/  VIADD R8, R0, 0x20 ;  /* 0x0000002000087836 */ /* 0x000fe20000000000 */
[----:B------:R-:W-:Y:S02]  /*cc70*/  ISETP.GE.AND P3, PT, R17, RZ, PT ;  /* 0x000000ff1100720c */ /* 0x000fe40003f66270 */
[----:B------:R-:W-:Y:S01]  /*cc80*/  IABS R17, R17 ;  /* 0x0000001100117213 */ /* 0x000fe20000000000 */
[----:B------:R-:W-:Y:S01]  /*cc90*/  @!P0 IMAD.IADD R12, R12, 0x1, -R10 ;  /* 0x000000010c0c8824 */ /* 0x000fe200078e0a0a */
[----:B------:R-:W-:Y:S02]  /*cca0*/  ISETP.GE.AND P1, PT, R8, RZ, PT ;  /* 0x000000ff0800720c */ /* 0x000fe40003f26270 */
[----:B------:R-:W-:Y:S01]  /*ccb0*/  IABS R19, R8 ;  /* 0x0000000800137213 */ /* 0x000fe20000000000 */
[----:B------:R-:W-:Y:S01]  /*ccc0*/  IMAD.MOV.U32 R8, RZ, RZ, R17 ;  /* 0x000000ffff087224 */ /* 0x000fe200078e0011 */
[----:B------:R-:W-:Y:S01]  /*ccd0*/  ISETP.GT.U32.AND P0, PT, R10, R12, PT ;  /* 0x0000000c0a00720c */ /* 0x000fe20003f04070 */
[----:B------:R-:W-:-:S02]  /*cce0*/  VIADD R20, R0, 0x21 ;  /* 0x0000002100147836 */ /* 0x000fc40000000000 */
[----:B------:R-:W-:Y:S02]  /*ccf0*/  @!P4 IMAD.IADD R9, R9, 0x1, -R10 ;  /* 0x000000010909c824 */ /* 0x000fe400078e0a0a */
[C---:B------:R-:W-:Y:S01]  /*cd00*/  IMAD.HI.U32 R16, R11.reuse, R8, RZ ;  /* 0x000000080b107227 */ /* 0x040fe200078e00ff */
[----:B------:R-:W-:Y:S02]  /*cd10*/  IABS R18, R20 ;  /* 0x0000001400127213 */ /* 0x000fe40000000000 */
[----:B------:R-:W-:Y:S01]  /*cd20*/  ISETP.GT.U32.AND P4, PT, R10, R9, PT ;  /* 0x000000090a00720c */ /* 0x000fe20003f84070 */
[----:B------:R-:W-:-:S04]  /*cd30*/  IMAD.HI.U32 R15, R11, R19, RZ ;  /* 0x000000130b0f7227 */ /* 0x000fc800078e00ff */
[----:B------:R-:W-:Y:S02]  /*cd40*/  IMAD.MOV R14, RZ, RZ, -R16 ;  /* 0x000000ffff0e7224 */ /* 0x000fe400078e0a10 */
[----:B------:R-:W-:Y:S02]  /*cd50*/  IMAD.MOV R15, RZ, RZ, -R15 ;  /* 0x000000ffff0f7224 */ /* 0x000fe400078e0a0f */
[----:B------:R-:W-:-:S04]  /*cd60*/  IMAD.HI.U32 R21, R11, R18, RZ ;  /* 0x000000120b157227 */ /* 0x000fc800078e00ff */
[----:B------:R-:W-:Y:S02]  /*cd70*/  IMAD R8, R10, R14, R8 ;  /* 0x0000000e0a087224 */ /* 0x000fe400078e0208 */
[----:B------:R-:W-:Y:S02]  /*cd80*/  VIADD R24, R0, 0x22 ;  /* 0x0000002200187836 */ /* 0x000fe40000000000 */
[----:B------:R-:W-:Y:S02]  /*cd90*/  IMAD R19, R10, R15, R19 ;  /* 0x0000000f0a137224 */ /* 0x000fe400078e0213 */
[----:B------:R-:W-:Y:S02]  /*cda0*/  IMAD.MOV R14, RZ, RZ, -R21 ;  /* 0x000000ffff0e7224 */ /* 0x000fe400078e0a15 */
[----:B------:R-:W-:Y:S01]  /*cdb0*/  @!P0 IMAD.IADD R12, R12, 0x1, -R10 ;  /* 0x000000010c0c8824 */ /* 0x000fe200078e0a0a */
[----:B------:R-:W-:Y:S01]  /*cdc0*/  ISETP.GT.U32.AND P0, PT, R10, R8, PT ;  /* 0x000000080a00720c */ /* 0x000fe20003f04070 */
[----:B------:R-:W-:Y:S01]  /*cdd0*/  VIADD R25, R0, 0x23 ;  /* 0x0000002300197836 */ /* 0x000fe20000000000 */
[----:B------:R-:W-:Y:S01]  /*cde0*/  IABS R17, R24 ;  /* 0x0000001800117213 */ /* 0x000fe20000000000 */
[----:B------:R-:W-:-:S02]  /*cdf0*/  IMAD R18, R10, R14, R18 ;  /* 0x0000000e0a127224 */ /* 0x000fc400078e0212 */
[----:B------:R-:W-:Y:S01]  /*ce00*/  @!P4 IMAD.IADD R9, R9, 0x1, -R10 ;  /* 0x000000010909c824 */ /* 0x000fe200078e0a0a */
[----:B------:R-:W-:Y:S01]  /*ce10*/  ISETP.GT.U32.AND P4, PT, R10, R19, PT ;  /* 0x000000130a00720c */ /* 0x000fe20003f84070 */
[----:B------:R-:W-:Y:S01]  /*ce20*/  IMAD.MOV.U32 R27, RZ, RZ, R12 ;  /* 0x000000ffff1b7224 */ /* 0x000fe200078e000c */
[----:B------:R-:W-:Y:S01]  /*ce30*/  IABS R16, R25 ;  /* 0x0000001900107213 */ /* 0x000fe20000000000 */
[----:B------:R-:W-:-:S04]  /*ce40*/  IMAD.HI.U32 R21, R11, R17, RZ ;  /* 0x000000110b157227 */ /* 0x000fc800078e00ff */
[----:B------:R-:W-:Y:S01]  /*ce50*/  @!P6 IMAD.MOV R27, RZ, RZ, -R27 ;  /* 0x000000ffff1be224 */ /* 0x000fe200078e0a1b */
[----:B------:R-:W-:Y:S01]  /*ce60*/  ISETP.GT.U32.AND P6, PT, R10, R18, PT ;  /* 0x000000120a00720c */ /* 0x000fe20003fc4070 */
[C---:B------:R-:W-:Y:S02]  /*ce70*/  VIADD R26, R0.reuse, 0x25 ;  /* 0x00000025001a7836 */ /* 0x040fe40000000000 */
[----:B------:R-:W-:Y:S01]  /*ce80*/  IMAD.HI.U32 R14, R11, R16, RZ ;  /* 0x000000100b0e7227 */ /* 0x000fe200078e00ff */
[----:B------:R0:W-:Y:S03]  /*ce90*/  STL [R1+0x70], R13 ;  /* 0x0000700d01007387 */ /* 0x0001e60000100800 */
[----:B------:R-:W-:Y:S01]  /*cea0*/  IMAD.MOV R21, RZ, RZ, -R21 ;  /* 0x000000ffff157224 */ /* 0x000fe200078e0a15 */
[----:B------:R-:W-:Y:S01]  /*ceb0*/  IABS R22, R26 ;  /* 0x0000001a00167213 */ /* 0x000fe20000000000 */
[----:B------:R-:W-:-:S02]  /*cec0*/  VIADD R23, R0, 0x24 ;  /* 0x0000002400177836 */ /* 0x000fc40000000000 */
[----:B------:R-:W-:Y:S02]  /*ced0*/  @!P0 IMAD.IADD R8, R8, 0x1, -R10 ;  /* 0x0000000108088824 */ /* 0x000fe400078e0a0a */
[----:B------:R-:W-:Y:S02]  /*cee0*/  IMAD.MOV R14, RZ, RZ, -R14 ;  /* 0x000000ffff0e7224 */ /* 0x000fe400078e0a0e */
[C---:B------:R-:W-:Y:S02]  /*cef0*/  IMAD R17, R10.reuse, R21, R17 ;  /* 0x000000150a117224 */ /* 0x040fe400078e0211 */
[----:B0-----:R-:W-:Y:S01]  /*cf00*/  IMAD.MOV.U32 R13, RZ, RZ, R9 ;  /* 0x000000ffff0d7224 */ /* 0x001fe200078e0009 */
[----:B------:R-:W-:Y:S01]  /*cf10*/  IABS R15, R23 ;  /* 0x00000017000f7213 */ /* 0x000fe20000000000 */
[----:B------:R-:W-:Y:S01]  /*cf20*/  @!P4 IMAD.IADD R19, R19, 0x1, -R10 ;  /* 0x000000011313c824 */ /* 0x000fe200078e0a0a */
[C---:B------:R-:W-:Y:S01]  /*cf30*/  ISETP.GT.U32.AND P0, PT, R10.reuse, R8, PT ;  /* 0x000000080a00720c */ /* 0x040fe20003f04070 */
[----:B------:R-:W-:-:S02]  /*cf40*/  IMAD R16, R10, R14, R16 ;  /* 0x0000000e0a107224 */ /* 0x000fc400078e0210 */
[----:B------:R-:W-:Y:S02]  /*cf50*/  IMAD.MOV.U32 R14, RZ, RZ, R22 ;  /* 0x000000ffff0e7224 */ /* 0x000fe400078e0016 */
[----:B------:R-:W-:Y:S01]  /*cf60*/  @!P5 IMAD.MOV R13, RZ, RZ, -R13 ;  /* 0x000000ffff0dd224 */ /* 0x000fe200078e0a0d */
[----:B------:R-:W-:Y:S01]  /*cf70*/  ISETP.GT.U32.AND P5, PT, R10, R17, PT ;  /* 0x000000110a00720c */ /* 0x000fe20003fa4070 */
[----:B------:R-:W-:Y:S01]  /*cf80*/  @!P6 IMAD.IADD R18, R18, 0x1, -R10 ;  /* 0x000000011212e824 */ /* 0x000fe200078e0a0a */
[----:B------:R-:W-:Y:S01]  /*cf90*/  ISETP.GT.U32.AND P6, PT, R10, R19, PT ;  /* 0x000000130a00720c */ /* 0x000fe20003fc4070 */
[----:B------:R-:W-:-:S04]  /*cfa0*/  IMAD.HI.U32 R21, R11, R15, RZ ;  /* 0x0000000f0b157227 */ /* 0x000fc800078e00ff */
[----:B------:R-:W-:Y:S01]  /*cfb0*/  IMAD.HI.U32 R12, R11, R14, RZ ;  /* 0x0000000e0b0c7227 */ /* 0x000fe200078e00ff */
[----:B------:R-:W-:-:S03]  /*cfc0*/  ISETP.GT.U32.AND P4, PT, R10, R16, PT ;  /* 0x000000100a00720c */ /* 0x000fc60003f84070 */
[----:B------:R-:W-:Y:S02]  /*cfd0*/  IMAD.MOV R9, RZ, RZ, -R21 ;  /* 0x000000ffff097224 */ /* 0x000fe400078e0a15 */
[----:B------:R-:W-:Y:S02]  /*cfe0*/  IMAD.MOV R12, RZ, RZ, -R12 ;  /* 0x000000ffff0c7224 */ /* 0x000fe400078e0a0c */
[----:B------:R-:W-:Y:S02]  /*cff0*/  VIADD R22, R0, 0x26 ;  /* 0x0000002600167836 */ /* 0x000fe40000000000 */
[----:B------:R-:W-:Y:S02]  /*d000*/  @!P0 IMAD.IADD R8, R8, 0x1, -R10 ;  /* 0x0000000108088824 */ /* 0x000fe400078e0a0a */
[C---:B------:R-:W-:Y:S02]  /*d010*/  IMAD R15, R10.reuse, R9, R15 ;  /* 0x000000090a0f7224 */ /* 0x040fe400078e020f */
[C---:B------:R-:W-:Y:S01]  /*d020*/  IMAD R14, R10.reuse, R12, R14 ;  /* 0x0000000c0a0e7224 */ /* 0x040fe200078e020e */
[----:B------:R-:W-:Y:S01]  /*d030*/  IABS R12, R22 ;  /* 0x00000016000c7213 */ /* 0x000fe20000000000 */
[----:B------:R0:W-:Y:S01]  /*d040*/  STL [R1+0x6c], R27 ;  /* 0x00006c1b01007387 */ /* 0x0001e20000100800 */
[--C-:B------:R-:W-:Y:S01]  /*d050*/  @!P5 IMAD.IADD R17, R17, 0x1, -R10.reuse ;  /* 0x000000011111d824 */ /* 0x100fe200078e0a0a */
[C---:B------:R-:W-:Y:S01]  /*d060*/  ISETP.GT.U32.AND P5, PT, R10.reuse, R18, PT ;  /* 0x000000120a00720c */ /* 0x040fe20003fa4070 */
[--C-:B------:R-:W-:Y:S01]  /*d070*/  @!P6 IMAD.IADD R19, R19, 0x1, -R10.reuse ;  /* 0x000000011313e824 */ /* 0x100fe200078e0a0a */
[----:B------:R1:W-:Y:S01]  /*d080*/  STL [R1+0x68], R13 ;  /* 0x0000680d01007387 */ /* 0x0003e20000100800 */
[----:B------:R-:W-:Y:S01]  /*d090*/  ISETP.GT.U32.AND P6, PT, R10, R15, PT ;  /* 0x0000000f0a00720c */ /* 0x000fe20003fc4070 */
[----:B------:R-:W-:-:S02]  /*d0a0*/  @!P4 IMAD.IADD R16, R16, 0x1, -R10 ;  /* 0x000000011010c824 */ /* 0x000fc400078e0a0a */
[----:B0-----:R-:W-:-:S04]  /*d0b0*/  IMAD.HI.U32 R27, R11, R12, RZ ;  /* 0x0000000c0b1b7227 */ /* 0x001fc800078e00ff */
[----:B-1----:R-:W-:Y:S02]  /*d0c0*/  IMAD.MOV.U32 R13, RZ, RZ, R8 ;  /* 0x000000ffff0d7224 */ /* 0x002fe400078e0008 */
[----:B------:R-:W-:Y:S02]  /*d0d0*/  IMAD.MOV R27, RZ, RZ, -R27 ;  /* 0x000000ffff1b7224 */ /* 0x000fe400078e0a1b */
[----:B------:R-:W-:Y:S01]  /*d0e0*/  @!P3 IMAD.MOV R13, RZ, RZ, -R13 ;  /* 0x000000ffff0db224 */ /* 0x000fe200078e0a0d */
[----:B------:R-:W-:Y:S01]  /*d0f0*/  ISETP.GT.U32.AND P3, PT, R10, R17, PT ;  /* 0x000000110a00720c */ /* 0x000fe20003f64070 */
[----:B------:R-:W-:Y:S01]  /*d100*/  VIADD R21, R0, 0x28 ;  /* 0x0000002800157836 */ /* 0x000fe20000000000 */
[C---:B------:R-:W-:Y:S01]  /*d110*/  ISETP.GT.U32.AND P4, PT, R10.reuse, R16, PT ;  /* 0x000000100a00720c */ /* 0x040fe20003f84070 */
[----:B------:R-:W-:Y:S02]  /*d120*/  IMAD R12, R10, R27, R12 ;  /* 0x0000001b0a0c7224 */ /* 0x000fe400078e020c */
[--C-:B------:R-:W-:Y:S01]  /*d130*/  @!P5 IMAD.IADD R18, R18, 0x1, -R10.reuse ;  /* 0x000000011212d824 */ /* 0x100fe200078e0a0a */
[----:B------:R-:W-:Y:S01]  /*d140*/  ISETP.GT.U32.AND P5, PT, R10, R14, PT ;  /* 0x0000000e0a00720c */ /* 0x000fe20003fa4070 */
[----:B------:R-:W-:Y:S01]  /*d150*/  @!P6 IMAD.IADD R15, R15, 0x1, -R10 ;  /* 0x000000010f0fe824 */ /* 0x000fe200078e0a0a */
[----:B------:R-:W-:-:S02]  /*d160*/  ISETP.GE.AND P0, PT, R20, RZ, PT ;  /* 0x000000ff1400720c */ /* 0x000fc40003f06270 */
[----:B------:R-:W-:Y:S02]  /*d170*/  IABS R9, R21 ;  /* 0x0000001500097213 */ /* 0x000fe40000000000 */
[----:B------:R-:W-:Y:S01]  /*d180*/  ISETP.GT.U32.AND P6, PT, R10, R12, PT ;  /* 0x0000000c0a00720c */ /* 0x000fe20003fc4070 */
[--C-:B------:R-:W-:Y:S01]  /*d190*/  @!P3 IMAD.IADD R17, R17, 0x1, -R10.reuse ;  /* 0x000000011111b824 */ /* 0x100fe200078e0a0a */
[----:B------:R-:W-:Y:S01]  /*d1a0*/  ISETP.GE.AND P3, PT, R24, RZ, PT ;  /* 0x000000ff1800720c */ /* 0x000fe20003f66270 */
[----:B------:R-:W-:Y:S01]  /*d1b0*/  IMAD.HI.U32 R24, R11, R9, RZ ;  /* 0x000000090b187227 */ /* 0x000fe200078e00ff */
[----:B------:R0:W-:Y:S03]  /*d1c0*/  STL [R1+0x64], R13 ;  /* 0x0000640d01007387 */ /* 0x0001e60000100800 */
[----:B------:R-:W-:Y:S02]  /*d1d0*/  IMAD.MOV.U32 R28, RZ, RZ, R19 ;  /* 0x000000ffff1c7224 */ /* 0x000fe400078e0013 */
[----:B------:R-:W-:Y:S01]  /*d1e0*/  @!P4 IMAD.IADD R16, R16, 0x1, -R10 ;  /* 0x000000011010c824 */ /* 0x000fe200078e0a0a */
[----:B------:R-:W-:Y:S01]  /*d1f0*/  ISETP.GE.AND P4, PT, R25, RZ, PT ;  /* 0x000000ff1900720c */ /* 0x000fe20003f86270 */
[----:B------:R-:W-:-:S02]  /*d200*/  IMAD.MOV R24, RZ, RZ, -R24 ;  /* 0x000000ffff187224 */ /* 0x000fc400078e0a18 */
[----:B0-----:R-:W-:Y:S02]  /*d210*/  IMAD.MOV.U32 R13, RZ, RZ, R18 ;  /* 0x000000ffff0d7224 */ /* 0x001fe400078e0012 */
[----:B------:R-:W-:Y:S01]  /*d220*/  @!P5 IMAD.IADD R14, R14, 0x1, -R10 ;  /* 0x000000010e0ed824 */ /* 0x000fe200078e0a0a */
[----:B------:R-:W-:Y:S01]  /*d230*/  ISETP.GE.AND P5, PT, R23, RZ, PT ;  /* 0x000000ff1700720c */ /* 0x000fe20003fa6270 */
[C---:B------:R-:W-:Y:S02]  /*d240*/  VIADD R20, R0.reuse, 0x29 ;  /* 0x0000002900147836 */ /* 0x040fe40000000000 */
[----:B------:R-:W-:Y:S02]  /*d250*/  @!P1 IMAD.MOV R28, RZ, RZ, -R28 ;  /* 0x000000ffff1c9224 */ /* 0x000fe400078e0a1c */
[----:B------:R-:W-:Y:S02]  /*d260*/  VIADD R23, R0, 0x2a ;  /* 0x0000002a00177836 */ /* 0x000fe40000000000 */
[----:B------:R-:W-:-:S02]  /*d270*/  IMAD R9, R10, R24, R9 ;  /* 0x000000180a097224 */ /* 0x000fc400078e0209 */
[----:B------:R-:W-:Y:S01]  /*d280*/  @!P6 IMAD.IADD R12, R12, 0x1, -R10 ;  /* 0x000000010c0ce824 */ /* 0x000fe200078e0a0a */
[C---:B------:R-:W-:Y:S01]  /*d290*/  ISETP.GT.U32.AND P6, PT, R10.reuse, R15, PT ;  /* 0x0000000f0a00720c */ /* 0x040fe20003fc4070 */
[----:B------:R-:W-:Y:S01]  /*d2a0*/  @!P0 IMAD.MOV R13, RZ, RZ, -R13 ;  /* 0x000000ffff0d8224 */ /* 0x000fe200078e0a0d */
[C---:B------:R-:W-:Y:S01]  /*d2b0*/  ISETP.GT.U32.AND P0, PT, R10.reuse, R14, PT ;  /* 0x0000000e0a00720c */ /* 0x040fe20003f04070 */
[----:B------:R-:W-:Y:S01]  /*d2c0*/  STL [R1+0x58], R28 ;  /* 0x0000581c01007387 */ /* 0x000fe20000100800 */
[----:B------:R-:W-:Y:S01]  /*d2d0*/  IABS R8, R20 ;  /* 0x0000001400087213 */ /* 0x000fe20000000000 */
[----:B------:R-:W-:Y:S01]  /*d2e0*/  @!P3 IMAD.MOV R17, RZ, RZ, -R17 ;  /* 0x000000ffff11b224 */ /* 0x000fe200078e0a11 */
[----:B------:R-:W-:Y:S01]  /*d2f0*/  IABS R25, R23 ;  /* 0x0000001700197213 */ /* 0x000fe20000000000 */
[----:B------:R0:W-:Y:S01]  /*d300*/  STL [R1+0x54], R13 ;  /* 0x0000540d01007387 */ /* 0x0001e20000100800 */
[C---:B------:R-:W-:Y:S01]  /*d310*/  ISETP.GT.U32.AND P3, PT, R10.reuse, R9, PT ;  /* 0x000000090a00720c */ /* 0x040fe20003f64070 */
[----:B------:R-:W-:Y:S01]  /*d320*/  IMAD.HI.U32 R27, R11, R8, RZ ;  /* 0x000000080b1b7227 */ /* 0x000fe200078e00ff */
[----:B------:R-:W-:-:S03]  /*d330*/  ISETP.GT.U32.AND P1, PT, R10, R12, PT ;  /* 0x0000000c0a00720c */ /* 0x000fc60003f24070 */
[----:B0-----:R-:W-:Y:S02]  /*d340*/  IMAD.MOV.U32 R13, RZ, RZ, R16 ;  /* 0x000000ffff0d7224 */ /* 0x001fe400078e0010 */
[----:B------:R-:W-:Y:S02]  /*d350*/  IMAD.MOV.U32 R16, RZ, RZ, R25 ;  /* 0x000000ffff107224 */ /* 0x000fe400078e0019 */
[----:B------:R-:W-:Y:S01]  /*d360*/  @!P4 IMAD.MOV R13, RZ, RZ, -R13 ;  /* 0x000000ffff0dc224 */ /* 0x000fe200078e0a0d */
[----:B------:R-:W-:Y:S01]  /*d370*/  ISETP.GE.AND P4, PT, R26, RZ, PT ;  /* 0x000000ff1a00720c */ /* 0x000fe20003f86270 */
[----:B------:R-:W-:Y:S02]  /*d380*/  IMAD.MOV R27, RZ, RZ, -R27 ;  /* 0x000000ffff1b7224 */ /* 0x000fe400078e0a1b */
[----:B------:R-:W-:-:S04]  /*d390*/  IMAD.HI.U32 R18, R11, R16, RZ ;  /* 0x000000100b127227 */ /* 0x000fc800078e00ff */
[--C-:B------:R-:W-:Y:S02]  /*d3a0*/  @!P6 IMAD.IADD R15, R15, 0x1, -R10.reuse ;  /* 0x000000010f0fe824 */ /* 0x100fe400078e0a0a */
[----:B------:R-:W-:Y:S01]  /*d3b0*/  @!P0 IMAD.IADD R14, R14, 0x1, -R10 ;  /* 0x000000010e0e8824 */ /* 0x000fe200078e0a0a */
[----:B------:R-:W-:Y:S01]  /*d3c0*/  STL [R1+0x50], R17 ;  /* 0x0000501101007387 */ /* 0x000fe20000100800 */
[----:B------:R-:W-:Y:S02]  /*d3d0*/  IMAD R8, R10, R27, R8 ;  /* 0x0000001b0a087224 */ /* 0x000fe400078e0208 */
[----:B------:R-:W-:Y:S01]  /*d3e0*/  IMAD.MOV R18, RZ, RZ, -R18 ;  /* 0x000000ffff127224 */ /* 0x000fe200078e0a12 */
[----:B------:R0:W-:Y:S01]  /*d3f0*/  STL [R1+0x4c], R13 ;  /* 0x00004c0d01007387 */ /* 0x0001e20000100800 */
[----:B------:R-:W-:Y:S02]  /*d400*/  @!P3 IMAD.IADD R9, R9, 0x1, -R10 ;  /* 0x000000010909b824 */ /* 0x000fe400078e0a0a */
[----:B------:R-:W-:Y:S01]  /*d410*/  IMAD.MOV.U32 R25, RZ, RZ, R15 ;  /* 0x000000ffff197224 */ /* 0x000fe200078e000f */
[----:B------:R-:W-:Y:S01]  /*d420*/  ISETP.GE.AND P0, PT, R22, RZ, PT ;  /* 0x000000ff1600720c */ /* 0x000fe20003f06270 */
[----:B------:R-:W-:Y:S01]  /*d430*/  VIADD R24, R0, 0x2b ;  /* 0x0000002b00187836 */ /* 0x000fe20000000000 */
[C---:B------:R-:W-:Y:S01]  /*d440*/  ISETP.GT.U32.AND P6, PT, R10.reuse, R8, PT ;  /* 0x000000080a00720c */ /* 0x040fe20003fc4070 */
[----:B------:R-:W-:-:S02]  /*d450*/  IMAD R16, R10, R18, R16 ;  /* 0x000000120a107224 */ /* 0x000fc400078e0210 */
[----:B0-----:R-:W-:Y:S02]  /*d460*/  IMAD.MOV.U32 R13, RZ, RZ, R14 ;  /* 0x000000ffff0d7224 */ /* 0x001fe400078e000e */
[----:B------:R-:W-:Y:S01]  /*d470*/  @!P5 IMAD.MOV R25, RZ, RZ, -R25 ;  /* 0x000000ffff19d224 */ /* 0x000fe200078e0a19 */
[----:B------:R-:W-:Y:S01]  /*d480*/  ISETP.GT.U32.AND P5, PT, R10, R9, PT ;  /* 0x000000090a00720c */ /* 0x000fe20003fa4070 */
[----:B------:R-:W-:Y:S01]  /*d490*/  @!P4 IMAD.MOV R13, RZ, RZ, -R13 ;  /* 0x000000ffff0dc224 */ /* 0x000fe200078e0a0d */
[----:B------:R-:W-:Y:S01]  /*d4a0*/  IABS R19, R24 ;  /* 0x0000001800137213 */ /* 0x000fe20000000000 */
[----:B------:R-:W-:Y:S01]  /*d4b0*/  @!P1 IMAD.IADD R12, R12, 0x1, -R10 ;  /* 0x000000010c0c9824 */ /* 0x000fe200078e0a0a */
[----:B------:R-:W-:Y:S01]  /*d4c0*/  ISETP.GT.U32.AND P4, PT, R10, R16, PT ;  /* 0x000000100a00720c */ /* 0x000fe20003f84070 */
[----:B------:R-:W-:Y:S01]  /*d4d0*/  STL [R1+0x44], R25 ;  /* 0x0000441901007387 */ /* 0x000fe20000100800 */
[----:B------:R-:W-:Y:S01]  /*d4e0*/  ISETP.GE.AND P1, PT, R21, RZ, PT ;  /* 0x000000ff1500720c */ /* 0x000fe20003f26270 */
[----:B------:R-:W-:-:S02]  /*d4f0*/  IMAD.MOV.U32 R17, RZ, RZ, R19 ;  /* 0x000000ffff117224 */ /* 0x000fc400078e0013 */
[----:B------:R0:W-:Y:S01]  /*d500*/  STL [R1+0x40], R13 ;  /* 0x0000400d01007387 */ /* 0x0001e20000100800 */
[----:B------:R-:W-:Y:S02]  /*d510*/  @!P6 IMAD.IADD R8, R8, 0x1, -R10 ;  /* 0x000000010808e824 */ /* 0x000fe400078e0a0a */
[----:B------:R-:W-:-:S04]  /*d520*/  IMAD.HI.U32 R19, R11, R17, RZ ;  /* 0x000000110b137227 */ /* 0x000fc800078e00ff */
[----:B0-----:R-:W-:Y:S02]  /*d530*/  IMAD.MOV.U32 R13, RZ, RZ, R12 ;  /* 0x000000ffff0d7224 */ /* 0x001fe400078e000c */
[--C-:B------:R-:W-:Y:S02]  /*d540*/  @!P5 IMAD.IADD R9, R9, 0x1, -R10.reuse ;  /* 0x000000010909d824 */ /* 0x100fe400078e0a0a */
[----:B------:R-:W-:Y:S02]  /*d550*/  @!P0 IMAD.MOV R13, RZ, RZ, -R13 ;  /* 0x000000ffff0d8224 */ /* 0x000fe400078e0a0d */
[----:B------:R-:W-:Y:S01]  /*d560*/  IMAD.MOV R19, RZ, RZ, -R19 ;  /* 0x000000ffff137224 */ /* 0x000fe200078e0a13 */
[----:B------:R-:W-:Y:S01]  /*d570*/  ISETP.GT.U32.AND P6, PT, R10, R8, PT ;  /* 0x000000080a00720c */ /* 0x000fe20003fc4070 */
[----:B------:R-:W-:Y:S01]  /*d580*/  @!P4 IMAD.IADD R16, R16, 0x1, -R10 ;  /* 0x000000011010c824 */ /* 0x000fe200078e0a0a */
[----:B------:R0:W-:Y:S01]  /*d590*/  STL [R1+0x3c], R13 ;  /* 0x00003c0d01007387 */ /* 0x0001e20000100800 */
[----:B------:R-:W-:-:S02]  /*d5a0*/  IMAD R12, R10, R19, R17 ;  /* 0x000000130a0c7224 */ /* 0x000fc400078e0211 */
[----:B------:R-:W-:Y:S02]  /*d5b0*/  VIADD R15, R0, 0x2d ;  /* 0x0000002d000f7836 */ /* 0x000fe40000000000 */
[----:B0-----:R-:W-:Y:S01]  /*d5c0*/  IMAD.MOV.U32 R13, RZ, RZ, R9 ;  /* 0x000000ffff0d7224 */ /* 0x001fe200078e0009 */
[----:B------:R-:W-:-:S03]  /*d5d0*/  ISETP.GT.U32.AND P5, PT, R10, R12, PT ;  /* 0x0000000c0a00720c */ /* 0x000fc60003fa4070 */
[----:B------:R-:W-:Y:S01]  /*d5e0*/  @!P1 IMAD.MOV R13, RZ, RZ, -R13 ;  /* 0x000000ffff0d9224 */ /* 0x000fe200078e0a0d */
[----:B------:R-:W-:Y:S02]  /*d5f0*/  ISETP.GT.U32.AND P1, PT, R10, R16, PT ;  /* 0x000000100a00720c */ /* 0x000fe40003f24070 */
[----:B------:R-:W-:Y:S02]  /*d600*/  IABS R17, R15 ;  /* 0x0000000f00117213 */ /* 0x000fe40000000000 */
[----:B------:R-:W-:Y:S01]  /*d610*/  ISETP.GE.AND P3, PT, R20, RZ, PT ;  /* 0x000000ff1400720c */ /* 0x000fe20003f66270 */
[----:B------:R-:W-:Y:S01]  /*d620*/  @!P6 IMAD.IADD R8, R8, 0x1, -R10 ;  /* 0x000000010808e824 */ /* 0x000fe200078e0a0a */
[----:B------:R-:W-:Y:S01]  /*d630*/  ISETP.GE.AND P0, PT, R23, RZ, PT ;  /* 0x000000ff1700720c */ /* 0x000fe20003f06270 */
[----:B------:R-:W-:Y:S01]  /*d640*/  IMAD.HI.U32 R20, R11, R17, RZ ;  /* 0x000000110b147227 */ /* 0x000fe200078e00ff */
[----:B------:R0:W-:Y:S03]  /*d650*/  STL [R1+0xc], R13 ;  /* 0x00000c0d01007387 */ /* 0x0001e60000100800 */
[----:B------:R-:W-:-:S02]  /*d660*/  VIADD R18, R0, 0x2c ;  /* 0x0000002c00127836 */ /* 0x000fc40000000000 */
[--C-:B------:R-:W-:Y:S02]  /*d670*/  @!P1 IMAD.IADD R16, R16, 0x1, -R10.reuse ;  /* 0x0000000110109824 */ /* 0x100fe400078e0a0a */
[----:B------:R-:W-:Y:S02]  /*d680*/  @!P5 IMAD.IADD R12, R12, 0x1, -R10 ;  /* 0x000000010c0cd824 */ /* 0x000fe400078e0a0a */
[----:B0-----:R-:W-:Y:S02]  /*d690*/  IMAD.MOV.U32 R13, RZ, RZ, R8 ;  /* 0x000000ffff0d7224 */ /* 0x001fe400078e0008 */
[----:B------:R-:W-:Y:S01]  /*d6a0*/  IMAD.MOV R8, RZ, RZ, -R20 ;  /* 0x000000ffff087224 */ /* 0x000fe200078e0a14 */
[----:B------:R-:W-:Y:S01]  /*d6b0*/  IABS R14, R18 ;  /* 0x00000012000e7213 */ /* 0x000fe20000000000 */
[----:B------:R-:W-:Y:S02]  /*d6c0*/  IMAD.MOV.U32 R93, RZ, RZ, R16 ;  /* 0x000000ffff5d7224 */ /* 0x000fe400078e0010 */
[----:B------:R-:W-:-:S02]  /*d6d0*/  IMAD R8, R10, R8, R17 ;  /* 0x000000080a087224 */ /* 0x000fc400078e0211 */
[----:B------:R-:W-:Y:S01]  /*d6e0*/  @!P3 IMAD.MOV R13, RZ, RZ, -R13 ;  /* 0x000000ffff0db224 */ /* 0x000fe200078e0a0d */
[----:B------:R-:W-:Y:S01]  /*d6f0*/  ISETP.GT.U32.AND P3, PT, R10, R12, PT ;  /* 0x0000000c0a00720c */ /* 0x000fe20003f64070 */
[----:B------:R-:W-:Y:S02]  /*d700*/  VIADD R19, R0, 0x2e ;  /* 0x0000002e00137836 */ /* 0x000fe40000000000 */
[----:B------:R-:W-:Y:S01]  /*d710*/  @!P0 IMAD.MOV R93, RZ, RZ, -R93 ;  /* 0x000000ffff5d8224 */ /* 0x000fe200078e0a5d */
[----:B------:R-:W-:Y:S01]  /*d720*/  ISETP.GT.U32.AND P0, PT, R10, R8, PT ;  /* 0x000000080a00720c */ /* 0x000fe20003f04070 */
[----:B------:R-:W-:Y:S01]  /*d730*/  IMAD.HI.U32 R9, R11, R14, RZ ;  /* 0x0000000e0b097227 */ /* 0x000fe200078e00ff */
[----:B------:R-:W-:Y:S02]  /*d740*/  ISETP.GE.AND P4, PT, R18, RZ, PT ;  /* 0x000000ff1200720c */ /* 0x000fe40003f86270 */
[----:B------:R-:W-:Y:S01]  /*d750*/  IABS R18, R19 ;  /* 0x0000001300127213 */ /* 0x000fe20000000000 */
[----:B------:R-:W-:Y:S01]  /*d760*/  IMAD.MOV R9, RZ, RZ, -R9 ;  /* 0x000000ffff097224 */ /* 0x000fe200078e0a09 */
[----:B------:R-:W-:Y:S01]  /*d770*/  ISETP.GE.AND P6, PT, R24, RZ, PT ;  /* 0x000000ff1800720c */ /* 0x000fe20003fc6270 */
[----:B------:R-:W-:-:S02]  /*d780*/  VIADD R23, R0, 0x32 ;  /* 0x0000003200177836 */ /* 0x000fc40000000000 */
[----:B------:R-:W-:Y:S02]  /*d790*/  IMAD R9, R10, R9, R14 ;  /* 0x000000090a097224 */ /* 0x000fe400078e020e */
[----:B------:R-:W-:Y:S02]  /*d7a0*/  VIADD R14, R0, 0x30 ;  /* 0x00000030000e7836 */ /* 0x000fe40000000000 */
[----:B------:R-:W-:-:S04]  /*d7b0*/  IMAD.HI.U32 R17, R11, R18, RZ ;  /* 0x000000120b117227 */ /* 0x000fc800078e00ff */
[--C-:B------:R-:W-:Y:S01]  /*d7c0*/  @!P3 IMAD.IADD R12, R12, 0x1, -R10.reuse ;  /* 0x000000010c0cb824 */ /* 0x100fe200078e0a0a */
[----:B------:R-:W-:Y:S01]  /*d7d0*/  ISETP.GE.AND P3, PT, R19, RZ, PT ;  /* 0x000000ff1300720c */ /* 0x000fe20003f66270 */
[----:B------:R-:W-:Y:S01]  /*d7e0*/  VIADD R22, R0, 0x31 ;  /* 0x0000003100167836 */ /* 0x000fe20000000000 */
[----:B------:R-:W-:Y:S01]  /*d7f0*/  IABS R19, R23 ;  /* 0x0000001700137213 */ /* 0x000fe20000000000 */
[----:B------:R-:W-:Y:S01]  /*d800*/  IMAD.MOV R20, RZ, RZ, -R17 ;  /* 0x000000ffff147224 */ /* 0x000fe200078e0a11 */
[----:B------:R-:W-:Y:S01]  /*d810*/  IABS R16, R14 ;  /* 0x0000000e00107213 */ /* 0x000fe20000000000 */
[----:B------:R-:W-:Y:S01]  /*d820*/  @!P0 IMAD.IADD R8, R8, 0x1, -R10 ;  /* 0x0000000108088824 */ /* 0x000fe200078e0a0a */
[C---:B------:R-:W-:Y:S01]  /*d830*/  ISETP.GT.U32.AND P1, PT, R10.reuse, R9, PT ;  /* 0x000000090a00720c */ /* 0x040fe20003f24070 */
[C---:B------:R-:W-:Y:S01]  /*d840*/  IMAD R18, R10.reuse, R20, R18 ;  /* 0x000000140a127224 */ /* 0x040fe200078e0212 */
[----:B------:R-:W-:Y:S01]  /*d850*/  ISETP.GE.AND P5, PT, R15, RZ, PT ;  /* 0x000000ff0f00720c */ /* 0x000fe20003fa6270 */
[----:B------:R-:W-:Y:S01]  /*d860*/  IMAD.MOV.U32 R92, RZ, RZ, R12 ;  /* 0x000000ffff5c7224 */ /* 0x000fe200078e000c */
[----:B------:R-:W-:Y:S01]  /*d870*/  IABS R15, R22 ;  /* 0x00000016000f7213 */ /* 0x000fe20000000000 */
[----:B------:R-:W-:Y:S01]  /*d880*/  IMAD.MOV.U32 R17, RZ, RZ, R19 ;  /* 0x000000ffff117224 */ /* 0x000fe200078e0013 */
[----:B------:R-:W-:Y:S01]  /*d890*/  ISETP.GT.U32.AND P0, PT, R10, R8, PT ;  /* 0x000000080a00720c */ /* 0x000fe20003f04070 */
[----:B------:R-:W-:-:S04]  /*d8a0*/  IMAD.HI.U32 R19, R11, R16, RZ ;  /* 0x000000100b137227 */ /* 0x000fc800078e00ff */
[----:B------:R-:W-:Y:S01]  /*d8b0*/  @!P6 IMAD.MOV R92, RZ, RZ, -R92 ;  /* 0x000000ffff5ce224 */ /* 0x000fe200078e0a5c */
[----:B------:R-:W-:Y:S01]  /*d8c0*/  ISETP.GT.U32.AND P6, PT, R10, R18, PT ;  /* 0x000000120a00720c */ /* 0x000fe20003fc4070 */
[----:B------:R-:W-:-:S04]  /*d8d0*/  IMAD.HI.U32 R20, R11, R15, RZ ;  /* 0x0000000f0b147227 */ /* 0x000fc800078e00ff */
[----:B------:R-:W-:Y:S02]  /*d8e0*/  IMAD.MOV R12, RZ, RZ, -R19 ;  /* 0x000000ffff0c7224 */ /* 0x000fe400078e0a13 */
[----:B------:R-:W-:Y:S02]  /*d8f0*/  IMAD.MOV R19, RZ, RZ, -R20 ;  /* 0x000000ffff137224 */ /* 0x000fe400078e0a14 */
[C---:B------:R-:W-:Y:S02]  /*d900*/  IMAD R16, R10.reuse, R12, R16 ;  /* 0x0000000c0a107224 */ /* 0x040fe400078e0210 */
[--C-:B------:R-:W-:Y:S02]  /*d910*/  @!P1 IMAD.IADD R9, R9, 0x1, -R10.reuse ;  /* 0x0000000109099824 */ /* 0x100fe400078e0a0a */
[----:B------:R-:W-:Y:S02]  /*d920*/  IMAD R15, R10, R19, R15 ;  /* 0x000000130a0f7224 */ /* 0x000fe400078e020f */
[----:B------:R-:W-:Y:S01]  /*d930*/  @!P0 IMAD.IADD R8, R8, 0x1, -R10 ;  /* 0x0000000108088824 */ /* 0x000fe200078e0a0a */
[----:B------:R-:W-:-:S02]  /*d940*/  ISETP.GT.U32.AND P0, PT, R10, R16, PT ;  /* 0x000000100a00720c */ /* 0x000fc40003f04070 */
[----:B------:R-:W-:Y:S01]  /*d950*/  ISETP.GT.U32.AND P1, PT, R10, R9, PT ;  /* 0x000000090a00720c */ /* 0x000fe20003f24070 */
[----:B------:R-:W-:Y:S01]  /*d960*/  @!P6 IMAD.IADD R18, R18, 0x1, -R10 ;  /* 0x000000011212e824 */ /* 0x000fe200078e0a0a */
[----:B------:R-:W-:Y:S01]  /*d970*/  ISETP.GT.U32.AND P6, PT, R10, R15, PT ;  /* 0x0000000f0a00720c */ /* 0x000fe20003fc4070 */
[----:B------:R-:W-:-:S04]  /*d980*/  IMAD.HI.U32 R21, R11, R17, RZ ;  /* 0x000000110b157227 */ /* 0x000fc800078e00ff */
[----:B------:R-:W-:Y:S02]  /*d990*/  IMAD.MOV R20, RZ, RZ, -R21 ;  /* 0x000000ffff147224 */ /* 0x000fe400078e0a15 */
[----:B------:R-:W-:Y:S02]  /*d9a0*/  VIADD R21, R0, 0x33 ;  /* 0x0000003300157836 */ /* 0x000fe40000000000 */
[--C-:B------:R-:W-:Y:S02]  /*d9b0*/  @!P0 IMAD.IADD R16, R16, 0x1, -R10.reuse ;  /* 0x0000000110108824 */ /* 0x100fe400078e0a0a */
[--C-:B------:R-:W-:Y:S01]  /*d9c0*/  @!P1 IMAD.IADD R9, R9, 0x1, -R10.reuse ;  /* 0x0000000109099824 */ /* 0x100fe200078e0a0a */
[----:B------:R-:W-:Y:S01]  /*d9d0*/  IABS R12, R21 ;  /* 0x00000015000c7213 */ /* 0x000fe20000000000 */
[----:B------:R-:W-:Y:S01]  /*d9e0*/  @!P6 IMAD.IADD R15, R15, 0x1, -R10 ;  /* 0x000000010f0fe824 */ /* 0x000fe200078e0a0a */
[----:B------:R-:W-:Y:S01]  /*d9f0*/  ISETP.GT.U32.AND P6, PT, R10, R16, PT ;  /* 0x000000100a00720c */ /* 0x000fe20003fc4070 */
[----:B------:R-:W-:-:S02]  /*da00*/  IMAD.MOV.U32 R91, RZ, RZ, R9 ;  /* 0x000000ffff5b7224 */ /* 0x000fc400078e0009 */
[----:B------:R-:W-:Y:S01]  /*da10*/  IMAD.HI.U32 R9, R11, R12, RZ ;  /* 0x0000000c0b097227 */ /* 0x000fe200078e00ff */
[----:B------:R-:W-:-:S03]  /*da20*/  ISETP.GE.AND P1, PT, R14, RZ, PT ;  /* 0x000000ff0e00720c */ /* 0x000fc60003f26270 */
[----:B------:R-:W-:Y:S02]  /*da30*/  VIADD R26, R0, 0x34 ;  /* 0x00000034001a7836 */ /* 0x000fe40000000000 */
[----:B------:R-:W-:Y:S02]  /*da40*/  IMAD.MOV.U32 R90, RZ, RZ, R8 ;  /* 0x000000ffff5a7224 */ /* 0x000fe400078e0008 */
[C---:B------:R-:W-:Y:S02]  /*da50*/  IMAD R14, R10.reuse, R20, R17 ;  /* 0x000000140a0e7224 */ /* 0x040fe400078e0211 */
[----:B------:R-:W-:Y:S01]  /*da60*/  IMAD.MOV R8, RZ, RZ, -R9 ;  /* 0x000000ffff087224 */ /* 0x000fe200078e0a09 */
[----:B------:R-:W-:Y:S01]  /*da70*/  IABS R17, R26 ;  /* 0x0000001a00117213 */ /* 0x000fe20000000000 */
[----:B------:R-:W-:Y:S01]  /*da80*/  @!P5 IMAD.MOV R90, RZ, RZ, -R90 ;  /* 0x000000ffff5ad224 */ /* 0x000fe200078e0a5a */
[C---:B------:R-:W-:Y:S01]  /*da90*/  ISETP.GT.U32.AND P5, PT, R10.reuse, R14, PT ;  /* 0x0000000e0a00720c */ /* 0x040fe20003fa4070 */
[----:B------:R-:W-:-:S02]  /*daa0*/  IMAD R12, R10, R8, R12 ;  /* 0x000000080a0c7224 */ /* 0x000fc400078e020c */
[----:B------:R-:W-:Y:S01]  /*dab0*/  @!P4 IMAD.MOV R91, RZ, RZ, -R91 ;  /* 0x000000ffff5bc224 */ /* 0x000fe200078e0a5b */
[----:B------:R-:W-:Y:S01]  /*dac0*/  ISETP.GT.U32.AND P4, PT, R10, R15, PT ;  /* 0x0000000f0a00720c */ /* 0x000fe20003f84070 */
[----:B------:R-:W-:Y:S01]  /*dad0*/  @!P6 IMAD.IADD R16, R16, 0x1, -R10 ;  /* 0x000000011010e824 */ /* 0x000fe200078e0a0a */
[----:B------:R-:W-:Y:S01]  /*dae0*/  ISETP.GT.U32.AND P6, PT, R10, R12, PT ;  /* 0x0000000c0a00720c */ /* 0x000fe20003fc4070 */
[----:B------:R-:W-:Y:S02]  /*daf0*/  VIADD R25, R0, 0x35 ;  /* 0x0000003500197836 */ /* 0x000fe40000000000 */
[----:B------:R-:W-:-:S04]  /*db00*/  IMAD.HI.U32 R27, R11, R17, RZ ;  /* 0x000000110b1b7227 */ /* 0x000fc800078e00ff */
[----:B------:R-:W-:Y:S01]  /*db10*/  VIADD R24, R0, 0x36 ;  /* 0x0000003600187836 */ /* 0x000fe20000000000 */
[----:B------:R-:W-:Y:S01]  /*db20*/  IABS R19, R25 ;  /* 0x0000001900137213 */ /* 0x000fe20000000000 */
[----:B------:R-:W-:Y:S01]  /*db30*/  IMAD.MOV R9, RZ, RZ, -R27 ;  /* 0x000000ffff097224 */ /* 0x000fe200078e0a1b */
[----:B------:R-:W-:Y:S01]  /*db40*/  ISETP.GT.U32.AND P0, PT, R10, R18, PT ;  /* 0x000000120a00720c */ /* 0x000fe20003f04070 */
[----:B------:R-:W-:Y:S01]  /*db50*/  @!P5 IMAD.IADD R14, R14, 0x1, -R10 ;  /* 0x000000010e0ed824 */ /* 0x000fe200078e0a0a */
[----:B------:R-:W-:Y:S01]  /*db60*/  IABS R20, R24 ;  /* 0x0000001800147213 */ /* 0x000fe20000000000 */
[----:B------:R-:W-:Y:S02]  /*db70*/  IMAD R9, R10, R9, R17 ;  /* 0x000000090a097224 */ /* 0x000fe400078e0211 */
[----:B------:R-:W-:-:S04]  /*db80*/  IMAD.HI.U32 R27, R11, R19, RZ ;  /* 0x000000130b1b7227 */ /* 0x000fc800078e00ff */
[----:B------:R-:W-:Y:S01]  /*db90*/  @!P4 IMAD.IADD R15, R15, 0x1, -R10 ;  /* 0x000000010f0fc824 */ /* 0x000fe200078e0a0a */
[----:B------:R-:W-:Y:S01]  /*dba0*/  ISETP.GT.U32.AND P4, PT, R10, R9, PT ;  /* 0x000000090a00720c */ /* 0x000fe20003f84070 */
[----:B------:R-:W-:-:S04]  /*dbb0*/  IMAD.HI.U32 R8, R11, R20, RZ ;  /* 0x000000140b087227 */ /* 0x000fc800078e00ff */
[----:B------:R-:W-:Y:S01]  /*dbc0*/  @!P6 IMAD.IADD R12, R12, 0x1, -R10 ;  /* 0x000000010c0ce824 */ /* 0x000fe200078e0a0a */
[C---:B------:R-:W-:Y:S01]  /*dbd0*/  ISETP.GT.U32.AND P6, PT, R10.reuse, R14, PT ;  /* 0x0000000e0a00720c */ /* 0x040fe20003fc4070 */
[----:B------:R-:W-:Y:S02]  /*dbe0*/  IMAD.MOV R27, RZ, RZ, -R27 ;  /* 0x000000ffff1b7224 */ /* 0x000fe400078e0a1b */
[----:B------:R-:W-:Y:S02]  /*dbf0*/  IMAD.MOV R17, RZ, RZ, -R8 ;  /* 0x000000ffff117224 */ /* 0x000fe400078e0a08 */
[----:B------:R-:W-:Y:S02]  /*dc00*/  IMAD R8, R10, R27, R19 ;  /* 0x0000001b0a087224 */ /* 0x000fe400078e0213 */
[----:B------:R-:W-:Y:S02]  /*dc10*/  IMAD.MOV.U32 R83, RZ, RZ, R16 ;  /* 0x000000ffff537224 */ /* 0x000fe400078e0010 */
[----:B------:R-:W-:Y:S01]  /*dc20*/  @!P0 IMAD.IADD R18, R18, 0x1, -R10 ;  /* 0x0000000112128824 */ /* 0x000fe200078e0a0a */
[----:B------:R-:W-:Y:S01]  /*dc30*/  ISETP.GE.AND P0, PT, R22, RZ, PT ;  /* 0x000000ff1600720c */ /* 0x000fe20003f06270 */
[----:B------:R-:W-:-:S02]  /*dc40*/  VIADD R22, R0, 0x38 ;  /* 0x0000003800167836 */ /* 0x000fc40000000000 */
[----:B------:R-:W-:Y:S01]  /*dc50*/  @!P1 IMAD.MOV R83, RZ, RZ, -R83 ;  /* 0x000000ffff539224 */ /* 0x000fe200078e0a53 */
[C---:B------:R-:W-:Y:S01]  /*dc60*/  ISETP.GT.U32.AND P1, PT, R10.reuse, R8, PT ;  /* 0x000000080a00720c */ /* 0x040fe20003f24070 */
[----:B------:R-:W-:Y:S01]  /*dc70*/  IMAD R17, R10, R17, R20 ;  /* 0x000000110a117224 */ /* 0x000fe200078e0214 */
[----:B------:R0:W-:Y:S01]  /*dc80*/  STL [R1+0x8], R13 ;  /* 0x0000080d01007387 */ /* 0x0001e20000100800 */
[--C-:B------:R-:W-:Y:S01]  /*dc90*/  @!P4 IMAD.IADD R9, R9, 0x1, -R10.reuse ;  /* 0x000000010909c824 */ /* 0x100fe200078e0a0a */
[----:B------:R-:W-:Y:S01]  /*dca0*/  ISETP.GE.AND P5, PT, R23, RZ, PT ;  /* 0x000000ff1700720c */ /* 0x000fe20003fa6270 */
[----:B------:R-:W-:Y:S01]  /*dcb0*/  @!P6 IMAD.IADD R14, R14, 0x1, -R10 ;  /* 0x000000010e0ee824 */ /* 0x000fe200078e0a0a */
[----:B------:R-:W-:Y:S02]  /*dcc0*/  IABS R19, R22 ;  /* 0x0000001600137213 */ /* 0x000fe40000000000 */
[C---:B------:R-:W-:Y:S02]  /*dcd0*/  ISETP.GT.U32.AND P4, PT, R10.reuse, R12, PT ;  /* 0x0000000c0a00720c */ /* 0x040fe40003f84070 */
[----:B------:R-:W-:Y:S01]  /*dce0*/  ISETP.GT.U32.AND P6, PT, R10, R17, PT ;  /* 0x000000110a00720c */ /* 0x000fe20003fc4070 */
[----:B0-----:R-:W-:-:S02]  /*dcf0*/  IMAD.MOV.U32 R13, RZ, RZ, R18 ;  /* 0x000000ffff0d7224 */ /* 0x001fc400078e0012 */
[----:B------:R-:W-:Y:S02]  /*dd00*/  IMAD.MOV.U32 R82, RZ, RZ, R15 ;  /* 0x000000ffff527224 */ /* 0x000fe400078e000f */
[----:B------:R-:W-:Y:S01]  /*dd10*/  @!P3 IMAD.MOV R13, RZ, RZ, -R13 ;  /* 0x000000ffff0db224 */ /* 0x000fe200078e0a0d */
[----:B------:R-:W-:Y:S01]  /*dd20*/  ISETP.GT.U32.AND P3, PT, R10, R9, PT ;  /* 0x000000090a00720c */ /* 0x000fe20003f64070 */
[----:B------:R-:W-:Y:S02]  /*dd30*/  VIADD R23, R0, 0x39 ;  /* 0x0000003900177836 */ /* 0x000fe40000000000 */
[----:B------:R-:W-:Y:S02]  /*dd40*/  IMAD.MOV.U32 R16, RZ, RZ, R19 ;  /* 0x000000ffff107224 */ /* 0x000fe400078e0013 */
[----:B------:R-:W-:Y:S01]  /*dd50*/  @!P0 IMAD.MOV R82, RZ, RZ, -R82 ;  /* 0x000000ffff528224 */ /* 0x000fe200078e0a52 */
[----:B------:R-:W-:Y:S01]  /*dd60*/  ISETP.GE.AND P0, PT, R21, RZ, PT ;  /* 0x000000ff1500720c */ /* 0x000fe20003f06270 */
[----:B------:R-:W-:Y:S01]  /*dd70*/  IMAD.HI.U32 R19, R11, R16, RZ ;  /* 0x000000100b137227 */ /* 0x000fe200078e00ff */
[----:B------:R-:W-:-:S03]  /*dd80*/  IABS R20, R23 ;  /* 0x0000001700147213 */ /* 0x000fc60000000000 */
[----:B------:R-:W-:Y:S02]  /*dd90*/  @!P1 IMAD.IADD R8, R8, 0x1, -R10 ;  /* 0x0000000108089824 */ /* 0x000fe400078e0a0a */
[----:B------:R-:W-:Y:S02]  /*dda0*/  IMAD.MOV.U32 R81, RZ, RZ, R14 ;  /* 0x000000ffff517224 */ /* 0x000fe400078e000e */
[--C-:B------:R-:W-:Y:S02]  /*ddb0*/  @!P4 IMAD.IADD R12, R12, 0x1, -R10.reuse ;  /* 0x000000010c0cc824 */ /* 0x100fe400078e0a0a */
[----:B------:R-:W-:Y:S02]  /*ddc0*/  IMAD.MOV R19, RZ, RZ, -R19 ;  /* 0x000000ffff137224 */ /* 0x000fe400078e0a13 */
[----:B------:R-:W-:Y:S01]  /*ddd0*/  @!P5 IMAD.MOV R81, RZ, RZ, -R81 ;  /* 0x000000ffff51d224 */ /* 0x000fe200078e0a51 */
[----:B------:R-:W-:Y:S01]  /*dde0*/  ISETP.GT.U32.AND P5, PT, R10, R8, PT ;  /* 0x000000080a00720c */ /* 0x000fe20003fa4070 */
[----:B------:R-:W-:-:S02]  /*ddf0*/  @!P6 IMAD.IADD R17, R17, 0x1, -R10 ;  /* 0x000000011111e824 */ /* 0x000fc400078e0a0a */
[----:B------:R-:W-:Y:S02]  /*de00*/  IMAD.MOV.U32 R15, RZ, RZ, R20 ;  /* 0x000000ffff0f7224 */ /* 0x000fe400078e0014 */
[C---:B------:R-:W-:Y:S02]  /*de10*/  IMAD R16, R10.reuse, R19, R16 ;  /* 0x000000130a107224 */ /* 0x040fe400078e0210 */
[----:B------:R-:W-:Y:S01]  /*de20*/  IMAD.MOV.U32 R80, RZ, RZ, R12 ;  /* 0x000000ffff507224 */ /* 0x000fe200078e000c */
[----:B------:R-:W-:Y:S01]  /*de30*/  ISETP.GT.U32.AND P6, PT, R10, R17, PT ;  /* 0x000000110a00720c */ /* 0x000fe20003fc4070 */
[----:B------:R-:W-:Y:S02]  /*de40*/  @!P3 IMAD.IADD R9, R9, 0x1, -R10 ;  /* 0x000000010909b824 */ /* 0x000fe400078e0a0a */
[----:B------:R-:W-:Y:S02]  /*de50*/  VIADD R12, R0, 0x3a ;  /* 0x0000003a000c7836 */ /* 0x000fe40000000000 */
[----:B------:R-:W-:-:S04]  /*de60*/  IMAD.HI.U32 R18, R11, R15, RZ ;  /* 0x0000000f0b127227 */ /* 0x000fc800078e00ff */
[----:B------:R-:W-:Y:S01]  /*de70*/  @!P0 IMAD.MOV R80, RZ, RZ, -R80 ;  /* 0x000000ffff508224 */ /* 0x000fe200078e0a50 */
[----:B------:R-:W-:Y:S01]  /*de80*/  ISETP.GT.U32.AND P0, PT, R10, R16, PT ;  /* 0x000000100a00720c */ /* 0x000fe20003f04070 */
[----:B------:R-:W-:Y:S01]  /*de90*/  IMAD.MOV.U32 R79, RZ, RZ, R9 ;  /* 0x000000ffff4f7224 */ /* 0x000fe200078e0009 */
[----:B------:R-:W-:Y:S01]  /*dea0*/  IABS R9, R12 ;  /* 0x0000000c00097213 */ /* 0x000fe20000000000 */
[----:B------:R-:W-:Y:S01]  /*deb0*/  IMAD.MOV R14, RZ, RZ, -R18 ;  /* 0x000000ffff0e7224 */ /* 0x000fe200078e0a12 */
[----:B------:R-:W-:Y:S01]  /*dec0*/  ISETP.GE.AND P3, PT, R25, RZ, PT ;  /* 0x000000ff1900720c */ /* 0x000fe20003f66270 */
[----:B------:R-:W-:Y:S01]  /*ded0*/  @!P5 IMAD.IADD R8, R8, 0x1, -R10 ;  /* 0x000000010808d824 */ /* 0x000fe200078e0a0a */
[----:B------:R-:W-:Y:S01]  /*dee0*/  ISETP.GE.AND P1, PT, R24, RZ, PT ;  /* 0x000000ff1800720c */ /* 0x000fe20003f26270 */
[----:B------:R-:W-:Y:S02]  /*def0*/  IMAD R15, R10, R14, R15 ;  /* 0x0000000e0a0f7224 */ /* 0x000fe400078e020f */
[----:B------:R-:W-:Y:S01]  /*df00*/  IMAD.HI.U32 R14, R11, R9, RZ ;  /* 0x000000090b0e7227 */ /* 0x000fe200078e00ff */
[----:B------:R0:W-:Y:S03]  /*df10*/  STL [R1+0x1288], R93 ;  /* 0x0012885d01007387 */ /* 0x0001e60000100800 */
[----:B------:R-:W-:-:S02]  /*df20*/  VIADD R19, R0, 0x3b ;  /* 0x0000003b00137836 */ /* 0x000fc40000000000 */
[----:B------:R-:W-:Y:S01]  /*df30*/  IMAD.MOV.U32 R78, RZ, RZ, R8 ;  /* 0x000000ffff4e7224 */ /* 0x000fe200078e0008 */
[----:B------:R-:W-:Y:S01]  /*df40*/  STL [R1+0x128c], R92 ;  /* 0x00128c5c01007387 */ /* 0x000fe20000100800 */
[----:B------:R-:W-:Y:S02]  /*df50*/  @!P6 IMAD.IADD R17, R17, 0x1, -R10 ;  /* 0x000000011111e824 */ /* 0x000fe400078e0a0a */
[----:B------:R-:W-:Y:S01]  /*df60*/  IMAD.MOV R8, RZ, RZ, -R14 ;  /* 0x000000ffff087224 */ /* 0x000fe200078e0a0e */
[----:B------:R-:W-:Y:S01]  /*df70*/  STL.64 [R1+0x1298], R90 ;  /* 0x0012985a01007387 */ /* 0x000fe20000100a00 */
[----:B------:R-:W-:Y:S01]  /*df80*/  @!P0 IMAD.IADD R16, R16, 0x1, -R10 ;  /* 0x0000000110108824 */ /* 0x000fe200078e0a0a */
[----:B------:R-:W-:Y:S01]  /*df90*/  ISETP.GE.AND P4, PT, R26, RZ, PT ;  /* 0x000000ff1a00720c */ /* 0x000fe20003f86270 */
[----:B------:R-:W-:Y:S01]  /*dfa0*/  IMAD R9, R10, R8, R9 ;  /* 0x000000080a097224 */ /* 0x000fe200078e0209 */
[----:B------:R1:W-:Y:S01]  /*dfb0*/  STL [R1+0x140], R13 ;  /* 0x0001400d01007387 */ /* 0x0003e20000100800 */
[----:B------:R-:W-:Y:S01]  /*dfc0*/  IABS R18, R19 ;  /* 0x0000001300127213 */ /* 0x000fe20000000000 */
[----:B------:R-:W-:Y:S01]  /*dfd0*/  VIADD R21, R0, 0x3c ;  /* 0x0000003c00157836 */ /* 0x000fe20000000000 */
[----:B------:R-:W-:Y:S01]  /*dfe0*/  ISETP.GT.U32.AND P5, PT, R10, R15, PT ;  /* 0x0000000f0a00720c */ /* 0x000fe20003fa4070 */
[----:B------:R-:W-:Y:S01]  /*dff0*/  @!P3 IMAD.MOV R78, RZ, RZ, -R78 ;  /* 0x000000ffff4eb224 */ /* 0x000fe200078e0a4e */
[----:B------:R-:W-:Y:S01]  /*e000*/  ISETP.GE.AND P0, PT, R12, RZ, PT ;  /* 0x000000ff0c00720c */ /* 0x000fe20003f06270 */
[----:B------:R-:W-:Y:S01]  /*e010*/  VIADD R27, R0, 0x52 ;  /* 0x00000052001b7836 */ /* 0x000fe20000000000 */
[----:B0-----:R-:W0:Y:S01]  /*e020*/  LDC R93, c[0x0][0x3a0] ;  /* 0x0000e800ff5d7b82 */ /* 0x001e220000000800 */
[----:B-1----:R-:W-:Y:S01]  /*e030*/  IMAD.MOV.U32 R13, RZ, RZ, R17 ;  /* 0x000000ffff0d7224 */ /* 0x002fe200078e0011 */
[----:B------:R-:W-:Y:S01]  /*e040*/  ISETP.GT.U32.AND P3, PT, R10, R16, PT ;  /* 0x000000100a00720c */ /* 0x000fe20003f64070 */
[----:B------:R-:W-:Y:S01]  /*e050*/  IMAD.HI.U32 R12, R11, R18, RZ ;  /* 0x000000120b0c7227 */ /* 0x000fe200078e00ff */
[----:B------:R-:W-:-:S03]  /*e060*/  IABS R20, R21 ;  /* 0x0000001500147213 */ /* 0x000fc60000000000 */
[----:B------:R-:W-:Y:S01]  /*e070*/  @!P1 IMAD.MOV R13, RZ, RZ, -R13 ;  /* 0x000000ffff0d9224 */ /* 0x000fe200078e0a0d */
[----:B------:R-:W-:Y:S01]  /*e080*/  ISETP.GT.U32.AND P1, PT, R10, R9, PT ;  /* 0x000000090a00720c */ /* 0x000fe20003f24070 */
[----:B------:R-:W-:Y:S02]  /*e090*/  IMAD.MOV R12, RZ, RZ, -R12 ;  /* 0x000000ffff0c7224 */ /* 0x000fe400078e0a0c */
[----:B------:R-:W-:Y:S02]  /*e0a0*/  IMAD.MOV.U32 R14, RZ, RZ, R20 ;  /* 0x000000ffff0e7224 */ /* 0x000fe400078e0014 */
[----:B------:R-:W-:Y:S01]  /*e0b0*/  @!P4 IMAD.MOV R79, RZ, RZ, -R79 ;  /* 0x000000ffff4fc224 */ /* 0x000fe200078e0a4f */
[----:B------:R-:W-:Y:S01]  /*e0c0*/  ISETP.GE.AND P4, PT, R22, RZ, PT ;  /* 0x000000ff1600720c */ /* 0x000fe20003f86270 */
[----:B------:R-:W-:Y:S02]  /*e0d0*/  @!P5 IMAD.IADD R15, R15, 0x1, -R10 ;  /* 0x000000010f0fd824 */ /* 0x000fe400078e0a0a */
[----:B------:R-:W-:-:S02]  /*e0e0*/  IMAD R8, R10, R12, R18 ;  /* 0x0000000c0a087224 */ /* 0x000fc400078e0212 */
[----:B------:R-:W-:Y:S01]  /*e0f0*/  IMAD.HI.U32 R12, R11, R14, RZ ;  /* 0x0000000e0b0c7227 */ /* 0x000fe200078e00ff */
[----:B------:R-:W-:-:S03]  /*e100*/  ISETP.GT.U32.AND P5, PT, R10, R15, PT ;  /* 0x0000000f0a00720c */ /* 0x000fc60003fa4070 */
[--C-:B------:R-:W-:Y:S01]  /*e110*/  @!P3 IMAD.IADD R16, R16, 0x1, -R10.reuse ;  /* 0x000000011010b824 */ /* 0x100fe200078e0a0a */
[----:B------:R-:W-:Y:S01]  /*e120*/  ISETP.GT.U32.AND P3, PT, R10, R8, PT ;  /* 0x000000080a00720c */ /* 0x000fe20003f64070 */
[----:B------:R-:W-:Y:S02]  /*e130*/  @!P1 IMAD.IADD R9, R9, 0x1, -R10 ;  /* 0x0000000109099824 */ /* 0x000fe400078e0a0a */
[----:B------:R-:W-:Y:S02]  /*e140*/  IMAD.MOV R12, RZ, RZ, -R12 ;  /* 0x000000ffff0c7224 */ /* 0x000fe400078e0a0c */
[----:B------:R-:W-:Y:S01]  /*e150*/  VIADD R20, R0, 0x3e ;  /* 0x0000003e00147836 */ /* 0x000fe20000000000 */
[----:B------:R-:W-:Y:S01]  /*e160*/  ISETP.GT.U32.AND P1, PT, R10, R9, PT ;  /* 0x000000090a00720c */ /* 0x000fe20003f24070 */
[----:B------:R-:W-:Y:S02]  /*e170*/  VIADD R17, R0, 0x3d ;  /* 0x0000003d00117836 */ /* 0x000fe40000000000 */
[----:B------:R-:W-:-:S02]  /*e180*/  IMAD R14, R10, R12, R14 ;  /* 0x0000000c0a0e7224 */ /* 0x000fc400078e020e */
[----:B------:R-:W-:Y:S01]  /*e190*/  IMAD.MOV.U32 R77, RZ, RZ, R16 ;  /* 0x000000ffff4d7224 */ /* 0x000fe200078e0010 */
[----:B------:R-:W-:Y:S02]  /*e1a0*/  ISETP.GE.AND P6, PT, R23, RZ, PT ;  /* 0x000000ff1700720c */ /* 0x000fe40003fc6270 */
[----:B------:R-:W-:Y:S01]  /*e1b0*/  IABS R18, R20 ;  /* 0x0000001400127213 */ /* 0x000fe20000000000 */
[----:B------:R-:W-:Y:S01]  /*e1c0*/  @!P4 IMAD.MOV R77, RZ, RZ, -R77 ;  /* 0x000000ffff4dc224 */ /* 0x000fe200078e0a4d */
[----:B------:R-:W-:Y:S02]  /*e1d0*/  IABS R23, R17 ;  /* 0x0000001100177213 */ /* 0x000fe40000000000 */
[----:B------:R-:W-:Y:S01]  /*e1e0*/  ISETP.GT.U32.AND P4, PT, R10, R14, PT ;  /* 0x0000000e0a00720c */ /* 0x000fe20003f84070 */
[--C-:B------:R-:W-:Y:S01]  /*e1f0*/  @!P5 IMAD.IADD R15, R15, 0x1, -R10.reuse ;  /* 0x000000010f0fd824 */ /* 0x100fe200078e0a0a */
[----:B------:R-:W-:Y:S01]  /*e200*/  ISETP.GE.AND P5, PT, R19, RZ, PT ;  /* 0x000000ff1300720c */ /* 0x000fe20003fa6270 */
[----:B------:R-:W-:-:S02]  /*e210*/  @!P3 IMAD.IADD R8, R8, 0x1, -R10 ;  /* 0x000000010808b824 */ /* 0x000fc400078e0a0a */
[----:B------:R-:W-:-:S04]  /*e220*/  IMAD.HI.U32 R12, R11, R18, RZ ;  /* 0x000000120b0c7227 */ /* 0x000fc800078e00ff */
[----:B------:R-:W-:Y:S02]  /*e230*/  VIADD R22, R0, 0x40 ;  /* 0x0000004000167836 */ /* 0x000fe40000000000 */
[----:B------:R-:W-:Y:S01]  /*e240*/  IMAD.MOV.U32 R19, RZ, RZ, R23 ;  /* 0x000000ffff137224 */ /* 0x000fe200078e0017 */
[----:B------:R-:W-:Y:S01]  /*e250*/  ISETP.GT.U32.AND P3, PT, R10, R8, PT ;  /* 0x000000080a00720c */ /* 0x000fe20003f64070 */
[----:B------:R-:W-:Y:S02]  /*e260*/  IMAD.MOV.U32 R76, RZ, RZ, R15 ;  /* 0x000000ffff4c7224 */ /* 0x000fe400078e000f */
[----:B------:R-:W-:Y:S02]  /*e270*/  IMAD.MOV R15, RZ, RZ, -R12 ;  /* 0x000000ffff0f7224 */ /* 0x000fe400078e0a0c */
[----:B------:R-:W-:Y:S01]  /*e280*/  @!P1 IMAD.IADD R9, R9, 0x1, -R10 ;  /* 0x0000000109099824 */ /* 0x000fe200078e0a0a */
[----:B------:R-:W-:Y:S01]  /*e290*/  IABS R24, R22 ;  /* 0x0000001600187213 */ /* 0x000fe20000000000 */
[----:B------:R-:W-:-:S04]  /*e2a0*/  IMAD.HI.U32 R23, R11, R19, RZ ;  /* 0x000000130b177227 */ /* 0x000fc800078e00ff */
[----:B------:R-:W-:Y:S02]  /*e2b0*/  IMAD R15, R10, R15, R18 ;  /* 0x0000000f0a0f7224 */ /* 0x000fe400078e0212 */
[----:B------:R-:W-:Y:S02]  /*e2c0*/  IMAD.MOV.U32 R75, RZ, RZ, R9 ;  /* 0x000000ffff4b7224 */ /* 0x000fe400078e0009 */
[----:B------:R-:W-:Y:S02]  /*e2d0*/  IMAD.MOV R16, RZ, RZ, -R23 ;  /* 0x000000ffff107224 */ /* 0x000fe400078e0a17 */
[----:B------:R-:W-:Y:S02]  /*e2e0*/  @!P4 IMAD.IADD R14, R14, 0x1, -R10 ;  /* 0x000000010e0ec824 */ /* 0x000fe400078e0a0a */
[----:B------:R-:W-:Y:S02]  /*e2f0*/  IMAD.MOV.U32 R12, RZ, RZ, R24 ;  /* 0x000000ffff0c7224 */ /* 0x000fe400078e0018 */
[----:B------:R-:W-:Y:S01]  /*e300*/  @!P0 IMAD.MOV R75, RZ, RZ, -R75 ;  /* 0x000000ffff4b8224 */ /* 0x000fe200078e0a4b */
[C---:B------:R-:W-:Y:S01]  /*e310*/  ISETP.GT.U32.AND P0, PT, R10.reuse, R15, PT ;  /* 0x0000000f0a00720c */ /* 0x040fe20003f04070 */
[C---:B------:R-:W-:Y:S01]  /*e320*/  IMAD R16, R10.reuse, R16, R19 ;  /* 0x000000100a107224 */ /* 0x040fe200078e0213 */
[----:B------:R-:W-:Y:S01]  /*e330*/  ISETP.GT.U32.AND P4, PT, R10, R14, PT ;  /* 0x0000000e0a00720c */ /* 0x000fe20003f84070 */
[----:B------:R-:W-:-:S04]  /*e340*/  IMAD.HI.U32 R18, R11, R12, RZ ;  /* 0x0000000c0b127227 */ /* 0x000fc800078e00ff */
[----:B------:R-:W-:Y:S01]  /*e350*/  @!P3 IMAD.IADD R8, R8, 0x1, -R10 ;  /* 0x000000010808b824 */ /* 0x000fe200078e0a0a */
[----:B------:R-:W-:Y:S01]  /*e360*/  ISETP.GT.U32.AND P3, PT, R10, R16, PT ;  /* 0x000000100a00720c */ /* 0x000fe20003f64070 */
[----:B------:R-:W-:Y:S01]  /*e370*/  IMAD.MOV R9, RZ, RZ, -R18 ;  /* 0x000000ffff097224 */ /* 0x000fe200078e0a12 */
[----:B------:R-:W-:Y:S01]  /*e380*/  ISETP.GE.AND P1, PT, R17, RZ, PT ;  /* 0x000000ff1100720c */ /* 0x000fe20003f26270 */
[----:B------:R-:W-:Y:S02]  /*e390*/  VIADD R17, R0, 0x41 ;  /* 0x0000004100117836 */ /* 0x000fe40000000000 */
[----:B------:R-:W-:Y:S02]  /*e3a0*/  IMAD R12, R10, R9, R12 ;  /* 0x000000090a0c7224 */ /* 0x000fe400078e020c */
[--C-:B------:R-:W-:Y:S02]  /*e3b0*/  @!P0 IMAD.IADD R15, R15, 0x1, -R10.reuse ;  /* 0x000000010f0f8824 */ /* 0x100fe400078e0a0a */
[--C-:B------:R-:W-:Y:S01]  /*e3c0*/  @!P4 IMAD.IADD R14, R14, 0x1, -R10.reuse ;  /* 0x000000010e0ec824 */ /* 0x100fe200078e0a0a */
[----:B------:R-:W-:Y:S01]  /*e3d0*/  ISETP.GT.U32.AND P4, PT, R10, R12, PT ;  /* 0x0000000c0a00720c */ /* 0x000fe20003f84070 */
[----:B------:R-:W-:Y:S01]  /*e3e0*/  VIADD R18, R0, 0x42 ;  /* 0x0000004200127836 */ /* 0x000fe20000000000 */
[----:B------:R-:W-:Y:S01]  /*e3f0*/  IABS R9, R17 ;  /* 0x0000001100097213 */ /* 0x000fe20000000000 */
[----:B------:R-:W-:Y:S01]  /*e400*/  @!P3 IMAD.IADD R16, R16, 0x1, -R10 ;  /* 0x000000011010b824 */ /* 0x000fe200078e0a0a */
[----:B------:R-:W-:Y:S01]  /*e410*/  ISETP.GT.U32.AND P0, PT, R10, R15, PT ;  /* 0x0000000f0a00720c */ /* 0x000fe20003f04070 */
[----:B------:R-:W-:-:S02]  /*e420*/  IMAD.MOV.U32 R73, RZ, RZ, R14 ;  /* 0x000000ffff497224 */ /* 0x000fc400078e000e */
[----:B------:R-:W-:Y:S01]  /*e430*/  IMAD.MOV.U32 R74, RZ, RZ, R8 ;  /* 0x000000ffff4a7224 */ /* 0x000fe200078e0008 */
[----:B------:R-:W-:Y:S01]  /*e440*/  IABS R8, R18 ;  /* 0x0000001200087213 */ /* 0x000fe20000000000 */
[----:B------:R-:W-:Y:S01]  /*e450*/  IMAD.HI.U32 R14, R11, R9, RZ ;  /* 0x000000090b0e7227 */ /* 0x000fe200078e00ff */
[----:B------:R-:W-:-:S03]  /*e460*/  ISETP.GT.U32.AND P3, PT, R10, R16, PT ;  /* 0x000000100a00720c */ /* 0x000fc60003f64070 */
[----:B------:R-:W-:Y:S01]  /*e470*/  @!P5 IMAD.MOV R74, RZ, RZ, -R74 ;  /* 0x000000ffff4ad224 */ /* 0x000fe200078e0a4a */
[----:B------:R-:W-:Y:S01]  /*e480*/  ISETP.GE.AND P5, PT, R20, RZ, PT ;  /* 0x000000ff1400720c */ /* 0x000fe20003fa6270 */
[----:B------:R-:W-:Y:S02]  /*e490*/  IMAD.MOV R14, RZ, RZ, -R14 ;  /* 0x000000ffff0e7224 */ /* 0x000fe400078e0a0e */
[----:B------:R-:W-:Y:S01]  /*e4a0*/  @!P6 IMAD.MOV R76, RZ, RZ, -R76 ;  /* 0x000000ffff4ce224 */ /* 0x000fe200078e0a4c */
[----:B------:R-:W-:Y:S01]  /*e4b0*/  ISETP.GE.AND P6, PT, R21, RZ, PT ;  /* 0x000000ff1500720c */ /* 0x000fe20003fc6270 */
[----:B------:R-:W-:Y:S01]  /*e4c0*/  IMAD.HI.U32 R20, R11, R8, RZ ;  /* 0x000000080b147227 */ /* 0x000fe200078e00ff */
[----:B------:R-:W-:Y:S03]  /*e4d0*/  STL.64 [R1+0x12a0], R82 ;  /* 0x0012a05201007387 */ /* 0x000fe60000100a00 */
[----:B------:R-:W-:-:S02]  /*e4e0*/  VIADD R19, R0, 0x43 ;  /* 0x0000004300137836 */ /* 0x000fc40000000000 */
[----:B------:R-:W-:Y:S02]  /*e4f0*/  @!P4 IMAD.IADD R12, R12, 0x1, -R10 ;  /* 0x000000010c0cc824 */ /* 0x000fe400078e0a0a */
[C---:B------:R-:W-:Y:S01]  /*e500*/  IMAD R9, R10.reuse, R14, R9 ;  /* 0x0000000e0a097224 */ /* 0x040fe200078e0209 */
[----:B------:R-:W-:Y:S01]  /*e510*/  STL.64 [R1+0x12a8], R80 ;  /* 0x0012a85001007387 */ /* 0x000fe20000100a00 */
[----:B------:R-:W-:Y:S02]  /*e520*/  IMAD.MOV R20, RZ, RZ, -R20 ;  /* 0x000000ffff147224 */ /* 0x000fe400078e0a14 */
[----:B------:R-:W-:Y:S01]  /*e530*/  @!P0 IMAD.IADD R15, R15, 0x1, -R10 ;  /* 0x000000010f0f8824 */ /* 0x000fe200078e0a0a */
[----:B------:R-:W-:Y:S01]  /*e540*/  STL.64 [R1+0x12b0], R78 ;  /* 0x0012b04e01007387 */ /* 0x000fe20000100a00 */
[----:B------:R-:W-:Y:S02]  /*e550*/  IABS R21, R19 ;  /* 0x0000001300157213 */ /* 0x000fe40000000000 */
[C---:B------:R-:W-:Y:S01]  /*e560*/  ISETP.GT.U32.AND P4, PT, R10.reuse, R12, PT ;  /* 0x0000000c0a00720c */ /* 0x040fe20003f84070 */
[----:B------:R1:W-:Y:S01]  /*e570*/  STL [R1+0x138], R13 ;  /* 0x0001380d01007387 */ /* 0x0003e20000100800 */
[C---:B------:R-:W-:Y:S01]  /*e580*/  ISETP.GT.U32.AND P0, PT, R10.reuse, R9, PT ;  /* 0x000000090a00720c */ /* 0x040fe20003f04070 */
[----:B------:R-:W-:-:S02]  /*e590*/  IMAD R8, R10, R20, R8 ;  /* 0x000000140a087224 */ /* 0x000fc400078e0208 */
[----:B------:R-:W-:Y:S01]  /*e5a0*/  @!P3 IMAD.IADD R16, R16, 0x1, -R10 ;  /* 0x000000011010b824 */ /* 0x000fe200078e0a0a */
[----:B------:R-:W-:Y:S01]  /*e5b0*/  ISETP.GE.AND P3, PT, R17, RZ, PT ;  /* 0x000000ff1100720c */ /* 0x000fe20003f66270 */
[----:B------:R-:W-:Y:S02]  /*e5c0*/  IMAD.MOV.U32 R17, RZ, RZ, R21 ;  /* 0x000000ffff117224 */ /* 0x000fe400078e0015 */
[----:B-1----:R-:W-:Y:S02]  /*e5d0*/  IMAD.MOV.U32 R13, RZ, RZ, R15 ;  /* 0x000000ffff0d7224 */ /* 0x002fe400078e000f */
[----:B------:R-:W-:Y:S02]  /*e5e0*/  @!P6 IMAD.MOV R73, RZ, RZ, -R73 ;  /* 0x000000ffff49e224 */ /* 0x000fe400078e0a49 */
[----:B------:R-:W-:Y:S01]  /*e5f0*/  @!P5 IMAD.MOV R13, RZ, RZ, -R13 ;  /* 0x000000ffff0dd224 */ /* 0x000fe200078e0a0d */
[----:B------:R-:W-:Y:S01]  /*e600*/  ISETP.GT.U32.AND P5, PT, R10, R8, PT ;  /* 0x000000080a00720c */ /* 0x000fe20003fa4070 */
[----:B------:R-:W-:Y:S01]  /*e610*/  IMAD.MOV.U32 R72, RZ, RZ, R16 ;  /* 0x000000ffff487224 */ /* 0x000fe200078e0010 */
[----:B------:R-:W-:Y:S01]  /*e620*/  ISETP.GE.AND P6, PT, R22, RZ, PT ;  /* 0x000000ff1600720c */ /* 0x000fe20003fc6270 */
[----:B------:R-:W-:-:S04]  /*e630*/  IMAD.HI.U32 R16, R11, R17, RZ ;  /* 0x000000110b107227 */ /* 0x000fc800078e00ff */
[----:B------:R-:W-:Y:S02]  /*e640*/  IMAD.MOV R15, RZ, RZ, -R16 ;  /* 0x000000ffff0f7224 */ /* 0x000fe400078e0a10 */
[--C-:B------:R-:W-:Y:S02]  /*e650*/  @!P4 IMAD.IADD R12, R12, 0x1, -R10.reuse ;  /* 0x000000010c0cc824 */ /* 0x100fe400078e0a0a */
[----:B------:R-:W-:Y:S02]  /*e660*/  @!P0 IMAD.IADD R9, R9, 0x1, -R10 ;  /* 0x0000000109098824 */ /* 0x000fe400078e0a0a */
[----:B------:R-:W-:Y:S02]  /*e670*/  VIADD R14, R0, 0x44 ;  /* 0x00000044000e7836 */ /* 0x000fe40000000000 */
[C---:B------:R-:W-:Y:S02]  /*e680*/  IMAD R15, R10.reuse, R15, R17 ;  /* 0x0000000f0a0f7224 */ /* 0x040fe400078e0211 */
[----:B------:R-:W-:Y:S01]  /*e690*/  IMAD.MOV.U32 R71, RZ, RZ, R12 ;  /* 0x000000ffff477224 */ /* 0x000fe200078e000c */
[----:B------:R-:W-:Y:S01]  /*e6a0*/  ISETP.GT.U32.AND P0, PT, R10, R9, PT ;  /* 0x000000090a00720c */ /* 0x000fe20003f04070 */
[----:B------:R-:W-:Y:S01]  /*e6b0*/  @!P5 IMAD.IADD R8, R8, 0x1, -R10 ;  /* 0x000000010808d824 */ /* 0x000fe200078e0a0a */
[----:B------:R-:W-:Y:S01]  /*e6c0*/  IABS R16, R14 ;  /* 0x0000000e00107213 */ /* 0x000fe20000000000 */
[----:B------:R-:W-:Y:S01]  /*e6d0*/  @!P6 IMAD.MOV R71, RZ, RZ, -R71 ;  /* 0x000000ffff47e224 */ /* 0x000fe200078e0a47 */
[----:B------:R-:W-:Y:S01]  /*e6e0*/  ISETP.GT.U32.AND P6, PT, R10, R15, PT ;  /* 0x0000000f0a00720c */ /* 0x000fe20003fc4070 */
[----:B------:R-:W-:Y:S01]  /*e6f0*/  @!P1 IMAD.MOV R72, RZ, RZ, -R72 ;  /* 0x000000ffff489224 */ /* 0x000fe200078e0a48 */
[----:B------:R-:W-:Y:S01]  /*e700*/  ISETP.GE.AND P1, PT, R18, RZ, PT ;  /* 0x000000ff1200720c */ /* 0x000fe20003f26270 */
[----:B------:R-:W-:Y:S01]  /*e710*/  VIADD R18, R0, 0x45 ;  /* 0x0000004500127836 */ /* 0x000fe20000000000 */
[----:B------:R-:W-:Y:S01]  /*e720*/  ISETP.GE.AND P4, PT, R19, RZ, PT ;  /* 0x000000ff1300720c */ /* 0x000fe20003f86270 */
[----:B------:R-:W-:Y:S01]  /*e730*/  IMAD.HI.U32 R19, R11, R16, RZ ;  /* 0x000000100b137227 */ /* 0x000fe200078e00ff */
[----:B------:R-:W-:-:S02]  /*e740*/  ISETP.GT.U32.AND P5, PT, R10, R8, PT ;  /* 0x000000080a00720c */ /* 0x000fc40003fa4070 */
[----:B------:R-:W-:Y:S01]  /*e750*/  IABS R17, R18 ;  /* 0x0000001200117213 */ /* 0x000fe20000000000 */
[----:B------:R-:W-:Y:S02]  /*e760*/  IMAD.MOV R19, RZ, RZ, -R19 ;  /* 0x000000ffff137224 */ /* 0x000fe400078e0a13 */
[----:B------:R-:W-:Y:S02]  /*e770*/  VIADD R23, R0, 0x46 ;  /* 0x0000004600177836 */ /* 0x000fe40000000000 */
[----:B------:R-:W-:Y:S01]  /*e780*/  @!P0 IMAD.IADD R9, R9, 0x1, -R10 ;  /* 0x0000000109098824 */ /* 0x000fe200078e0a0a */
[----:B------:R-:W-:Y:S01]  /*e790*/  ISETP.GE.AND P0, PT, R14, RZ, PT ;  /* 0x000000ff0e00720c */ /* 0x000fe20003f06270 */
[----:B------:R-:W-:Y:S01]  /*e7a0*/  IMAD R14, R10, R19, R16 ;  /* 0x000000130a0e7224 */ /* 0x000fe200078e0210 */
[----:B------:R-:W-:Y:S01]  /*e7b0*/  IABS R12, R23 ;  /* 0x00000017000c7213 */ /* 0x000fe20000000000 */
[----:B------:R-:W-:-:S04]  /*e7c0*/  IMAD.HI.U32 R20, R11, R17, RZ ;  /* 0x000000110b147227 */ /* 0x000fc800078e00ff */
[--C-:B------:R-:W-:Y:S02]  /*e7d0*/  @!P6 IMAD.IADD R15, R15, 0x1, -R10.reuse ;  /* 0x000000010f0fe824 */ /* 0x100fe400078e0a0a */
[----:B------:R-:W-:Y:S01]  /*e7e0*/  @!P5 IMAD.IADD R8, R8, 0x1, -R10 ;  /* 0x000000010808d824 */ /* 0x000fe200078e0a0a */
[C---:B------:R-:W-:Y:S01]  /*e7f0*/  ISETP.GT.U32.AND P5, PT, R10.reuse, R14, PT ;  /* 0x0000000e0a00720c */ /* 0x040fe20003fa4070 */
[----:B------:R-:W-:Y:S01]  /*e800*/  IMAD.MOV R20, RZ, RZ, -R20 ;  /* 0x000000ffff147224 */ /* 0x000fe200078e0a14 */
[----:B------:R-:W-:Y:S01]  /*e810*/  ISETP.GT.U32.AND P6, PT, R10, R15, PT ;  /* 0x0000000f0a00720c */ /* 0x000fe20003fc4070 */
[----:B------:R-:W-:-:S04]  /*e820*/  IMAD.HI.U32 R19, R11, R12, RZ ;  /* 0x0000000c0b137227 */ /* 0x000fc800078e00ff */
[C---:B------:R-:W-:Y:S02]  /*e830*/  IMAD R17, R10.reuse, R20, R17 ;  /* 0x000000140a117224 */ /* 0x040fe400078e0211 */
[----:B------:R-:W-:Y:S02]  /*e840*/  IMAD.MOV.U32 R70, RZ, RZ, R9 ;  /* 0x000000ffff467224 */ /* 0x000fe400078e0009 */
[----:B------:R-:W-:Y:S02]  /*e850*/  IMAD.MOV R9, RZ, RZ, -R19 ;  /* 0x000000ffff097224 */ /* 0x000fe400078e0a13 */
[----:B------:R-:W-:Y:S01]  /*e860*/  @!P3 IMAD.MOV R70, RZ, RZ, -R70 ;  /* 0x000000ffff46b224 */ /* 0x000fe200078e0a46 */
[----:B------:R-:W-:Y:S01]  /*e870*/  ISETP.GT.U32.AND P3, PT, R10, R17, PT ;  /* 0x000000110a00720c */ /* 0x000fe20003f64070 */
[----:B------:R-:W-:Y:S02]  /*e880*/  VIADD R24, R0, 0x48 ;  /* 0x0000004800187836 */ /* 0x000fe40000000000 */
[----:B------:R-:W-:-:S02]  /*e890*/  IMAD R12, R10, R9, R12 ;  /* 0x000000090a0c7224 */ /* 0x000fc400078e020c */
[----:B------:R-:W-:Y:S01]  /*e8a0*/  IMAD.MOV.U32 R69, RZ, RZ, R8 ;  /* 0x000000ffff457224 */ /* 0x000fe200078e0008 */
[----:B------:R-:W-:Y:S01]  /*e8b0*/  IABS R16, R24 ;  /* 0x0000001800107213 */ /* 0x000fe20000000000 */
[--C-:B------:R-:W-:Y:S02]  /*e8c0*/  @!P5 IMAD.IADD R14, R14, 0x1, -R10.reuse ;  /* 0x000000010e0ed824 */ /* 0x100fe400078e0a0a */
[----:B------:R-:W-:Y:S01]  /*e8d0*/  @!P6 IMAD.IADD R15, R15, 0x1, -R10 ;  /* 0x000000010f0fe824 */ /* 0x000fe200078e0a0a */
[----:B------:R-:W-:Y:S01]  /*e8e0*/  ISETP.GT.U32.AND P6, PT, R10, R12, PT ;  /* 0x0000000c0a00720c */ /* 0x000fe20003fc4070 */
[----:B------:R-:W-:Y:S01]  /*e8f0*/  @!P1 IMAD.MOV R69, RZ, RZ, -R69 ;  /* 0x000000ffff459224 */ /* 0x000fe200078e0a45 */
[----:B------:R-:W-:Y:S01]  /*e900*/  ISETP.GE.AND P1, PT, R18, RZ, PT ;  /* 0x000000ff1200720c */ /* 0x000fe20003f26270 */
[----:B------:R-:W-:Y:S01]  /*e910*/  VIADD R22, R0, 0x49 ;  /* 0x0000004900167836 */ /* 0x000fe20000000000 */
[----:B------:R-:W-:Y:S01]  /*e920*/  ISETP.GT.U32.AND P5, PT, R10, R14, PT ;  /* 0x0000000e0a00720c */ /* 0x000fe20003fa4070 */
[----:B------:R-:W-:-:S04]  /*e930*/  IMAD.HI.U32 R18, R11, R16, RZ ;  /* 0x000000100b127227 */ /* 0x000fc800078e00ff */
[C---:B------:R-:W-:Y:S01]  /*e940*/  VIADD R21, R0.reuse, 0x4a ;  /* 0x0000004a00157836 */ /* 0x040fe20000000000 */
[----:B------:R-:W-:Y:S01]  /*e950*/  IABS R8, R22 ;  /* 0x0000001600087213 */ /* 0x000fe20000000000 */
[----:B------:R-:W-:Y:S02]  /*e960*/  @!P3 IMAD.IADD R17, R17, 0x1, -R10 ;  /* 0x000000011111b824 */ /* 0x000fe400078e0a0a */
[----:B------:R-:W-:Y:S01]  /*e970*/  IMAD.MOV R9, RZ, RZ, -R18 ;  /* 0x000000ffff097224 */ /* 0x000fe200078e0a12 */
[----:B------:R-:W-:Y:S01]  /*e980*/  IABS R18, R21 ;  /* 0x0000001500127213 */ /* 0x000fe20000000000 */
[----:B------:R-:W-:Y:S01]  /*e990*/  VIADD R20, R0, 0x4b ;  /* 0x0000004b00147836 */ /* 0x000fe20000000000 */
[C---:B------:R-:W-:Y:S01]  /*e9a0*/  ISETP.GT.U32.AND P3, PT, R10.reuse, R17, PT ;  /* 0x000000110a00720c */ /* 0x040fe20003f64070 */
[----:B------:R-:W-:Y:S02]  /*e9b0*/  IMAD R9, R10, R9, R16 ;  /* 0x000000090a097224 */ /* 0x000fe400078e0210 */
[----:B------:R-:W-:-:S04]  /*e9c0*/  IMAD.HI.U32 R19, R11, R8, RZ ;  /* 0x000000080b137227 */ /* 0x000fc800078e00ff */
[----:B------:R-:W-:Y:S02]  /*e9d0*/  @!P6 IMAD.IADD R12, R12, 0x1, -R10 ;  /* 0x000000010c0ce824 */ /* 0x000fe400078e0a0a */
[----:B------:R-:W-:Y:S01]  /*e9e0*/  IMAD.MOV.U32 R16, RZ, RZ, R18 ;  /* 0x000000ffff107224 */ /* 0x000fe200078e0012 */
[----:B------:R-:W-:Y:S01]  /*e9f0*/  IABS R25, R20 ;  /* 0x0000001400197213 */ /* 0x000fe20000000000 */
        /* <DEDUP_REMOVED lines=8> */
[----:B------:R-:W-:Y:S01]  /*ea80*/  @!P3 IMAD.IADD R17, R17, 0x1, -R10 ;  /* 0x000000011111b824 */ /* 0x000fe200078e0a0a */
[C---:B------:R-:W-:Y:S01]  /*ea90*/  ISETP.GT.U32.AND P3, PT, R10.reuse, R8, PT ;  /* 0x000000080a00720c */ /* 0x040fe20003f64070 */
[----:B------:R-:W-:Y:S02]  /*eaa0*/  IMAD R16, R10, R25, R16 ;  /* 0x000000190a107224 */ /* 0x000fe400078e0210 */
[----:B------:R-:W-:-:S02]  /*eab0*/  @!P5 IMAD.IADD R9, R9, 0x1, -R10 ;  /* 0x000000010909d824 */ /* 0x000fc400078e0a0a */
[----:B------:R-:W-:Y:S01]  /*eac0*/  @!P6 IMAD.IADD R12, R12, 0x1, -R10 ;  /* 0x000000010c0ce824 */ /* 0x000fe200078e0a0a */
[C---:B------:R-:W-:Y:S01]  /*ead0*/  ISETP.GT.U32.AND P6, PT, R10.reuse, R16, PT ;  /* 0x000000100a00720c */ /* 0x040fe20003fc4070 */
[----:B------:R-:W-:Y:S01]  /*eae0*/  IMAD.MOV.U32 R68, RZ, RZ, R15 ;  /* 0x000000ffff447224 */ /* 0x000fe200078e000f */
[----:B------:R-:W-:Y:S01]  /*eaf0*/  ISETP.GT.U32.AND P5, PT, R10, R9, PT ;  /* 0x000000090a00720c */ /* 0x000fe20003fa4070 */
[----:B------:R-:W-:Y:S01]  /*eb00*/  STL.64 [R1+0x12b8], R76 ;  /* 0x0012b84c01007387 */ /* 0x000fe20000100a00 */
[----:B------:R-:W-:-:S03]  /*eb10*/  IMAD.HI.U32 R26, R11, R18, RZ ;  /* 0x000000120b1a7227 */ /* 0x000fc600078e00ff */
[----:B------:R-:W-:Y:S01]  /*eb20*/  STL [R1+0x12c0], R75 ;  /* 0x0012c04b01007387 */ /* 0x000fe20000100800 */
[----:B------:R-:W-:Y:S01]  /*eb30*/  @!P4 IMAD.MOV R68, RZ, RZ, -R68 ;  /* 0x000000ffff44c224 */ /* 0x000fe200078e0a44 */
[----:B------:R-:W-:Y:S01]  /*eb40*/  ISETP.GE.AND P4, PT, R23, RZ, PT ;  /* 0x000000ff1700720c */ /* 0x000fe20003f86270 */
[----:B------:R-:W-:Y:S01]  /*eb50*/  @!P3 IMAD.IADD R8, R8, 0x1, -R10 ;  /* 0x000000010808b824 */ /* 0x000fe200078e0a0a */
[----:B------:R-:W-:Y:S01]  /*eb60*/  STL [R1+0x12d0], R75 ;  /* 0x0012d04b01007387 */ /* 0x000fe20000100800 */
[----:B------:R-:W-:-:S03]  /*eb70*/  IMAD.MOV R23, RZ, RZ, -R26 ;  /* 0x000000ffff177224 */ /* 0x000fc600078e0a1a */
[----:B------:R-:W-:Y:S01]  /*eb80*/  STL [R1+0x12f0], R75 ;  /* 0x0012f04b01007387 */ /* 0x000fe20000100800 */
[----:B------:R-:W-:-:S03]  /*eb90*/  IMAD.MOV.U32 R66, RZ, RZ, R14 ;  /* 0x000000ffff427224 */ /* 0x000fc600078e000e */
[----:B------:R-:W-:Y:S01]  /*eba0*/  STL [R1+0x1310], R75 ;  /* 0x0013104b01007387 */ /* 0x000fe20000100800 */
[----:B------:R-:W-:-:S03]  /*ebb0*/  IMAD R14, R10, R23, R18 ;  /* 0x000000170a0e7224 */ /* 0x000fc600078e0212 */
[----:B------:R-:W-:Y:S01]  /*ebc0*/  STL [R1+0x1330], R75 ;  /* 0x0013304b01007387 */ /* 0x000fe20000100800 */
[----:B------:R-:W-:-:S03]  /*ebd0*/  ISETP.GT.U32.AND P3, PT, R10, R8, PT ;  /* 0x000000080a00720c */ /* 0x000fc60003f64070 */
[----:B------:R-:W-:Y:S01]  /*ebe0*/  STL [R1+0x1350], R75 ;  /* 0x0013504b01007387 */ /* 0x000fe20000100800 */
[----:B------:R-:W-:-:S03]  /*ebf0*/  @!P6 IMAD.IADD R16, R16, 0x1, -R10 ;  /* 0x000000011010e824 */ /* 0x000fc600078e0a0a */
[----:B------:R-:W-:Y:S04]  /*ec00*/  STL [R1+0x1370], R75 ;  /* 0x0013704b01007387 */ /* 0x000fe80000100800 */
[----:B------:R-:W-:Y:S01]  /*ec10*/  STL [R1+0x1390], R75 ;  /* 0x0013904b01007387 */ /* 0x000fe20000100800 */
[----:B------:R-:W-:-:S03]  /*ec20*/  @!P5 IMAD.IADD R9, R9, 0x1, -R10 ;  /* 0x000000010909d824 */ /* 0x000fc600078e0a0a */
[----:B------:R-:W-:Y:S01]  /*ec30*/  STL [R1+0x13b0], R75 ;  /* 0x0013b04b01007387 */ /* 0x000fe20000100800 */
[----:B------:R-:W-:-:S03]  /*ec40*/  VIADD R18, R0, 0x4d ;  /* 0x0000004d00127836 */ /* 0x000fc60000000000 */
[----:B------:R-:W-:Y:S01]  /*ec50*/  STL [R1+0x13d0], R75 ;  /* 0x0013d04b01007387 */ /* 0x000fe20000100800 */
[----:B------:R-:W-:-:S03]  /*ec60*/  ISETP.GT.U32.AND P5, PT, R10, R14, PT ;  /* 0x0000000e0a00720c */ /* 0x000fc60003fa4070 */
[----:B------:R-:W-:Y:S01]  /*ec70*/  STL [R1+0x13f0], R75 ;  /* 0x0013f04b01007387 */ /* 0x000fe20000100800 */
[----:B------:R-:W-:-:S03]  /*ec80*/  ISETP.GT.U32.AND P6, PT, R10, R16, PT ;  /* 0x000000100a00720c */ /* 0x000fc60003fc4070 */
[----:B------:R-:W-:Y:S01]  /*ec90*/  STL [R1+0x1410], R75 ;  /* 0x0014104b01007387 */ /* 0x000fe20000100800 */
[----:B------:R-:W-:-:S03]  /*eca0*/  VIADD R19, R0, 0x4c ;  /* 0x0000004c00137836 */ /* 0x000fc60000000000 */
[----:B------:R-:W-:Y:S01]  /*ecb0*/  STL [R1+0x1430], R75 ;  /* 0x0014304b01007387 */ /* 0x000fe20000100800 */
[----:B------:R-:W-:-:S03]  /*ecc0*/  @!P0 IMAD.MOV R66, RZ, RZ, -R66 ;  /* 0x000000ffff428224 */ /* 0x000fc600078e0a42 */
[----:B------:R-:W-:Y:S01]  /*ecd0*/  STL [R1+0x12e0], R74 ;  /* 0x0012e04a01007387 */ /* 0x000fe20000100800 */
[----:B------:R-:W-:Y:S01]  /*ece0*/  ISETP.GE.AND P0, PT, R24, RZ, PT ;  /* 0x000000ff1800720c */ /* 0x000fe20003f06270 */
[----:B------:R-:W-:Y:S02]  /*ecf0*/  IMAD.MOV.U32 R65, RZ, RZ, R17 ;  /* 0x000000ffff417224 */ /* 0x000fe400078e0011 */
[----:B------:R-:W-:Y:S01]  /*ed00*/  STL [R1+0x1320], R74 ;  /* 0x0013204a01007387 */ /* 0x000fe20000100800 */
[----:B------:R-:W-:-:S03]  /*ed10*/  IABS R17, R18 ;  /* 0x0000001200117213 */ /* 0x000fc60000000000 */
[----:B------:R-:W-:Y:S01]  /*ed20*/  STL [R1+0x1360], R74 ;  /* 0x0013604a01007387 */ /* 0x000fe20000100800 */
[----:B------:R-:W-:-:S03]  /*ed30*/  IABS R15, R19 ;  /* 0x00000013000f7213 */ /* 0x000fc60000000000 */
[----:B------:R-:W-:Y:S01]  /*ed40*/  STL [R1+0x13a0], R74 ;  /* 0x0013a04a01007387 */ /* 0x000fe20000100800 */
[----:B------:R-:W-:-:S03]  /*ed50*/  @!P3 IMAD.IADD R8, R8, 0x1, -R10 ;  /* 0x000000010808b824 */ /* 0x000fc600078e0a0a */
[----:B------:R-:W-:Y:S01]  /*ed60*/  STL [R1+0x13e0], R74 ;  /* 0x0013e04a01007387 */ /* 0x000fe20000100800 */
[----:B------:R-:W-:-:S03]  /*ed70*/  ISETP.GE.AND P3, PT, R21, RZ, PT ;  /* 0x000000ff1500720c */ /* 0x000fc60003f66270 */
[----:B------:R-:W-:Y:S04]  /*ed80*/  STL [R1+0x1420], R74 ;  /* 0x0014204a01007387 */ /* 0x000fe80000100800 */
[----:B------:R-:W-:Y:S04]  /*ed90*/  STL.64 [R1+0x12c8], R72 ;  /* 0x0012c84801007387 */ /* 0x000fe80000100a00 */
[----:B------:R1:W-:Y:S01]  /*eda0*/  STL [R1+0x134], R13 ;  /* 0x0001340d01007387 */ /* 0x0003e20000100800 */
[----:B------:R-:W-:-:S04]  /*edb0*/  IMAD.HI.U32 R23, R11, R15, RZ ;  /* 0x0000000f0b177227 */ /* 0x000fc800078e00ff */
[----:B------:R-:W-:Y:S02]  /*edc0*/  @!P5 IMAD.IADD R14, R14, 0x1, -R10 ;  /* 0x000000010e0ed824 */ /* 0x000fe400078e0a0a */
[----:B-1----:R-:W-:Y:S02]  /*edd0*/  IMAD.MOV.U32 R13, RZ, RZ, R12 ;  /* 0x000000ffff0d7224 */ /* 0x002fe400078e000c */
[----:B------:R-:W-:-:S04]  /*ede0*/  IMAD.HI.U32 R12, R11, R17, RZ ;  /* 0x000000110b0c7227 */ /* 0x000fc800078e00ff */
[----:B------:R-:W-:Y:S02]  /*edf0*/  IMAD.MOV.U32 R64, RZ, RZ, R9 ;  /* 0x000000ffff407224 */ /* 0x000fe400078e0009 */
[----:B------:R-:W-:Y:S01]  /*ee00*/  @!P1 IMAD.MOV R65, RZ, RZ, -R65 ;  /* 0x000000ffff419224 */ /* 0x000fe200078e0a41 */
[----:B------:R-:W-:Y:S01]  /*ee10*/  ISETP.GE.AND P1, PT, R22, RZ, PT ;  /* 0x000000ff1600720c */ /* 0x000fe20003f26270 */
[----:B------:R-:W-:Y:S02]  /*ee20*/  IMAD.MOV R9, RZ, RZ, -R12 ;  /* 0x000000ffff097224 */ /* 0x000fe400078e0a0c */
[----:B------:R-:W-:Y:S02]  /*ee30*/  @!P6 IMAD.IADD R16, R16, 0x1, -R10 ;  /* 0x000000011010e824 */ /* 0x000fe400078e0a0a */
[----:B------:R-:W-:Y:S02]  /*ee40*/  IMAD.MOV R22, RZ, RZ, -R23 ;  /* 0x000000ffff167224 */ /* 0x000fe400078e0a17 */
[----:B------:R-:W-:Y:S01]  /*ee50*/  @!P0 IMAD.MOV R64, RZ, RZ, -R64 ;  /* 0x000000ffff408224 */ /* 0x000fe200078e0a40 */
[----:B------:R-:W-:Y:S01]  /*ee60*/  ISETP.GT.U32.AND P0, PT, R10, R14, PT ;  /* 0x0000000e0a00720c */ /* 0x000fe20003f04070 */
[----:B------:R-:W-:-:S02]  /*ee70*/  IMAD.MOV.U32 R63, RZ, RZ, R8 ;  /* 0x000000ffff3f7224 */ /* 0x000fc400078e0008 */
[C---:B------:R-:W-:Y:S02]  /*ee80*/  IMAD R8, R10.reuse, R9, R17 ;  /* 0x000000090a087224 */ /* 0x040fe400078e0211 */
[----:B------:R-:W-:Y:S02]  /*ee90*/  IMAD.MOV.U32 R62, RZ, RZ, R16 ;  /* 0x000000ffff3e7224 */ /* 0x000fe400078e0010 */
[C---:B------:R-:W-:Y:S02]  /*eea0*/  IMAD R15, R10.reuse, R22, R15 ;  /* 0x000000160a0f7224 */ /* 0x040fe400078e020f */
[----:B------:R-:W-:Y:S01]  /*eeb0*/  @!P3 IMAD.MOV R62, RZ, RZ, -R62 ;  /* 0x000000ffff3eb224 */ /* 0x000fe200078e0a3e */
[C---:B------:R-:W-:Y:S01]  /*eec0*/  ISETP.GT.U32.AND P3, PT, R10.reuse, R8, PT ;  /* 0x000000080a00720c */ /* 0x040fe20003f64070 */
[----:B------:R-:W-:Y:S01]  /*eed0*/  @!P4 IMAD.MOV R13, RZ, RZ, -R13 ;  /* 0x000000ffff0dc224 */ /* 0x000fe200078e0a0d */
[----:B------:R-:W-:Y:S01]  /*eee0*/  ISETP.GT.U32.AND P4, PT, R10, R15, PT ;  /* 0x0000000f0a00720c */ /* 0x000fe20003f84070 */
[----:B------:R-:W-:Y:S01]  /*eef0*/  VIADD R9, R0, 0x4e ;  /* 0x0000004e00097836 */ /* 0x000fe20000000000 */
[----:B------:R-:W-:Y:S01]  /*ef00*/  ISETP.GE.AND P5, PT, R20, RZ, PT ;  /* 0x000000ff1400720c */ /* 0x000fe20003fa6270 */
[----:B------:R-:W-:-:S03]  /*ef10*/  @!P0 IMAD.IADD R14, R14, 0x1, -R10 ;  /* 0x000000010e0e8824 */ /* 0x000fc600078e0a0a */
[----:B------:R-:W-:Y:S02]  /*ef20*/  ISETP.GE.AND P0, PT, R9, RZ, PT ;  /* 0x000000ff0900720c */ /* 0x000fe40003f06270 */
[----:B------:R-:W-:Y:S01]  /*ef30*/  IABS R9, R9 ;  /* 0x0000000900097213 */ /* 0x000fe20000000000 */
[----:B------:R-:W-:Y:S02]  /*ef40*/  VIADD R12, R0, 0x50 ;  /* 0x00000050000c7836 */ /* 0x000fe40000000000 */
[----:B------:R-:W-:Y:S02]  /*ef50*/  IMAD.MOV.U32 R61, RZ, RZ, R14 ;  /* 0x000000ffff3d7224 */ /* 0x000fe400078e000e */
[--C-:B------:R-:W-:Y:S02]  /*ef60*/  @!P3 IMAD.IADD R8, R8, 0x1, -R10.reuse ;  /* 0x000000010808b824 */ /* 0x100fe400078e0a0a */
[----:B------:R-:W-:Y:S02]  /*ef70*/  @!P4 IMAD.IADD R15, R15, 0x1, -R10 ;  /* 0x000000010f0fc824 */ /* 0x000fe400078e0a0a */
[----:B------:R-:W-:Y:S01]  /*ef80*/  IMAD.MOV.U32 R14, RZ, RZ, R9 ;  /* 0x000000ffff0e7224 */ /* 0x000fe200078e0009 */
[----:B------:R-:W-:Y:S01]  /*ef90*/  IABS R20, R12 ;  /* 0x0000000c00147213 */ /* 0x000fe20000000000 */
[----:B------:R-:W-:Y:S01]  /*efa0*/  @!P5 IMAD.MOV R61, RZ, RZ, -R61 ;  /* 0x000000ffff3dd224 */ /* 0x000fe200078e0a3d */
[----:B------:R-:W-:Y:S01]  /*efb0*/  ISETP.GE.AND P5, PT, R12, RZ, PT ;  /* 0x000000ff0c00720c */ /* 0x000fe20003fa6270 */
[----:B------:R-:W-:Y:S01]  /*efc0*/  IMAD.HI.U32 R12, R11, R14, RZ ;  /* 0x0000000e0b0c7227 */ /* 0x000fe200078e00ff */
[----:B------:R-:W-:-:S02]  /*efd0*/  ISETP.GT.U32.AND P3, PT, R10, R8, PT ;  /* 0x000000080a00720c */ /* 0x000fc40003f64070 */
[----:B------:R-:W-:Y:S01]  /*efe0*/  ISETP.GT.U32.AND P4, PT, R10, R15, PT ;  /* 0x0000000f0a00720c */ /* 0x000fe20003f84070 */
[----:B------:R-:W-:Y:S01]  /*eff0*/  IMAD.MOV R12, RZ, RZ, -R12 ;  /* 0x000000ffff0c7224 */ /* 0x000fe200078e0a0c */
[----:B------:R-:W-:Y:S01]  /*f000*/  ISETP.GE.AND P6, PT, R19, RZ, PT ;  /* 0x000000ff1300720c */ /* 0x000fe20003fc6270 */
[----:B------:R-:W-:-:S04]  /*f010*/  IMAD.HI.U32 R16, R11, R20, RZ ;  /* 0x000000140b107227 */ /* 0x000fc800078e00ff */
[----:B------:R-:W-:Y:S02]  /*f020*/  IMAD R14, R10, R12, R14 ;  /* 0x0000000c0a0e7224 */ /* 0x000fe400078e020e */
[----:B------:R-:W-:Y:S01]  /*f030*/  @!P1 IMAD.MOV R63, RZ, RZ, -R63 ;  /* 0x000000ffff3f9224 */ /* 0x000fe200078e0a3f */
[----:B------:R-:W-:Y:S01]  /*f040*/  ISETP.GE.AND P1, PT, R18, RZ, PT ;  /* 0x000000ff1200720c */ /* 0x000fe20003f26270 */
[----:B------:R-:W-:Y:S01]  /*f050*/  @!P3 IMAD.IADD R8, R8, 0x1, -R10 ;  /* 0x000000010808b824 */ /* 0x000fe200078e0a0a */
[----:B------:R-:W-:Y:S01]  /*f060*/  IABS R18, R27 ;  /* 0x0000001b00127213 */ /* 0x000fe20000000000 */
[----:B------:R-:W-:Y:S01]  /*f070*/  IMAD.MOV R16, RZ, RZ, -R16 ;  /* 0x000000ffff107224 */ /* 0x000fe200078e0a10 */
[----:B------:R-:W-:Y:S01]  /*f080*/  ISETP.GT.U32.AND P3, PT, R10, R14, PT ;  /* 0x0000000e0a00720c */ /* 0x000fe20003f64070 */
[C---:B------:R-:W-:Y:S02]  /*f090*/  VIADD R28, R0.reuse, 0x55 ;  /* 0x00000055001c7836 */ /* 0x040fe40000000000 */
[----:B------:R-:W-:-:S02]  /*f0a0*/  VIADD R9, R0, 0x51 ;  /* 0x0000005100097836 */ /* 0x000fc40000000000 */
[----:B------:R-:W-:Y:S02]  /*f0b0*/  @!P4 IMAD.IADD R15, R15, 0x1, -R10 ;  /* 0x000000010f0fc824 */ /* 0x000fe400078e0a0a */
[----:B------:R-:W-:Y:S01]  /*f0c0*/  VIADD R24, R0, 0x53 ;  /* 0x0000005300187836 */ /* 0x000fe20000000000 */
[----:B------:R-:W-:Y:S01]  /*f0d0*/  IABS R21, R28 ;  /* 0x0000001c00157213 */ /* 0x000fe20000000000 */
[----:B------:R-:W-:Y:S01]  /*f0e0*/  IMAD R20, R10, R16, R20 ;  /* 0x000000100a147224 */ /* 0x000fe200078e0214 */
[----:B------:R-:W-:Y:S01]  /*f0f0*/  IABS R19, R9 ;  /* 0x0000000900137213 */ /* 0x000fe20000000000 */
[----:B------:R-:W-:Y:S01]  /*f100*/  IMAD.HI.U32 R16, R11, R18, RZ ;  /* 0x000000120b107227 */ /* 0x000fe200078e00ff */
[----:B------:R-:W-:-:S03]  /*f110*/  IABS R12, R24 ;  /* 0x00000018000c7213 */ /* 0x000fc60000000000 */
[----:B------:R-:W-:Y:S01]  /*f120*/  IMAD.MOV.U32 R60, RZ, RZ, R15 ;  /* 0x000000ffff3c7224 */ /* 0x000fe200078e000f */
[----:B------:R-:W-:Y:S01]  /*f130*/  ISETP.GE.AND P4, PT, R9, RZ, PT ;  /* 0x000000ff0900720c */ /* 0x000fe20003f86270 */
[----:B------:R-:W-:Y:S02]  /*f140*/  IMAD.MOV R22, RZ, RZ, -R16 ;  /* 0x000000ffff167224 */ /* 0x000fe400078e0a10 */
[----:B------:R-:W-:Y:S01]  /*f150*/  @!P6 IMAD.MOV R60, RZ, RZ, -R60 ;  /* 0x000000ffff3ce224 */ /* 0x000fe200078e0a3c */
[----:B------:R-:W-:Y:S01]  /*f160*/  ISETP.GT.U32.AND P6, PT, R10, R20, PT ;  /* 0x000000140a00720c */ /* 0x000fe20003fc4070 */
[----:B------:R-:W-:Y:S02]  /*f170*/  IMAD.MOV.U32 R16, RZ, RZ, R21 ;  /* 0x000000ffff107224 */ /* 0x000fe400078e0015 */
[----:B------:R-:W-:-:S04]  /*f180*/  IMAD.HI.U32 R9, R11, R19, RZ ;  /* 0x000000130b097227 */ /* 0x000fc800078e00ff */
[----:B------:R-:W-:-:S04]  /*f190*/  IMAD.HI.U32 R21, R11, R12, RZ ;  /* 0x0000000c0b157227 */ /* 0x000fc800078e00ff */
[----:B------:R-:W-:Y:S02]  /*f1a0*/  @!P3 IMAD.IADD R14, R14, 0x1, -R10 ;  /* 0x000000010e0eb824 */ /* 0x000fe400078e0a0a */
[----:B------:R-:W-:Y:S02]  /*f1b0*/  IMAD.MOV R9, RZ, RZ, -R9 ;  /* 0x000000ffff097224 */ /* 0x000fe400078e0a09 */
[----:B------:R-:W-:Y:S01]  /*f1c0*/  IMAD.MOV R21, RZ, RZ, -R21 ;  /* 0x000000ffff157224 */ /* 0x000fe200078e0a15 */
[C---:B------:R-:W-:Y:S01]  /*f1d0*/  ISETP.GT.U32.AND P3, PT, R10.reuse, R14, PT ;  /* 0x0000000e0a00720c */ /* 0x040fe20003f64070 */
[C---:B------:R-:W-:Y:S02]  /*f1e0*/  IMAD R19, R10.reuse, R9, R19 ;  /* 0x000000090a137224 */ /* 0x040fe400078e0213 */
[----:B------:R-:W-:Y:S02]  /*f1f0*/  IMAD.MOV.U32 R58, RZ, RZ, R8 ;  /* 0x000000ffff3a7224 */ /* 0x000fe400078e0008 */
[----:B------:R-:W-:-:S02]  /*f200*/  IMAD R12, R10, R21, R12 ;  /* 0x000000150a0c7224 */ /* 0x000fc400078e020c */
[C---:B------:R-:W-:Y:S02]  /*f210*/  IMAD R18, R10.reuse, R22, R18 ;  /* 0x000000160a127224 */ /* 0x040fe400078e0212 */
[----:B------:R-:W-:Y:S01]  /*f220*/  @!P1 IMAD.MOV R58, RZ, RZ, -R58 ;  /* 0x000000ffff3a9224 */ /* 0x000fe200078e0a3a */
[----:B------:R-:W-:Y:S01]  /*f230*/  ISETP.GT.U32.AND P1, PT, R10, R19, PT ;  /* 0x000000130a00720c */ /* 0x000fe20003f24070 */
[----:B------:R-:W-:Y:S01]  /*f240*/  @!P6 IMAD.IADD R20, R20, 0x1, -R10 ;  /* 0x000000011414e824 */ /* 0x000fe200078e0a0a */
[----:B------:R-:W-:Y:S01]  /*f250*/  ISETP.GT.U32.AND P6, PT, R10, R12, PT ;  /* 0x0000000c0a00720c */ /* 0x000fe20003fc4070 */
[----:B------:R-:W-:-:S04]  /*f260*/  IMAD.HI.U32 R22, R11, R16, RZ ;  /* 0x000000100b167227 */ /* 0x000fc800078e00ff */
[C---:B------:R-:W-:Y:S01]  /*f270*/  VIADD R23, R0.reuse, 0x54 ;  /* 0x0000005400177836 */ /* 0x040fe20000000000 */
[----:B------:R-:W-:Y:S01]  /*f280*/  STL.64 [R1+0x12d8], R70 ;  /* 0x0012d84601007387 */ /* 0x000fe20000100a00 */
[----:B------:R-:W-:Y:S02]  /*f290*/  IMAD.MOV R8, RZ, RZ, -R22 ;  /* 0x000000ffff087224 */ /* 0x000fe400078e0a16 */
[----:B------:R-:W-:Y:S01]  /*f2a0*/  VIADD R22, R0, 0x56 ;  /* 0x0000005600167836 */ /* 0x000fe20000000000 */
[----:B------:R-:W-:Y:S01]  /*f2b0*/  STL.64 [R1+0x12e8], R68 ;  /* 0x0012e84401007387 */ /* 0x000fe20000100a00 */
[----:B------:R-:W-:Y:S01]  /*f2c0*/  IABS R17, R23 ;  /* 0x0000001700117213 */ /* 0x000fe20000000000 */
[----:B------:R-:W-:Y:S01]  /*f2d0*/  @!P3 IMAD.IADD R14, R14, 0x1, -R10 ;  /* 0x000000010e0eb824 */ /* 0x000fe200078e0a0a */
[----:B------:R-:W-:Y:S01]  /*f2e0*/  ISETP.GT.U32.AND P3, PT, R10, R18, PT ;  /* 0x000000120a00720c */ /* 0x000fe20003f64070 */
[----:B------:R-:W-:Y:S01]  /*f2f0*/  STL [R1+0x1300], R66 ;  /* 0x0013004201007387 */ /* 0x000fe20000100800 */
[----:B------:R-:W-:-:S03]  /*f300*/  IABS R15, R22 ;  /* 0x00000016000f7213 */ /* 0x000fc60000000000 */
[----:B------:R-:W-:Y:S01]  /*f310*/  STL [R1+0x1340], R66 ;  /* 0x0013404201007387 */ /* 0x000fe20000100800 */
[----:B------:R-:W-:-:S03]  /*f320*/  IMAD.MOV.U32 R9, RZ, RZ, R17 ;  /* 0x000000ffff097224 */ /* 0x000fc600078e0011 */
[----:B------:R-:W-:Y:S01]  /*f330*/  STL [R1+0x1380], R66 ;  /* 0x0013804201007387 */ /* 0x000fe20000100800 */
[----:B------:R-:W-:-:S03]  /*f340*/  @!P1 IMAD.IADD R19, R19, 0x1, -R10 ;  /* 0x0000000113139824 */ /* 0x000fc600078e0a0a */
[----:B------:R-:W-:Y:S01]  /*f350*/  STL [R1+0x13c0], R66 ;  /* 0x0013c04201007387 */ /* 0x000fe20000100800 */
[----:B------:R-:W-:-:S03]  /*f360*/  @!P6 IMAD.IADD R12, R12, 0x1, -R10 ;  /* 0x000000010c0ce824 */ /* 0x000fc600078e0a0a */
[----:B------:R-:W-:Y:S01]  /*f370*/  STL [R1+0x1400], R66 ;  /* 0x0014004201007387 */ /* 0x000fe20000100800 */
[----:B------:R-:W-:-:S03]  /*f380*/  ISETP.GT.U32.AND P1, PT, R10, R20, PT ;  /* 0x000000140a00720c */ /* 0x000fc60003f24070 */
[----:B------:R-:W-:Y:S01]  /*f390*/  STL [R1+0x1440], R66 ;  /* 0x0014404201007387 */ /* 0x000fe20000100800 */
[----:B------:R-:W-:-:S03]  /*f3a0*/  IMAD.HI.U32 R17, R11, R9, RZ ;  /* 0x000000090b117227 */ /* 0x000fc600078e00ff */
[----:B------:R1:W-:Y:S01]  /*f3b0*/  STL [R1+0x130], R13 ;  /* 0x0001300d01007387 */ /* 0x0003e20000100800 */
[----:B------:R-:W-:Y:S01]  /*f3c0*/  ISETP.GT.U32.AND P6, PT, R10, R12, PT ;  /* 0x0000000c0a00720c */ /* 0x000fe20003fc4070 */
[----:B------:R-:W-:Y:S02]  /*f3d0*/  IMAD.MOV R17, RZ, RZ, -R17 ;  /* 0x000000ffff117224 */ /* 0x000fe400078e0a11 */
[----:B-1----:R-:W-:Y:S02]  /*f3e0*/  IMAD.MOV.U32 R13, RZ, RZ, R14 ;  /* 0x000000ffff0d7224 */ /* 0x002fe400078e000e */
[----:B------:R-:W-:Y:S02]  /*f3f0*/  IMAD.MOV.U32 R14, RZ, RZ, R15 ;  /* 0x000000ffff0e7224 */ /* 0x000fe400078e000f */
[----:B------:R-:W-:Y:S02]  /*f400*/  @!P3 IMAD.IADD R18, R18, 0x1, -R10 ;  /* 0x000000011212b824 */ /* 0x000fe400078e0a0a */
[----:B------:R-:W-:Y:S01]  /*f410*/  IMAD.HI.U32 R29, R11, R14, RZ ;  /* 0x0000000e0b1d7227 */ /* 0x000fe200078e00ff */
[----:B------:R-:W-:-:S03]  /*f420*/  ISETP.GT.U32.AND P3, PT, R10, R19, PT ;  /* 0x000000130a00720c */ /* 0x000fc60003f64070 */
[C---:B------:R-:W-:Y:S02]  /*f430*/  IMAD R9, R10.reuse, R17, R9 ;  /* 0x000000110a097224 */ /* 0x040fe400078e0209 */
[----:B------:R-:W-:Y:S02]  /*f440*/  IMAD.MOV R29, RZ, RZ, -R29 ;  /* 0x000000ffff1d7224 */ /* 0x000fe400078e0a1d */
[----:B------:R-:W-:Y:S01]  /*f450*/  @!P0 IMAD.MOV R13, RZ, RZ, -R13 ;  /* 0x000000ffff0d8224 */ /* 0x000fe200078e0a0d */
[----:B------:R-:W-:Y:S01]  /*f460*/  ISETP.GT.U32.AND P0, PT, R10, R18, PT ;  /* 0x000000120a00720c */ /* 0x000fe20003f04070 */
[----:B------:R-:W-:Y:S01]  /*f470*/  @!P1 IMAD.IADD R20, R20, 0x1, -R10 ;  /* 0x0000000114149824 */ /* 0x000fe200078e0a0a */
[C---:B------:R-:W-:Y:S01]  /*f480*/  ISETP.GT.U32.AND P1, PT, R10.reuse, R9, PT ;  /* 0x000000090a00720c */ /* 0x040fe20003f24070 */
[----:B------:R-:W-:Y:S02]  /*f490*/  IMAD R14, R10, R29, R14 ;  /* 0x0000001d0a0e7224 */ /* 0x000fe400078e020e */
[----:B------:R-:W-:-:S02]  /*f4a0*/  VIADD R21, R0, 0x58 ;  /* 0x0000005800157836 */ /* 0x000fc40000000000 */
[----:B------:R-:W-:Y:S01]  /*f4b0*/  @!P6 IMAD.IADD R12, R12, 0x1, -R10 ;  /* 0x000000010c0ce824 */ /* 0x000fe200078e0a0a */
[C---:B------:R-:W-:Y:S01]  /*f4c0*/  ISETP.GT.U32.AND P6, PT, R10.reuse, R14, PT ;  /* 0x0000000e0a00720c */ /* 0x040fe20003fc4070 */
[----:B------:R-:W-:Y:S01]  /*f4d0*/  IMAD R8, R10, R8, R16 ;  /* 0x000000080a087224 */ /* 0x000fe200078e0210 */
[----:B------:R-:W-:Y:S01]  /*f4e0*/  IABS R17, R21 ;  /* 0x0000001500117213 */ /* 0x000fe20000000000 */
[----:B------:R-:W-:Y:S02]  /*f4f0*/  VIADD R26, R0, 0x59 ;  /* 0x00000059001a7836 */ /* 0x000fe40000000000 */
[--C-:B------:R-:W-:Y:S01]  /*f500*/  @!P3 IMAD.IADD R19, R19, 0x1, -R10.reuse ;  /* 0x000000011313b824 */ /* 0x100fe200078e0a0a */
[----:B------:R-:W-:Y:S01]  /*f510*/  ISETP.GT.U32.AND P3, PT, R10, R8, PT ;  /* 0x000000080a00720c */ /* 0x000fe20003f64070 */
[----:B------:R-:W-:Y:S02]  /*f520*/  VIADD R25, R0, 0x5a ;  /* 0x0000005a00197836 */ /* 0x000fe40000000000 */
[----:B------:R-:W-:Y:S01]  /*f530*/  @!P0 IMAD.IADD R18, R18, 0x1, -R10 ;  /* 0x0000000112128824 */ /* 0x000fe200078e0a0a */
[----:B------:R-:W-:Y:S01]  /*f540*/  ISETP.GE.AND P0, PT, R27, RZ, PT ;  /* 0x000000ff1b00720c */ /* 0x000fe20003f06270 */
[----:B------:R-:W-:Y:S01]  /*f550*/  IMAD.HI.U32 R27, R11, R17, RZ ;  /* 0x000000110b1b7227 */ /* 0x000fe200078e00ff */
[----:B------:R-:W-:-:S02]  /*f560*/  IABS R16, R26 ;  /* 0x0000001a00107213 */ /* 0x000fc40000000000 */
[----:B------:R-:W-:Y:S01]  /*f570*/  IABS R15, R25 ;  /* 0x00000019000f7213 */ /* 0x000fe20000000000 */
[----:B------:R-:W-:Y:S02]  /*f580*/  @!P1 IMAD.IADD R9, R9, 0x1, -R10 ;  /* 0x0000000109099824 */ /* 0x000fe400078e0a0a */
[----:B------:R-:W-:Y:S01]  /*f590*/  IMAD.MOV.U32 R56, RZ, RZ, R20 ;  /* 0x000000ffff387224 */ /* 0x000fe200078e0014 */
[----:B------:R-:W-:Y:S01]  /*f5a0*/  ISETP.GE.AND P1, PT, R24, RZ, PT ;  /* 0x000000ff1800720c */ /* 0x000fe20003f26270 */
[----:B------:R-:W-:Y:S02]  /*f5b0*/  IMAD.MOV R24, RZ, RZ, -R27 ;  /* 0x000000ffff187224 */ /* 0x000fe400078e0a1b */
[----:B------:R-:W-:Y:S02]  /*f5c0*/  IMAD.MOV.U32 R55, RZ, RZ, R19 ;  /* 0x000000ffff377224 */ /* 0x000fe400078e0013 */
[----:B------:R-:W-:Y:S02]  /*f5d0*/  @!P6 IMAD.IADD R14, R14, 0x1, -R10 ;  /* 0x000000010e0ee824 */ /* 0x000fe400078e0a0a */
[----:B------:R-:W-:Y:S01]  /*f5e0*/  @!P5 IMAD.MOV R56, RZ, RZ, -R56 ;  /* 0x000000ffff38d224 */ /* 0x000fe200078e0a38 */
[----:B------:R-:W-:Y:S01]  /*f5f0*/  ISETP.GT.U32.AND P5, PT, R10, R9, PT ;  /* 0x000000090a00720c */ /* 0x000fe20003fa4070 */
[----:B------:R-:W-:-:S04]  /*f600*/  IMAD.HI.U32 R29, R11, R16, RZ ;  /* 0x000000100b1d7227 */ /* 0x000fc800078e00ff */
[----:B------:R-:W-:-:S04]  /*f610*/  IMAD.HI.U32 R30, R11, R15, RZ ;  /* 0x0000000f0b1e7227 */ /* 0x000fc800078e00ff */
[C---:B------:R-:W-:Y:S02]  /*f620*/  IMAD R17, R10.reuse, R24, R17 ;  /* 0x000000180a117224 */ /* 0x040fe400078e0211 */
[----:B------:R-:W-:Y:S01]  /*f630*/  @!P4 IMAD.MOV R55, RZ, RZ, -R55 ;  /* 0x000000ffff37c224 */ /* 0x000fe200078e0a37 */
[----:B------:R-:W-:Y:S01]  /*f640*/  ISETP.GT.U32.AND P4, PT, R10, R14, PT ;  /* 0x0000000e0a00720c */ /* 0x000fe20003f84070 */
[----:B------:R-:W-:Y:S02]  /*f650*/  IMAD.MOV.U32 R54, RZ, RZ, R18 ;  /* 0x000000ffff367224 */ /* 0x000fe400078e0012 */
[----:B------:R-:W-:Y:S02]  /*f660*/  IMAD.MOV R27, RZ, RZ, -R29 ;  /* 0x000000ffff1b7224 */ /* 0x000fe400078e0a1d */
[----:B------:R-:W-:Y:S02]  /*f670*/  @!P3 IMAD.IADD R8, R8, 0x1, -R10 ;  /* 0x000000010808b824 */ /* 0x000fe400078e0a0a */
[----:B------:R-:W-:-:S02]  /*f680*/  IMAD.MOV R29, RZ, RZ, -R30 ;  /* 0x000000ffff1d7224 */ /* 0x000fc400078e0a1e */
[----:B------:R-:W-:Y:S02]  /*f690*/  VIADD R20, R0, 0x5b ;  /* 0x0000005b00147836 */ /* 0x000fe40000000000 */
[----:B------:R-:W-:Y:S01]  /*f6a0*/  @!P0 IMAD.MOV R54, RZ, RZ, -R54 ;  /* 0x000000ffff368224 */ /* 0x000fe200078e0a36 */
[C---:B------:R-:W-:Y:S01]  /*f6b0*/  ISETP.GT.U32.AND P0, PT, R10.reuse, R17, PT ;  /* 0x000000110a00720c */ /* 0x040fe20003f04070 */
[C---:B------:R-:W-:Y:S01]  /*f6c0*/  IMAD R15, R10.reuse, R29, R15 ;  /* 0x0000001d0a0f7224 */ /* 0x040fe200078e020f */
[C---:B------:R-:W-:Y:S01]  /*f6d0*/  ISETP.GT.U32.AND P6, PT, R10.reuse, R8, PT ;  /* 0x000000080a00720c */ /* 0x040fe20003fc4070 */
[C---:B------:R-:W-:Y:S01]  /*f6e0*/  IMAD R16, R10.reuse, R27, R16 ;  /* 0x0000001b0a107224 */ /* 0x040fe200078e0210 */
[----:B------:R-:W-:Y:S01]  /*f6f0*/  IABS R19, R20 ;  /* 0x0000001400137213 */ /* 0x000fe20000000000 */
[----:B------:R-:W-:Y:S02]  /*f700*/  IMAD.MOV.U32 R53, RZ, RZ, R12 ;  /* 0x000000ffff357224 */ /* 0x000fe400078e000c */
[----:B------:R-:W-:Y:S01]  /*f710*/  @!P5 IMAD.IADD R9, R9, 0x1, -R10 ;  /* 0x000000010909d824 */ /* 0x000fe200078e0a0a */
[----:B------:R-:W-:Y:S01]  /*f720*/  ISETP.GT.U32.AND P5, PT, R10, R15, PT ;  /* 0x0000000f0a00720c */ /* 0x000fe20003fa4070 */
[----:B------:R-:W-:-:S02]  /*f730*/  IMAD.MOV.U32 R12, RZ, RZ, R19 ;  /* 0x000000ffff0c7224 */ /* 0x000fc400078e0013 */
[----:B------:R-:W-:Y:S01]  /*f740*/  @!P1 IMAD.MOV R53, RZ, RZ, -R53 ;  /* 0x000000ffff359224 */ /* 0x000fe200078e0a35 */
[----:B------:R-:W-:Y:S01]  /*f750*/  ISETP.GT.U32.AND P1, PT, R10, R16, PT ;  /* 0x000000100a00720c */ /* 0x000fe20003f24070 */
[--C-:B------:R-:W-:Y:S01]  /*f760*/  @!P4 IMAD.IADD R14, R14, 0x1, -R10.reuse ;  /* 0x000000010e0ec824 */ /* 0x100fe200078e0a0a */
[----:B------:R-:W-:Y:S01]  /*f770*/  ISETP.GE.AND P3, PT, R23, RZ, PT ;  /* 0x000000ff1700720c */ /* 0x000fe20003f66270 */
[----:B------:R-:W-:Y:S01]  /*f780*/  IMAD.HI.U32 R23, R11, R12, RZ ;  /* 0x0000000c0b177227 */ /* 0x000fe200078e00ff */
[----:B------:R-:W-:Y:S01]  /*f790*/  ISETP.GE.AND P4, PT, R22, RZ, PT ;  /* 0x000000ff1600720c */ /* 0x000fe20003f86270 */
[----:B------:R-:W-:Y:S02]  /*f7a0*/  STL.64 [R1+0x12f8], R64 ;  /* 0x0012f84001007387 */ /* 0x000fe40000100a00 */
[--C-:B------:R-:W-:Y:S01]  /*f7b0*/  @!P0 IMAD.IADD R17, R17, 0x1, -R10.reuse ;  /* 0x0000000111118824 */ /* 0x100fe200078e0a0a */
[----:B------:R-:W-:Y:S01]  /*f7c0*/  ISETP.GE.AND P0, PT, R21, RZ, PT ;  /* 0x000000ff1500720c */ /* 0x000fe20003f06270 */
[----:B------:R-:W-:Y:S01]  /*f7d0*/  @!P6 IMAD.IADD R8, R8, 0x1, -R10 ;  /* 0x000000010808e824 */ /* 0x000fe200078e0a0a */
[----:B------:R-:W-:Y:S01]  /*f7e0*/  STL.64 [R1+0x1308], R62 ;  /* 0x0013083e01007387 */ /* 0x000fe20000100a00 */
[----:B------:R-:W-:-:S02]  /*f7f0*/  IMAD.MOV R21, RZ, RZ, -R23 ;  /* 0x000000ffff157224 */ /* 0x000fc400078e0a17 */
[----:B------:R-:W-:Y:S01]  /*f800*/  IMAD.MOV.U32 R49, RZ, RZ, R8 ;  /* 0x000000ffff317224 */ /* 0x000fe200078e0008 */
[----:B------:R-:W-:Y:S01]  /*f810*/  STL.64 [R1+0x1318], R60 ;  /* 0x0013183c01007387 */ /* 0x000fe20000100a00 */
[----:B------:R-:W-:Y:S02]  /*f820*/  @!P5 IMAD.IADD R15, R15, 0x1, -R10 ;  /* 0x000000010f0fd824 */ /* 0x000fe400078e0a0a */
[----:B------:R-:W-:Y:S01]  /*f830*/  IMAD R8, R10, R21, R12 ;  /* 0x000000150a087224 */ /* 0x000fe200078e020c */
[----:B------:R1:W-:Y:S01]  /*f840*/  STL [R1+0x12c], R13 ;  /* 0x00012c0d01007387 */ /* 0x0003e20000100800 */
[----:B------:R-:W-:Y:S01]  /*f850*/  @!P1 IMAD.IADD R16, R16, 0x1, -R10 ;  /* 0x0000000110109824 */ /* 0x000fe200078e0a0a */
[C---:B------:R-:W-:Y:S02]  /*f860*/  ISETP.GT.U32.AND P1, PT, R10.reuse, R17, PT ;  /* 0x000000110a00720c */ /* 0x040fe40003f24070 */
[----:B------:R-:W-:Y:S01]  /*f870*/  ISETP.GT.U32.AND P5, PT, R10, R15, PT ;  /* 0x0000000f0a00720c */ /* 0x000fe20003fa4070 */
[----:B-1----:R-:W-:-:S04]  /*f880*/  IMAD.MOV.U32 R13, RZ, RZ, R14 ;  /* 0x000000ffff0d7224 */ /* 0x002fc800078e000e */
[----:B------:R-:W-:Y:S01]  /*f890*/  @!P4 IMAD.MOV R13, RZ, RZ, -R13 ;  /* 0x000000ffff0dc224 */ /* 0x000fe200078e0a0d */
[----:B------:R-:W-:Y:S01]  /*f8a0*/  ISETP.GT.U32.AND P4, PT, R10, R8, PT ;  /* 0x000000080a00720c */ /* 0x000fe20003f84070 */
[----:B------:R-:W-:Y:S02]  /*f8b0*/  IMAD.MOV.U32 R51, RZ, RZ, R9 ;  /* 0x000000ffff337224 */ /* 0x000fe400078e0009 */
[----:B------:R-:W-:Y:S02]  /*f8c0*/  VIADD R18, R0, 0x5c ;  /* 0x0000005c00127836 */ /* 0x000fe40000000000 */
[----:B------:R-:W-:Y:S01]  /*f8d0*/  @!P3 IMAD.MOV R51, RZ, RZ, -R51 ;  /* 0x000000ffff33b224 */ /* 0x000fe200078e0a33 */
[----:B------:R-:W-:Y:S01]  /*f8e0*/  ISETP.GT.U32.AND P3, PT, R10, R16, PT ;  /* 0x000000100a00720c */ /* 0x000fe20003f64070 */
[--C-:B------:R-:W-:Y:S01]  /*f8f0*/  @!P1 IMAD.IADD R17, R17, 0x1, -R10.reuse ;  /* 0x0000000111119824 */ /* 0x100fe200078e0a0a */
[----:B------:R-:W-:Y:S01]  /*f900*/  ISETP.GE.AND P6, PT, R28, RZ, PT ;  /* 0x000000ff1c00720c */ /* 0x000fe20003fc6270 */
[--C-:B------:R-:W-:Y:S01]  /*f910*/  @!P5 IMAD.IADD R15, R15, 0x1, -R10.reuse ;  /* 0x000000010f0fd824 */ /* 0x100fe200078e0a0a */
[----:B------:R-:W-:Y:S01]  /*f920*/  ISETP.GE.AND P1, PT, R25, RZ, PT ;  /* 0x000000ff1900720c */ /* 0x000fe20003f26270 */
[----:B------:R-:W-:Y:S01]  /*f930*/  IMAD.MOV.U32 R47, RZ, RZ, R17 ;  /* 0x000000ffff2f7224 */ /* 0x000fe200078e0011 */
[----:B------:R-:W-:Y:S01]  /*f940*/  IABS R19, R18 ;  /* 0x0000001200137213 */ /* 0x000fe20000000000 */
[----:B------:R-:W-:Y:S01]  /*f950*/  @!P4 IMAD.IADD R8, R8, 0x1, -R10 ;  /* 0x000000010808c824 */ /* 0x000fe200078e0a0a */
[----:B------:R-:W-:Y:S01]  /*f960*/  ISETP.GE.AND P5, PT, R18, RZ, PT ;  /* 0x000000ff1200720c */ /* 0x000fe20003fa6270 */
[----:B------:R-:W-:-:S02]  /*f970*/  VIADD R18, R0, 0x5d ;  /* 0x0000005d00127836 */ /* 0x000fc40000000000 */
[----:B------:R-:W-:Y:S01]  /*f980*/  @!P0 IMAD.MOV R47, RZ, RZ, -R47 ;  /* 0x000000ffff2f8224 */ /* 0x000fe200078e0a2f */
[----:B------:R-:W-:Y:S01]  /*f990*/  ISETP.GT.U32.AND P4, PT, R10, R8, PT ;  /* 0x000000080a00720c */ /* 0x000fe20003f84070 */
[----:B------:R-:W-:Y:S01]  /*f9a0*/  @!P3 IMAD.IADD R16, R16, 0x1, -R10 ;  /* 0x000000011010b824 */ /* 0x000fe200078e0a0a */
[----:B------:R-:W-:Y:S01]  /*f9b0*/  ISETP.GE.AND P0, PT, R18, RZ, PT ;  /* 0x000000ff1200720c */ /* 0x000fe20003f06270 */
[----:B------:R-:W-:Y:S01]  /*f9c0*/  VIADD R12, R0, 0x5e ;  /* 0x0000005e000c7836 */ /* 0x000fe20000000000 */
[----:B------:R-:W-:Y:S01]  /*f9d0*/  IABS R18, R18 ;  /* 0x0000001200127213 */ /* 0x000fe20000000000 */
[----:B------:R-:W-:Y:S02]  /*f9e0*/  IMAD.MOV.U32 R45, RZ, RZ, R15 ;  /* 0x000000ffff2d7224 */ /* 0x000fe400078e000f */
[----:B------:R-:W-:Y:S01]  /*f9f0*/  @!P6 IMAD.MOV R49, RZ, RZ, -R49 ;  /* 0x000000ffff31e224 */ /* 0x000fe200078e0a31 */
[----:B------:R-:W-:Y:S01]  /*fa00*/  ISETP.GE.AND P6, PT, R26, RZ, PT ;  /* 0x000000ff1a00720c */ /* 0x000fe20003fc6270 */
[----:B------:R-:W-:-:S02]  /*fa10*/  IMAD.MOV.U32 R46, RZ, RZ, R16 ;  /* 0x000000ffff2e7224 */ /* 0x000fc400078e0010 */
[----:B------:R-:W-:Y:S01]  /*fa20*/  IMAD.HI.U32 R14, R11, R19, RZ ;  /* 0x000000130b0e7227 */ /* 0x000fe200078e00ff */
[----:B------:R-:W-:-:S03]  /*fa30*/  ISETP.GE.AND P3, PT, R20, RZ, PT ;  /* 0x000000ff1400720c */ /* 0x000fc60003f66270 */
[----:B------:R-:W-:Y:S02]  /*fa40*/  IMAD.MOV.U32 R16, RZ, RZ, R18 ;  /* 0x000000ffff107224 */ /* 0x000fe400078e0012 */
[----:B------:R-:W-:Y:S01]  /*fa50*/  @!P1 IMAD.MOV R45, RZ, RZ, -R45 ;  /* 0x000000ffff2d9224 */ /* 0x000fe200078e0a2d */
[----:B------:R-:W-:Y:S01]  /*fa60*/  ISETP.GE.AND P1, PT, R12, RZ, PT ;  /* 0x000000ff0c00720c */ /* 0x000fe20003f26270 */
[----:B------:R-:W-:Y:S01]  /*fa70*/  VIADD R9, R0, 0x60 ;  /* 0x0000006000097836 */ /* 0x000fe20000000000 */
[----:B------:R-:W-:Y:S01]  /*fa80*/  IABS R12, R12 ;  /* 0x0000000c000c7213 */ /* 0x000fe20000000000 */
[----:B------:R-:W-:Y:S02]  /*fa90*/  IMAD.MOV R14, RZ, RZ, -R14 ;  /* 0x000000ffff0e7224 */ /* 0x000fe400078e0a0e */
[----:B------:R-:W-:Y:S01]  /*faa0*/  IMAD.HI.U32 R17, R11, R16, RZ ;  /* 0x000000100b117227 */ /* 0x000fe200078e00ff */
[----:B------:R-:W-:-:S03]  /*fab0*/  IABS R15, R9 ;  /* 0x00000009000f7213 */ /* 0x000fc60000000000 */
[----:B------:R-:W-:Y:S01]  /*fac0*/  @!P4 IMAD.IADD R8, R8, 0x1, -R10 ;  /* 0x000000010808c824 */ /* 0x000fe200078e0a0a */
[----:B------:R-:W-:Y:S01]  /*fad0*/  ISETP.GE.AND P4, PT, R9, RZ, PT ;  /* 0x000000ff0900720c */ /* 0x000fe20003f86270 */
[----:B------:R-:W-:Y:S02]  /*fae0*/  IMAD.MOV.U32 R9, RZ, RZ, R12 ;  /* 0x000000ffff097224 */ /* 0x000fe400078e000c */
[C---:B------:R-:W-:Y:S02]  /*faf0*/  IMAD R14, R10.reuse, R14, R19 ;  /* 0x0000000e0a0e7224 */ /* 0x040fe400078e0213 */
[----:B------:R-:W-:Y:S02]  /*fb00*/  IMAD.MOV R12, RZ, RZ, -R17 ;  /* 0x000000ffff0c7224 */ /* 0x000fe400078e0a11 */
[----:B------:R-:W-:Y:S01]  /*fb10*/  @!P6 IMAD.MOV R46, RZ, RZ, -R46 ;  /* 0x000000ffff2ee224 */ /* 0x000fe200078e0a2e */
[C---:B------:R-:W-:Y:S01]  /*fb20*/  ISETP.GT.U32.AND P6, PT, R10.reuse, R14, PT ;  /* 0x0000000e0a00720c */ /* 0x040fe20003fc4070 */
[----:B------:R-:W-:-:S02]  /*fb30*/  IMAD R12, R10, R12, R16 ;  /* 0x0000000c0a0c7224 */ /* 0x000fc400078e0210 */
[----:B------:R-:W-:Y:S02]  /*fb40*/  IMAD.MOV.U32 R43, RZ, RZ, R8 ;  /* 0x000000ffff2b7224 */ /* 0x000fe400078e0008 */
[----:B------:R-:W-:-:S04]  /*fb50*/  IMAD.HI.U32 R17, R11, R9, RZ ;  /* 0x000000090b117227 */ /* 0x000fc800078e00ff */
[----:B------:R-:W-:Y:S01]  /*fb60*/  @!P3 IMAD.MOV R43, RZ, RZ, -R43 ;  /* 0x000000ffff2bb224 */ /* 0x000fe200078e0a2b */
[----:B------:R-:W-:Y:S01]  /*fb70*/  ISETP.GT.U32.AND P3, PT, R10, R12, PT ;  /* 0x0000000c0a00720c */ /* 0x000fe20003f64070 */
[----:B------:R-:W-:-:S04]  /*fb80*/  IMAD.HI.U32 R20, R11, R15, RZ ;  /* 0x0000000f0b147227 */ /* 0x000fc800078e00ff */
[----:B------:R-:W-:Y:S02]  /*fb90*/  IMAD.MOV R8, RZ, RZ, -R17 ;  /* 0x000000ffff087224 */ /* 0x000fe400078e0a11 */
[----:B------:R-:W-:Y:S02]  /*fba0*/  IMAD.MOV R16, RZ, RZ, -R20 ;  /* 0x000000ffff107224 */ /* 0x000fe400078e0a14 */
[----:B------:R-:W-:Y:S02]  /*fbb0*/  IMAD R9, R10, R8, R9 ;  /* 0x000000080a097224 */ /* 0x000fe400078e0209 */
[----:B------:R-:W-:Y:S02]  /*fbc0*/  VIADD R19, R0, 0x61 ;  /* 0x0000006100137836 */ /* 0x000fe40000000000 */
[--C-:B------:R-:W-:Y:S02]  /*fbd0*/  @!P6 IMAD.IADD R14, R14, 0x1, -R10.reuse ;  /* 0x000000010e0ee824 */ /* 0x100fe400078e0a0a */
[----:B------:R-:W-:Y:S01]  /*fbe0*/  IMAD R8, R10, R16, R15 ;  /* 0x000000100a087224 */ /* 0x000fe200078e020f */
[----:B------:R-:W-:Y:S01]  /*fbf0*/  IABS R18, R19 ;  /* 0x0000001300127213 */ /* 0x000fe20000000000 */
[----:B------:R-:W-:Y:S01]  /*fc00*/  @!P3 IMAD.IADD R12, R12, 0x1, -R10 ;  /* 0x000000010c0cb824 */ /* 0x000fe200078e0a0a */
[----:B------:R-:W-:-:S02]  /*fc10*/  ISETP.GT.U32.AND P6, PT, R10, R14, PT ;  /* 0x0000000e0a00720c */ /* 0x000fc40003fc4070 */
[----:B------:R-:W-:Y:S01]  /*fc20*/  ISETP.GT.U32.AND P3, PT, R10, R8, PT ;  /* 0x000000080a00720c */ /* 0x000fe20003f64070 */
[----:B------:R-:W-:-:S04]  /*fc30*/  IMAD.HI.U32 R21, R11, R18, RZ ;  /* 0x000000120b157227 */ /* 0x000fc800078e00ff */
[C---:B------:R-:W-:Y:S02]  /*fc40*/  VIADD R26, R0.reuse, 0x65 ;  /* 0x00000065001a7836 */ /* 0x040fe40000000000 */
[----:B------:R-:W-:Y:S02]  /*fc50*/  IMAD.MOV R17, RZ, RZ, -R21 ;  /* 0x000000ffff117224 */ /* 0x000fe400078e0a15 */
[----:B------:R-:W-:Y:S01]  /*fc60*/  VIADD R23, R0, 0x62 ;  /* 0x0000006200177836 */ /* 0x000fe20000000000 */
[----:B------:R-:W-:Y:S01]  /*fc70*/  IABS R20, R26 ;  /* 0x0000001a00147213 */ /* 0x000fe20000000000 */
[----:B------:R-:W-:Y:S02]  /*fc80*/  IMAD R18, R10, R17, R18 ;  /* 0x000000110a127224 */ /* 0x000fe400078e0212 */
[--C-:B------:R-:W-:Y:S01]  /*fc90*/  @!P6 IMAD.IADD R14, R14, 0x1, -R10.reuse ;  /* 0x000000010e0ee824 */ /* 0x100fe200078e0a0a */
[----:B------:R-:W-:Y:S01]  /*fca0*/  IABS R17, R23 ;  /* 0x0000001700117213 */ /* 0x000fe20000000000 */
[----:B------:R-:W-:-:S02]  /*fcb0*/  @!P3 IMAD.IADD R8, R8, 0x1, -R10 ;  /* 0x000000010808b824 */ /* 0x000fc400078e0a0a */
[----:B------:R-:W-:Y:S02]  /*fcc0*/  IMAD.MOV.U32 R42, RZ, RZ, R14 ;  /* 0x000000ffff2a7224 */ /* 0x000fe400078e000e */
[----:B------:R-:W-:Y:S01]  /*fcd0*/  IMAD.MOV.U32 R14, RZ, RZ, R20 ;  /* 0x000000ffff0e7224 */ /* 0x000fe200078e0014 */
[C---:B------:R-:W-:Y:S01]  /*fce0*/  ISETP.GT.U32.AND P3, PT, R10.reuse, R8, PT ;  /* 0x000000080a00720c */ /* 0x040fe20003f64070 */
[----:B------:R-:W-:Y:S01]  /*fcf0*/  IMAD.HI.U32 R20, R11, R17, RZ ;  /* 0x000000110b147227 */ /* 0x000fe200078e00ff */
[----:B------:R-:W-:-:S03]  /*fd00*/  ISETP.GT.U32.AND P6, PT, R10, R9, PT ;  /* 0x000000090a00720c */ /* 0x000fc60003fc4070 */
[----:B------:R-:W-:Y:S02]  /*fd10*/  VIADD R27, R0, 0x64 ;  /* 0x00000064001b7836 */ /* 0x000fe40000000000 */
[----:B------:R-:W-:-:S03]  /*fd20*/  IMAD.MOV R20, RZ, RZ, -R20 ;  /* 0x000000ffff147224 */ /* 0x000fc600078e0a14 */
[----:B------:R-:W-:Y:S01]  /*fd30*/  IABS R15, R27 ;  /* 0x0000001b000f7213 */ /* 0x000fe20000000000 */
[----:B------:R-:W-:Y:S02]  /*fd40*/  IMAD R17, R10, R20, R17 ;  /* 0x000000140a117224 */ /* 0x000fe400078e0211 */
[----:B------:R-:W-:Y:S02]  /*fd50*/  @!P3 IMAD.IADD R8, R8, 0x1, -R10 ;  /* 0x000000010808b824 */ /* 0x000fe400078e0a0a */
[----:B------:R-:W-:Y:S01]  /*fd60*/  IMAD.HI.U32 R22, R11, R15, RZ ;  /* 0x0000000f0b167227 */ /* 0x000fe200078e00ff */
[----:B------:R-:W-:-:S03]  /*fd70*/  ISETP.GT.U32.AND P3, PT, R10, R17, PT ;  /* 0x000000110a00720c */ /* 0x000fc60003f64070 */
[----:B------:R-:W-:Y:S02]  /*fd80*/  @!P6 IMAD.IADD R9, R9, 0x1, -R10 ;  /* 0x000000010909e824 */ /* 0x000fe400078e0a0a */
[----:B------:R-:W-:Y:S01]  /*fd90*/  IMAD.MOV R22, RZ, RZ, -R22 ;  /* 0x000000ffff167224 */ /* 0x000fe200078e0a16 */
[C---:B------:R-:W-:Y:S01]  /*fda0*/  ISETP.GT.U32.AND P6, PT, R10.reuse, R12, PT ;  /* 0x0000000c0a00720c */ /* 0x040fe20003fc4070 */
[----:B------:R-:W-:Y:S01]  /*fdb0*/  @!P5 IMAD.MOV R42, RZ, RZ, -R42 ;  /* 0x000000ffff2ad224 */ /* 0x000fe200078e0a2a */
[C---:B------:R-:W-:Y:S01]  /*fdc0*/  ISETP.GT.U32.AND P5, PT, R10.reuse, R9, PT ;  /* 0x000000090a00720c */ /* 0x040fe20003fa4070 */
[----:B------:R-:W-:Y:S02]  /*fdd0*/  IMAD R15, R10, R22, R15 ;  /* 0x000000160a0f7224 */ /* 0x000fe400078e020f */
[----:B------:R-:W-:Y:S02]  /*fde0*/  VIADD R28, R0, 0x63 ;  /* 0x00000063001c7836 */ /* 0x000fe40000000000 */
[----:B------:R-:W-:Y:S01]  /*fdf0*/  @!P3 IMAD.IADD R17, R17, 0x1, -R10 ;  /* 0x000000011111b824 */ /* 0x000fe200078e0a0a */
[----:B------:R-:W-:Y:S01]  /*fe00*/  ISETP.GT.U32.AND P3, PT, R10, R15, PT ;  /* 0x0000000f0a00720c */ /* 0x000fe20003f64070 */
[----:B------:R-:W-:Y:S01]  /*fe10*/  VIADD R25, R0, 0x68 ;  /* 0x0000006800197836 */ /* 0x000fe20000000000 */
[----:B------:R-:W-:-:S03]  /*fe20*/  IABS R16, R28 ;  /* 0x0000001c00107213 */ /* 0x000fc60000000000 */
[--C-:B------:R-:W-:Y:S01]  /*fe30*/  @!P6 IMAD.IADD R12, R12, 0x1, -R10.reuse ;  /* 0x000000010c0ce824 */ /* 0x100fe200078e0a0a */
[----:B------:R-:W-:Y:S01]  /*fe40*/  ISETP.GT.U32.AND P6, PT, R10, R18, PT ;  /* 0x000000120a00720c */ /* 0x000fe20003fc4070 */
[----:B------:R-:W-:Y:S01]  /*fe50*/  @!P5 IMAD.IADD R9, R9, 0x1, -R10 ;  /* 0x000000010909d824 */ /* 0x000fe200078e0a0a */
[----:B------:R-:W-:Y:S01]  /*fe60*/  ISETP.GE.AND P5, PT, R19, RZ, PT ;  /* 0x000000ff1300720c */ /* 0x000fe20003fa6270 */
[----:B------:R-:W-:Y:S01]  /*fe70*/  IMAD.HI.U32 R21, R11, R16, RZ ;  /* 0x000000100b157227 */ /* 0x000fe200078e00ff */
[----:B------:R-:W-:-:S03]  /*fe80*/  IABS R19, R25 ;  /* 0x0000001900137213 */ /* 0x000fc60000000000 */
[----:B------:R-:W-:Y:S02]  /*fe90*/  IMAD.MOV R21, RZ, RZ, -R21 ;  /* 0x000000ffff157224 */ /* 0x000fe400078e0a15 */
[----:B------:R-:W-:Y:S01]  /*fea0*/  @!P3 IMAD.IADD R15, R15, 0x1, -R10 ;  /* 0x000000010f0fb824 */ /* 0x000fe200078e0a0a */
[----:B------:R-:W-:Y:S01]  /*feb0*/  ISETP.GT.U32.AND P3, PT, R10, R17, PT ;  /* 0x000000110a00720c */ /* 0x000fe20003f64070 */
[----:B------:R-:W-:Y:S02]  /*fec0*/  IMAD.MOV.U32 R40, RZ, RZ, R8 ;  /* 0x000000ffff287224 */ /* 0x000fe400078e0008 */
[----:B------:R-:W-:-:S04]  /*fed0*/  IMAD.HI.U32 R30, R11, R19, RZ ;  /* 0x000000130b1e7227 */ /* 0x000fc800078e00ff */
[C---:B------:R-:W-:Y:S02]  /*fee0*/  IMAD R16, R10.reuse, R21, R16 ;  /* 0x000000150a107224 */ /* 0x040fe400078e0210 */
[----:B------:R-:W-:Y:S01]  /*fef0*/  @!P4 IMAD.MOV R40, RZ, RZ, -R40 ;  /* 0x000000ffff28c224 */ /* 0x000fe200078e0a28 */
[----:B------:R-:W-:Y:S01]  /*ff00*/  ISETP.GT.U32.AND P4, PT, R10, R15, PT ;  /* 0x0000000f0a00720c */ /* 0x000fe20003f84070 */
[----:B------:R-:W-:Y:S02]  /*ff10*/  VIADD R29, R0, 0x6a ;  /* 0x0000006a001d7836 */ /* 0x000fe40000000000 */
[----:B------:R-:W-:Y:S02]  /*ff20*/  IMAD.MOV R30, RZ, RZ, -R30 ;  /* 0x000000ffff1e7224 */ /* 0x000fe400078e0a1e */
[----:B------:R-:W-:Y:S01]  /*ff30*/  @!P6 IMAD.IADD R18, R18, 0x1, -R10 ;  /* 0x000000011212e824 */ /* 0x000fe200078e0a0a */
[----:B------:R-:W-:Y:S01]  /*ff40*/  ISETP.GT.U32.AND P6, PT, R10, R16, PT ;  /* 0x000000100a00720c */ /* 0x000fe20003fc4070 */
[----:B------:R-:W-:Y:S01]  /*ff50*/  IMAD.MOV.U32 R41, RZ, RZ, R12 ;  /* 0x000000ffff297224 */ /* 0x000fe200078e000c */
[----:B------:R-:W-:Y:S01]  /*ff60*/  IABS R21, R29 ;  /* 0x0000001d00157213 */ /* 0x000fe20000000000 */
[----:B------:R-:W-:-:S04]  /*ff70*/  IMAD.HI.U32 R24, R11, R14, RZ ;  /* 0x0000000e0b187227 */ /* 0x000fc800078e00ff */
[C---:B------:R-:W-:Y:S02]  /*ff80*/  IMAD R12, R10.reuse, R30, R19 ;  /* 0x0000001e0a0c7224 */ /* 0x040fe400078e0213 */
[----:B------:R-:W-:Y:S02]  /*ff90*/  IMAD.MOV R24, RZ, RZ, -R24 ;  /* 0x000000ffff187224 */ /* 0x000fe400078e0a18 */
[----:B------:R-:W-:Y:S01]  /*ffa0*/  @!P3 IMAD.IADD R17, R17, 0x1, -R10 ;  /* 0x000000011111b824 */ /* 0x000fe200078e0a0a */
[----:B------:R-:W-:Y:S01]  /*ffb0*/  ISETP.GT.U32.AND P3, PT, R10, R12, PT ;  /* 0x0000000c0a00720c */ /* 0x000fe20003f64070 */
[----:B------:R-:W-:-:S04]  /*ffc0*/  IMAD.HI.U32 R32, R11, R21, RZ ;  /* 0x000000150b207227 */ /* 0x000fc800078e00ff */
[----:B------:R-:W-:Y:S02]  /*ffd0*/  IMAD R14, R10, R24, R14 ;  /* 0x000000180a0e7224 */ /* 0x000fe400078e020e */
[----:B------:R-:W-:Y:S01]  /*ffe0*/  @!P4 IMAD.IADD R15, R15, 0x1, -R10 ;  /* 0x000000010f0fc824 */ /* 0x000fe200078e0a0a */
[----:B------:R-:W-:Y:S01]  /*fff0*/  ISETP.GE.AND P4, PT, R23, RZ, PT ;  /* 0x000000ff1700720c */ /* 0x000fe20003f86270 */
[----:B------:R-:W-:Y:S02]  /*10000*/  IMAD.MOV R32, RZ, RZ, -R32 ;  /* 0x000000ffff207224 */ /* 0x000fe400078e0a20 */
[----:B------:R-:W-:Y:S01]  /*10010*/  @!P6 IMAD.IADD R16, R16, 0x1, -R10 ;  /* 0x000000011010e824 */ /* 0x000fe200078e0a0a */
[C---:B------:R-:W-:Y:S01]  /*10020*/  ISETP.GT.U32.AND P6, PT, R10.reuse, R14, PT ;  /* 0x0000000e0a00720c */ /* 0x040fe20003fc4070 */
[----:B------:R-:W-:Y:S02]  /*10030*/  IMAD R8, R10, R32, R21 ;  /* 0x000000200a087224 */ /* 0x000fe400078e0215 */
[----:B------:R-:W-:-:S02]  /*10040*/  VIADD R21, R0, 0x6b ;  /* 0x0000006b00157836 */ /* 0x000fc40000000000 */
[C---:B------:R-:W-:Y:S02]  /*10050*/  VIADD R24, R0.reuse, 0x69 ;  /* 0x0000006900187836 */ /* 0x040fe40000000000 */
[----:B------:R-:W-:Y:S01]  /*10060*/  VIADD R67, R0, 0x66 ;  /* 0x0000006600437836 */ /* 0x000fe20000000000 */
[----:B------:R-:W-:Y:S01]  /*10070*/  IABS R19, R21 ;  /* 0x0000001500137213 */ /* 0x000fe20000000000 */
[----:B------:R-:W-:Y:S02]  /*10080*/  @!P3 IMAD.IADD R12, R12, 0x1, -R10 ;  /* 0x000000010c0cb824 */ /* 0x000fe400078e0a0a */
[----:B------:R-:W-:Y:S01]  /*10090*/  IMAD.MOV.U32 R38, RZ, RZ, R17 ;  /* 0x000000ffff267224 */ /* 0x000fe200078e0011 */
[----:B------:R-:W-:Y:S01]  /*100a0*/  IABS R20, R24 ;  /* 0x0000001800147213 */ /* 0x000fe20000000000 */
[----:B------:R-:W-:Y:S01]  /*100b0*/  IMAD.MOV.U32 R89, RZ, RZ, R9 ;  /* 0x000000ffff597224 */ /* 0x000fe200078e0009 */
[----:B------:R-:W-:Y:S01]  /*100c0*/  IABS R22, R67 ;  /* 0x0000004300167213 */ /* 0x000fe20000000000 */
[----:B------:R-:W-:Y:S01]  /*100d0*/  @!P4 IMAD.MOV R38, RZ, RZ, -R38 ;  /* 0x000000ffff26c224 */ /* 0x000fe200078e0a26 */
[----:B------:R-:W-:Y:S01]  /*100e0*/  ISETP.GE.AND P3, PT, R27, RZ, PT ;  /* 0x000000ff1b00720c */ /* 0x000fe20003f66270 */
[----:B------:R-:W-:Y:S01]  /*100f0*/  @!P1 IMAD.MOV R89, RZ, RZ, -R89 ;  /* 0x000000ffff599224 */ /* 0x000fe200078e0a59 */
[C---:B------:R-:W-:Y:S01]  /*10100*/  ISETP.GT.U32.AND P4, PT, R10.reuse, R12, PT ;  /* 0x0000000c0a00720c */ /* 0x040fe20003f84070 */
[----:B------:R-:W-:Y:S01]  /*10110*/  IMAD.HI.U32 R27, R11, R19, RZ ;  /* 0x000000130b1b7227 */ /* 0x000fe200078e00ff */
[----:B------:R-:W-:-:S03]  /*10120*/  ISETP.GT.U32.AND P1, PT, R10, R16, PT ;  /* 0x000000100a00720c */ /* 0x000fc60003f24070 */
[----:B------:R-:W-:Y:S01]  /*10130*/  @!P0 IMAD.MOV R41, RZ, RZ, -R41 ;  /* 0x000000ffff298224 */ /* 0x000fe200078e0a29 */
[----:B------:R-:W-:Y:S01]  /*10140*/  ISETP.GT.U32.AND P0, PT, R10, R18, PT ;  /* 0x000000120a00720c */ /* 0x000fe20003f04070 */
[----:B------:R-:W-:-:S04]  /*10150*/  IMAD.HI.U32 R33, R11, R20, RZ ;  /* 0x000000140b217227 */ /* 0x000fc800078e00ff */
[----:B------:R-:W-:Y:S02]  /*10160*/  @!P6 IMAD.IADD R14, R14, 0x1, -R10 ;  /* 0x000000010e0ee824 */ /* 0x000fe400078e0a0a */
[----:B------:R-:W-:-:S04]  /*10170*/  IMAD.HI.U32 R31, R11, R22, RZ ;  /* 0x000000160b1f7227 */ /* 0x000fc800078e00ff */
[----:B------:R-:W-:Y:S01]  /*10180*/  IMAD.MOV R27, RZ, RZ, -R27 ;  /* 0x000000ffff1b7224 */ /* 0x000fe200078e0a1b */
[C---:B------:R-:W-:Y:S01]  /*10190*/  ISETP.GT.U32.AND P6, PT, R10.reuse, R14, PT ;  /* 0x0000000e0a00720c */ /* 0x040fe20003fc4070 */
[----:B------:R-:W-:Y:S02]  /*101a0*/  IMAD.MOV R33, RZ, RZ, -R33 ;  /* 0x000000ffff217224 */ /* 0x000fe400078e0a21 */
[----:B------:R-:W-:Y:S02]  /*101b0*/  IMAD.MOV R31, RZ, RZ, -R31 ;  /* 0x000000ffff1f7224 */ /* 0x000fe400078e0a1f */
[C---:B------:R-:W-:Y:S02]  /*101c0*/  IMAD R17, R10.reuse, R27, R19 ;  /* 0x0000001b0a117224 */ /* 0x040fe400078e0213 */
[C---:B------:R-:W-:Y:S02]  /*101d0*/  IMAD R9, R10.reuse, R33, R20 ;  /* 0x000000210a097224 */ /* 0x040fe400078e0214 */
[----:B------:R-:W-:-:S02]  /*101e0*/  IMAD R22, R10, R31, R22 ;  /* 0x0000001f0a167224 */ /* 0x000fc400078e0216 */
[--C-:B------:R-:W-:Y:S01]  /*101f0*/  @!P4 IMAD.IADD R12, R12, 0x1, -R10.reuse ;  /* 0x000000010c0cc824 */ /* 0x100fe200078e0a0a */
[----:B------:R-:W-:Y:S01]  /*10200*/  ISETP.GT.U32.AND P4, PT, R10, R17, PT ;  /* 0x000000110a00720c */ /* 0x000fe20003f84070 */
[--C-:B------:R-:W-:Y:S01]  /*10210*/  @!P1 IMAD.IADD R16, R16, 0x1, -R10.reuse ;  /* 0x0000000110109824 */ /* 0x100fe200078e0a0a */
[----:B------:R-:W-:Y:S01]  /*10220*/  ISETP.GT.U32.AND P1, PT, R10, R9, PT ;  /* 0x000000090a00720c */ /* 0x000fe20003f24070 */
[--C-:B------:R-:W-:Y:S01]  /*10230*/  @!P0 IMAD.IADD R18, R18, 0x1, -R10.reuse ;  /* 0x0000000112128824 */ /* 0x100fe200078e0a0a */
[----:B------:R-:W-:Y:S01]  /*10240*/  ISETP.GT.U32.AND P0, PT, R10, R22, PT ;  /* 0x000000160a00720c */ /* 0x000fe20003f04070 */
[----:B------:R-:W-:Y:S01]  /*10250*/  @!P6 IMAD.IADD R14, R14, 0x1, -R10 ;  /* 0x000000010e0ee824 */ /* 0x000fe200078e0a0a */
[----:B------:R-:W-:Y:S01]  /*10260*/  ISETP.GT.U32.AND P6, PT, R10, R8, PT ;  /* 0x000000080a00720c */ /* 0x000fe20003fc4070 */
[----:B------:R-:W-:-:S05]  /*10270*/  VIADD R20, R0, 0x6c ;  /* 0x0000006c00147836 */ /* 0x000fca0000000000 */
[----:B------:R-:W-:Y:S01]  /*10280*/  IABS R23, R20 ;  /* 0x0000001400177213 */ /* 0x000fe20000000000 */
[--C-:B------:R-:W-:Y:S02]  /*10290*/  @!P4 IMAD.IADD R17, R17, 0x1, -R10.reuse ;  /* 0x000000011111c824 */ /* 0x100fe400078e0a0a */
[--C-:B------:R-:W-:Y:S01]  /*102a0*/  @!P1 IMAD.IADD R9, R9, 0x1, -R10.reuse ;  /* 0x0000000109099824 */ /* 0x100fe200078e0a0a */
[----:B------:R-:W-:Y:S01]  /*102b0*/  ISETP.GE.AND P1, PT, R26, RZ, PT ;  /* 0x000000ff1a00720c */ /* 0x000fe20003f26270 */
[----:B------:R-:W-:Y:S01]  /*102c0*/  @!P0 IMAD.IADD R22, R22, 0x1, -R10 ;  /* 0x0000000116168824 */ /* 0x000fe200078e0a0a */
[----:B------:R-:W-:Y:S01]  /*102d0*/  ISETP.GE.AND P0, PT, R28, RZ, PT ;  /* 0x000000ff1c00720c */ /* 0x000fe20003f06270 */
[----:B------:R-:W-:Y:S01]  /*102e0*/  IMAD.MOV.U32 R37, RZ, RZ, R16 ;  /* 0x000000ffff257224 */ /* 0x000fe200078e0010 */
[----:B------:R-:W-:Y:S01]  /*102f0*/  ISETP.GT.U32.AND P4, PT, R10, R17, PT ;  /* 0x000000110a00720c */ /* 0x000fe20003f84070 */
[----:B------:R-:W-:-:S04]  /*10300*/  IMAD.HI.U32 R16, R11, R23, RZ ;  /* 0x000000170b107227 */ /* 0x000fc800078e00ff */
[----:B------:R-:W-:Y:S01]  /*10310*/  @!P6 IMAD.IADD R8, R8, 0x1, -R10 ;  /* 0x000000010808e824 */ /* 0x000fe200078e0a0a */
[C---:B------:R-:W-:Y:S01]  /*10320*/  ISETP.GT.U32.AND P6, PT, R10.reuse, R9, PT ;  /* 0x000000090a00720c */ /* 0x040fe20003fc4070 */
[----:B------:R-:W-:Y:S02]  /*10330*/  IMAD.MOV R16, RZ, RZ, -R16 ;  /* 0x000000ffff107224 */ /* 0x000fe400078e0a10 */
[----:B------:R-:W-:Y:S02]  /*10340*/  IMAD.MOV.U32 R36, RZ, RZ, R15 ;  /* 0x000000ffff247224 */ /* 0x000fe400078e000f */
[----:B------:R-:W-:Y:S02]  /*10350*/  IMAD.MOV.U32 R35, RZ, RZ, R14 ;  /* 0x000000ffff237224 */ /* 0x000fe400078e000e */
[----:B------:R-:W-:Y:S02]  /*10360*/  IMAD R16, R10, R16, R23 ;  /* 0x000000100a107224 */ /* 0x000fe400078e0217 */
[----:B------:R-:W-:Y:S01]  /*10370*/  @!P3 IMAD.MOV R36, RZ, RZ, -R36 ;  /* 0x000000ffff24b224 */ /* 0x000fe200078e0a24 */
[----:B------:R-:W-:Y:S01]  /*10380*/  ISETP.GE.AND P3, PT, R25, RZ, PT ;  /* 0x000000ff1900720c */ /* 0x000fe20003f66270 */
[----:B------:R-:W-:Y:S01]  /*10390*/  @!P1 IMAD.MOV R35, RZ, RZ, -R35 ;  /* 0x000000ffff239224 */ /* 0x000fe200078e0a23 */
[----:B------:R-:W-:Y:S01]  /*103a0*/  ISETP.GE.AND P1, PT, R24, RZ, PT ;  /* 0x000000ff1800720c */ /* 0x000fe20003f26270 */
[----:B------:R-:W-:Y:S01]  /*103b0*/  @!P0 IMAD.MOV R37, RZ, RZ, -R37 ;  /* 0x000000ffff258224 */ /* 0x000fe200078e0a25 */
[C---:B------:R-:W-:Y:S01]  /*103c0*/  ISETP.GT.U32.AND P0, PT, R10.reuse, R8, PT ;  /* 0x000000080a00720c */ /* 0x040fe20003f04070 */
[--C-:B------:R-:W-:Y:S01]  /*103d0*/  @!P4 IMAD.IADD R17, R17, 0x1, -R10.reuse ;  /* 0x000000011111c824 */ /* 0x100fe200078e0a0a */
[----:B------:R-:W-:Y:S01]  /*103e0*/  ISETP.GT.U32.AND P4, PT, R10, R16, PT ;  /* 0x000000100a00720c */ /* 0x000fe20003f84070 */
[----:B------:R-:W-:-:S02]  /*103f0*/  @!P6 IMAD.IADD R9, R9, 0x1, -R10 ;  /* 0x000000010909e824 */ /* 0x000fc400078e0a0a */
[C---:B------:R-:W-:Y:S02]  /*10400*/  VIADD R14, R0.reuse, 0x6d ;  /* 0x0000006d000e7836 */ /* 0x040fe40000000000 */
[----:B------:R-:W-:Y:S02]  /*10410*/  IMAD.MOV.U32 R34, RZ, RZ, R12 ;  /* 0x000000ffff227224 */ /* 0x000fe400078e000c */
[C---:B------:R-:W-:Y:S02]  /*10420*/  VIADD R15, R0.reuse, 0x70 ;  /* 0x00000070000f7836 */ /* 0x040fe40000000000 */
[----:B------:R-:W-:Y:S01]  /*10430*/  IMAD.MOV.U32 R33, RZ, RZ, R9 ;  /* 0x000000ffff217224 */ /* 0x000fe200078e0009 */
[----:B------:R-:W-:Y:S01]  /*10440*/  IABS R9, R14 ;  /* 0x0000000e00097213 */ /* 0x000fe20000000000 */
[----:B------:R-:W-:Y:S02]  /*10450*/  IMAD.MOV.U32 R39, RZ, RZ, R18 ;  /* 0x000000ffff277224 */ /* 0x000fe400078e0012 */
[----:B------:R-:W-:-:S02]  /*10460*/  VIADD R57, R0, 0x6e ;  /* 0x0000006e00397836 */ /* 0x000fc40000000000 */
[----:B------:R-:W-:Y:S01]  /*10470*/  @!P3 IMAD.MOV R34, RZ, RZ, -R34 ;  /* 0x000000ffff22b224 */ /* 0x000fe200078e0a22 */
[----:B------:R-:W-:Y:S01]  /*10480*/  ISETP.GE.AND P3, PT, R14, RZ, PT ;  /* 0x000000ff0e00720c */ /* 0x000fe20003f66270 */
[----:B------:R-:W-:Y:S01]  /*10490*/  @!P1 IMAD.MOV R33, RZ, RZ, -R33 ;  /* 0x000000ffff219224 */ /* 0x000fe200078e0a21 */
[----:B------:R-:W-:Y:S01]  /*104a0*/  ISETP.GE.AND P1, PT, R15, RZ, PT ;  /* 0x000000ff0f00720c */ /* 0x000fe20003f26270 */
[--C-:B------:R-:W-:Y:S01]  /*104b0*/  @!P0 IMAD.IADD R8, R8, 0x1, -R10.reuse ;  /* 0x0000000108088824 */ /* 0x100fe200078e0a0a */
[----:B------:R-:W-:Y:S01]  /*104c0*/  IABS R14, R15 ;  /* 0x0000000f000e7213 */ /* 0x000fe20000000000 */
[----:B------:R-:W-:Y:S02]  /*104d0*/  IMAD.MOV.U32 R15, RZ, RZ, R9 ;  /* 0x000000ffff0f7224 */ /* 0x000fe400078e0009 */
[----:B------:R-:W-:Y:S01]  /*104e0*/  @!P4 IMAD.IADD R16, R16, 0x1, -R10 ;  /* 0x000000011010c824 */ /* 0x000fe200078e0a0a */
[----:B------:R-:W-:Y:S01]  /*104f0*/  IABS R24, R57 ;  /* 0x0000003900187213 */ /* 0x000fe20000000000 */
[----:B------:R-:W-:Y:S01]  /*10500*/  @!P5 IMAD.MOV R39, RZ, RZ, -R39 ;  /* 0x000000ffff27d224 */ /* 0x000fe200078e0a27 */
[C---:B------:R-:W-:Y:S01]  /*10510*/  ISETP.GT.U32.AND P5, PT, R10.reuse, R22, PT ;  /* 0x000000160a00720c */ /* 0x040fe20003fa4070 */
[----:B------:R-:W-:Y:S01]  /*10520*/  IMAD.MOV.U32 R32, RZ, RZ, R8 ;  /* 0x000000ffff207224 */ /* 0x000fe200078e0008 */
[----:B------:R-:W-:Y:S01]  /*10530*/  ISETP.GE.AND P6, PT, R21, RZ, PT ;  /* 0x000000ff1500720c */ /* 0x000fe20003fc6270 */
[----:B------:R-:W-:Y:S01]  /*10540*/  IMAD.HI.U32 R8, R11, R15, RZ ;  /* 0x0000000f0b087227 */ /* 0x000fe200078e00ff */
[----:B------:R-:W-:-:S03]  /*10550*/  ISETP.GT.U32.AND P4, PT, R10, R16, PT ;  /* 0x000000100a00720c */ /* 0x000fc60003f84070 */
[----:B------:R-:W-:-:S04]  /*10560*/  IMAD.HI.U32 R19, R11, R24, RZ ;  /* 0x000000180b137227 */ /* 0x000fc800078e00ff */
[----:B------:R-:W-:Y:S02]  /*10570*/  IMAD.MOV R8, RZ, RZ, -R8 ;  /* 0x000000ffff087224 */ /* 0x000fe400078e0a08 */
[----:B------:R-:W-:Y:S01]  /*10580*/  IMAD.MOV R21, RZ, RZ, -R19 ;  /* 0x000000ffff157224 */ /* 0x000fe200078e0a13 */
[----:B------:R-:W-:Y:S01]  /*10590*/  ISETP.GE.AND P0, PT, R20, RZ, PT ;  /* 0x000000ff1400720c */ /* 0x000fe20003f06270 */
[----:B------:R-:W-:Y:S02]  /*105a0*/  IMAD R15, R10, R8, R15 ;  /* 0x000000080a0f7224 */ /* 0x000fe400078e020f */
[----:B------:R-:W-:Y:S02]  /*105b0*/  IMAD.MOV.U32 R31, RZ, RZ, R17 ;  /* 0x000000ffff1f7224 */ /* 0x000fe400078e0011 */
[----:B------:R-:W-:-:S04]  /*105c0*/  IMAD.HI.U32 R18, R11, R14, RZ ;  /* 0x0000000e0b127227 */ /* 0x000fc800078e00ff */
[----:B------:R-:W-:Y:S01]  /*105d0*/  @!P5 IMAD.IADD R22, R22, 0x1, -R10 ;  /* 0x000000011616d824 */ /* 0x000fe200078e0a0a */
[----:B------:R-:W-:Y:S01]  /*105e0*/  ISETP.GE.AND P5, PT, R29, RZ, PT ;  /* 0x000000ff1d00720c */ /* 0x000fe20003fa6270 */
[C---:B------:R-:W-:Y:S02]  /*105f0*/  IMAD R24, R10.reuse, R21, R24 ;  /* 0x000000150a187224 */ /* 0x040fe400078e0218 */
[----:B------:R-:W-:Y:S01]  /*10600*/  @!P6 IMAD.MOV R31, RZ, RZ, -R31 ;  /* 0x000000ffff1fe224 */ /* 0x000fe200078e0a1f */
[----:B------:R-:W-:Y:S01]  /*10610*/  ISETP.GT.U32.AND P6, PT, R10, R15, PT ;  /* 0x0000000f0a00720c */ /* 0x000fe20003fc4070 */
[----:B------:R-:W-:Y:S02]  /*10620*/  IMAD.MOV R8, RZ, RZ, -R18 ;  /* 0x000000ffff087224 */ /* 0x000fe400078e0a12 */
[----:B------:R-:W-:Y:S01]  /*10630*/  @!P4 IMAD.IADD R16, R16, 0x1, -R10 ;  /* 0x000000011010c824 */ /* 0x000fe200078e0a0a */
[C---:B------:R-:W-:Y:S01]  /*10640*/  ISETP.GT.U32.AND P4, PT, R10.reuse, R24, PT ;  /* 0x000000180a00720c */ /* 0x040fe20003f84070 */
[----:B------:R-:W-:-:S02]  /*10650*/  IMAD R14, R10, R8, R14 ;  /* 0x000000080a0e7224 */ /* 0x000fc400078e020e */
[----:B------:R-:W-:Y:S02]  /*10660*/  IMAD.MOV.U32 R30, RZ, RZ, R16 ;  /* 0x000000ffff1e7224 */ /* 0x000fe400078e0010 */
[----:B------:R-:W-:Y:S02]  /*10670*/  VIADD R12, R0, 0x71 ;  /* 0x00000071000c7836 */ /* 0x000fe40000000000 */
[----:B------:R-:W-:Y:S01]  /*10680*/  @!P0 IMAD.MOV R30, RZ, RZ, -R30 ;  /* 0x000000ffff1e8224 */ /* 0x000fe200078e0a1e */
[----:B------:R-:W-:Y:S01]  /*10690*/  ISETP.GT.U32.AND P0, PT, R10, R14, PT ;  /* 0x0000000e0a00720c */ /* 0x000fe20003f04070 */
[----:B------:R-:W-:Y:S02]  /*106a0*/  VIADD R27, R0, 0x72 ;  /* 0x00000072001b7836 */ /* 0x000fe40000000000 */
[----:B------:R-:W-:Y:S01]  /*106b0*/  @!P5 IMAD.MOV R32, RZ, RZ, -R32 ;  /* 0x000000ffff20d224 */ /* 0x000fe200078e0a20 */
[----:B------:R-:W-:Y:S01]  /*106c0*/  ISETP.GE.AND P5, PT, R12, RZ, PT ;  /* 0x000000ff0c00720c */ /* 0x000fe20003fa6270 */
[--C-:B------:R-:W-:Y:S01]  /*106d0*/  @!P6 IMAD.IADD R15, R15, 0x1, -R10.reuse ;  /* 0x000000010f0fe824 */ /* 0x100fe200078e0a0a */
[----:B------:R-:W-:Y:S01]  /*106e0*/  IABS R12, R12 ;  /* 0x0000000c000c7213 */ /* 0x000fe20000000000 */
[----:B------:R-:W-:Y:S01]  /*106f0*/  @!P4 IMAD.IADD R24, R24, 0x1, -R10 ;  /* 0x000000011818c824 */ /* 0x000fe200078e0a0a */
[----:B------:R-:W-:Y:S01]  /*10700*/  IABS R9, R27 ;  /* 0x0000001b00097213 */ /* 0x000fe20000000000 */
[----:B------:R-:W-:Y:S01]  /*10710*/  VIADD R26, R0, 0x73 ;  /* 0x00000073001a7836 */ /* 0x000fe20000000000 */
[C---:B------:R-:W-:Y:S01]  /*10720*/  ISETP.GT.U32.AND P6, PT, R10.reuse, R15, PT ;  /* 0x0000000f0a00720c */ /* 0x040fe20003fc4070 */
[----:B------:R-:W-:Y:S01]  /*10730*/  IMAD.HI.U32 R20, R11, R12, RZ ;  /* 0x0000000c0b147227 */ /* 0x000fe200078e00ff */
[----:B------:R-:W-:-:S03]  /*10740*/  ISETP.GT.U32.AND P4, PT, R10, R24, PT ;  /* 0x000000180a00720c */ /* 0x000fc60003f84070 */
[----:B------:R-:W-:Y:S01]  /*10750*/  IMAD.HI.U32 R23, R11, R9, RZ ;  /* 0x000000090b177227 */ /* 0x000fe200078e00ff */
[----:B------:R-:W-:-:S03]  /*10760*/  IABS R8, R26 ;  /* 0x0000001a00087213 */ /* 0x000fc60000000000 */
[----:B------:R-:W-:Y:S02]  /*10770*/  IMAD.MOV R18, RZ, RZ, -R20 ;  /* 0x000000ffff127224 */ /* 0x000fe400078e0a14 */
[----:B------:R-:W-:Y:S02]  /*10780*/  @!P0 IMAD.IADD R14, R14, 0x1, -R10 ;  /* 0x000000010e0e8824 */ /* 0x000fe400078e0a0a */
[----:B------:R-:W-:Y:S02]  /*10790*/  IMAD.MOV R19, RZ, RZ, -R23 ;  /* 0x000000ffff137224 */ /* 0x000fe400078e0a17 */
[C---:B------:R-:W-:Y:S01]  /*107a0*/  IMAD R12, R10.reuse, R18, R12 ;  /* 0x000000120a0c7224 */ /* 0x040fe200078e020c */
[----:B------:R-:W-:Y:S01]  /*107b0*/  ISETP.GT.U32.AND P0, PT, R10, R14, PT ;  /* 0x0000000e0a00720c */ /* 0x000fe20003f04070 */
[----:B------:R-:W-:-:S04]  /*107c0*/  IMAD.HI.U32 R16, R11, R8, RZ ;  /* 0x000000080b107227 */ /* 0x000fc800078e00ff */
[C---:B------:R-:W-:Y:S02]  /*107d0*/  IMAD R9, R10.reuse, R19, R9 ;  /* 0x000000130a097224 */ /* 0x040fe400078e0209 */
[----:B------:R-:W-:Y:S01]  /*107e0*/  @!P6 IMAD.IADD R15, R15, 0x1, -R10 ;  /* 0x000000010f0fe824 */ /* 0x000fe200078e0a0a */
[----:B------:R-:W-:Y:S01]  /*107f0*/  ISETP.GT.U32.AND P6, PT, R10, R12, PT ;  /* 0x0000000c0a00720c */ /* 0x000fe20003fc4070 */
[----:B------:R-:W-:Y:S02]  /*10800*/  IMAD.MOV R16, RZ, RZ, -R16 ;  /* 0x000000ffff107224 */ /* 0x000fe400078e0a10 */
[----:B------:R-:W-:Y:S01]  /*10810*/  @!P4 IMAD.IADD R24, R24, 0x1, -R10 ;  /* 0x000000011818c824 */ /* 0x000fe200078e0a0a */
[C---:B------:R-:W-:Y:S01]  /*10820*/  ISETP.GT.U32.AND P4, PT, R10.reuse, R9, PT ;  /* 0x000000090a00720c */ /* 0x040fe20003f84070 */
[----:B------:R-:W-:Y:S02]  /*10830*/  IMAD R8, R10, R16, R8 ;  /* 0x000000100a087224 */ /* 0x000fe400078e0208 */
[----:B------:R-:W-:-:S02]  /*10840*/  VIADD R52, R0, 0x75 ;  /* 0x0000007500347836 */ /* 0x000fc40000000000 */
[----:B------:R-:W-:Y:S02]  /*10850*/  VIADD R48, R0, 0x74 ;  /* 0x0000007400307836 */ /* 0x000fe40000000000 */
[--C-:B------:R-:W-:Y:S01]  /*10860*/  @!P0 IMAD.IADD R14, R14, 0x1, -R10.reuse ;  /* 0x000000010e0e8824 */ /* 0x100fe200078e0a0a */
[----:B------:R-:W-:Y:S01]  /*10870*/  ISETP.GT.U32.AND P0, PT, R10, R8, PT ;  /* 0x000000080a00720c */ /* 0x000fe20003f04070 */
[--C-:B------:R-:W-:Y:S01]  /*10880*/  @!P6 IMAD.IADD R12, R12, 0x1, -R10.reuse ;  /* 0x000000010c0ce824 */ /* 0x100fe200078e0a0a */
[----:B------:R-:W-:Y:S01]  /*10890*/  IABS R17, R52 ;  /* 0x0000003400117213 */ /* 0x000fe20000000000 */
[----:B------:R-:W-:Y:S01]  /*108a0*/  STL.64 [R1+0x1328], R54 ;  /* 0x0013283601007387 */ /* 0x000fe20000100a00 */
[----:B------:R-:W-:Y:S01]  /*108b0*/  IABS R18, R48 ;  /* 0x0000003000127213 */ /* 0x000fe20000000000 */
[----:B------:R-:W-:Y:S02]  /*108c0*/  @!P4 IMAD.IADD R9, R9, 0x1, -R10 ;  /* 0x000000010909c824 */ /* 0x000fe400078e0a0a */
[----:B------:R1:W-:Y:S01]  /*108d0*/  STL [R1+0x128], R13 ;  /* 0x0001280d01007387 */ /* 0x0003e20000100800 */
[----:B------:R-:W-:Y:S01]  /*108e0*/  IMAD.HI.U32 R20, R11, R17, RZ ;  /* 0x000000110b147227 */ /* 0x000fe200078e00ff */
[----:B------:R-:W-:-:S03]  /*108f0*/  ISETP.GT.U32.AND P6, PT, R10, R12, PT ;  /* 0x0000000c0a00720c */ /* 0x000fc60003fc4070 */
[----:B------:R-:W-:-:S04]  /*10900*/  IMAD.HI.U32 R19, R11, R18, RZ ;  /* 0x000000120b137227 */ /* 0x000fc800078e00ff */
[C---:B-1----:R-:W-:Y:S02]  /*10910*/  VIADD R13, R0.reuse, 0x76 ;  /* 0x00000076000d7836 */ /* 0x042fe40000000000 */
[----:B------:R-:W-:Y:S01]  /*10920*/  VIADD R44, R0, 0x78 ;  /* 0x00000078002c7836 */ /* 0x000fe20000000000 */
[----:B------:R-:W-:Y:S01]  /*10930*/  ISETP.GT.U32.AND P4, PT, R10, R9, PT ;  /* 0x000000090a00720c */ /* 0x000fe20003f84070 */
[----:B------:R-:W-:Y:S01]  /*10940*/  IMAD.MOV R20, RZ, RZ, -R20 ;  /* 0x000000ffff147224 */ /* 0x000fe200078e0a14 */
[----:B------:R-:W-:Y:S01]  /*10950*/  IABS R23, R13 ;  /* 0x0000000d00177213 */ /* 0x000fe20000000000 */
[----:B------:R-:W-:Y:S01]  /*10960*/  VIADD R50, R0, 0x79 ;  /* 0x0000007900327836 */ /* 0x000fe20000000000 */
[----:B------:R-:W-:Y:S01]  /*10970*/  IABS R16, R44 ;  /* 0x0000002c00107213 */ /* 0x000fe20000000000 */
[----:B------:R-:W-:Y:S02]  /*10980*/  IMAD.MOV R19, RZ, RZ, -R19 ;  /* 0x000000ffff137224 */ /* 0x000fe400078e0a13 */
[----:B------:R-:W-:-:S02]  /*10990*/  @!P0 IMAD.IADD R8, R8, 0x1, -R10 ;  /* 0x0000000108088824 */ /* 0x000fc400078e0a0a */
[C---:B------:R-:W-:Y:S01]  /*109a0*/  IMAD R17, R10.reuse, R20, R17 ;  /* 0x000000140a117224 */ /* 0x040fe200078e0211 */
[----:B------:R-:W-:Y:S01]  /*109b0*/  IABS R20, R50 ;  /* 0x0000003200147213 */ /* 0x000fe20000000000 */
[----:B------:R-:W-:Y:S01]  /*109c0*/  IMAD.HI.U32 R21, R11, R23, RZ ;  /* 0x000000170b157227 */ /* 0x000fe200078e00ff */
[----:B------:R-:W-:-:S03]  /*109d0*/  ISETP.GT.U32.AND P0, PT, R10, R8, PT ;  /* 0x000000080a00720c */ /* 0x000fc60003f04070 */
[----:B------:R-:W-:Y:S02]  /*109e0*/  IMAD R18, R10, R19, R18 ;  /* 0x000000130a127224 */ /* 0x000fe400078e0212 */
[----:B------:R-:W-:Y:S02]  /*109f0*/  VIADD R59, R0, 0x7a ;  /* 0x0000007a003b7836 */ /* 0x000fe40000000000 */
[----:B------:R-:W-:-:S04]  /*10a00*/  IMAD.HI.U32 R19, R11, R16, RZ ;  /* 0x000000100b137227 */ /* 0x000fc800078e00ff */
[----:B------:R-:W-:Y:S02]  /*10a10*/  IMAD.MOV R21, RZ, RZ, -R21 ;  /* 0x000000ffff157224 */ /* 0x000fe400078e0a15 */
[----:B------:R-:W-:Y:S02]  /*10a20*/  VIADD R88, R0, 0x7b ;  /* 0x0000007b00587836 */ /* 0x000fe40000000000 */
[----:B------:R-:W-:Y:S01]  /*10a30*/  IMAD.HI.U32 R25, R11, R20, RZ ;  /* 0x000000140b197227 */ /* 0x000fe200078e00ff */
[----:B------:R-:W-:-:S03]  /*10a40*/  IABS R28, R59 ;  /* 0x0000003b001c7213 */ /* 0x000fc60000000000 */
[--C-:B------:R-:W-:Y:S01]  /*10a50*/  @!P6 IMAD.IADD R12, R12, 0x1, -R10.reuse ;  /* 0x000000010c0ce824 */ /* 0x100fe200078e0a0a */
[C---:B------:R-:W-:Y:S01]  /*10a60*/  ISETP.GT.U32.AND P6, PT, R10.reuse, R18, PT ;  /* 0x000000120a00720c */ /* 0x040fe20003fc4070 */
[----:B------:R-:W-:Y:S02]  /*10a70*/  IMAD.MOV R29, RZ, RZ, -R19 ;  /* 0x000000ffff1d7224 */ /* 0x000fe400078e0a13 */
[C---:B------:R-:W-:Y:S01]  /*10a80*/  IMAD R23, R10.reuse, R21, R23 ;  /* 0x000000150a177224 */ /* 0x040fe200078e0217 */
[----:B------:R-:W-:Y:S01]  /*10a90*/  IABS R21, R88 ;  /* 0x0000005800157213 */ /* 0x000fe20000000000 */
[----:B------:R-:W-:Y:S01]  /*10aa0*/  @!P4 IMAD.IADD R9, R9, 0x1, -R10 ;  /* 0x000000010909c824 */ /* 0x000fe200078e0a0a */
[C---:B------:R-:W-:Y:S01]  /*10ab0*/  ISETP.GT.U32.AND P4, PT, R10.reuse, R17, PT ;  /* 0x000000110a00720c */ /* 0x040fe20003f84070 */
[----:B------:R-:W-:Y:S02]  /*10ac0*/  IMAD.MOV R25, RZ, RZ, -R25 ;  /* 0x000000ffff197224 */ /* 0x000fe400078e0a19 */
[----:B------:R-:W-:-:S02]  /*10ad0*/  IMAD R16, R10, R29, R16 ;  /* 0x0000001d0a107224 */ /* 0x000fc400078e0210 */
[----:B------:R-:W-:Y:S02]  /*10ae0*/  IMAD.MOV.U32 R19, RZ, RZ, R28 ;  /* 0x000000ffff137224 */ /* 0x000fe400078e001c */
[----:B------:R-:W-:Y:S02]  /*10af0*/  IMAD R20, R10, R25, R20 ;  /* 0x000000190a147224 */ /* 0x000fe400078e0214 */
[----:B------:R-:W-:-:S04]  /*10b00*/  IMAD.HI.U32 R25, R11, R21, RZ ;  /* 0x000000150b197227 */ /* 0x000fc800078e00ff */
[----:B------:R-:W-:Y:S01]  /*10b10*/  @!P0 IMAD.IADD R8, R8, 0x1, -R10 ;  /* 0x0000000108088824 */ /* 0x000fe200078e0a0a */
[----:B------:R-:W-:Y:S01]  /*10b20*/  ISETP.GT.U32.AND P0, PT, R10, R16, PT ;  /* 0x000000100a00720c */ /* 0x000fe20003f04070 */
[----:B------:R-:W-:-:S04]  /*10b30*/  IMAD.HI.U32 R28, R11, R19, RZ ;  /* 0x000000130b1c7227 */ /* 0x000fc800078e00ff */
[----:B------:R-:W-:Y:S02]  /*10b40*/  VIADD R87, R0, 0x7c ;  /* 0x0000007c00577836 */ /* 0x000fe40000000000 */
[----:B------:R-:W-:Y:S02]  /*10b50*/  IMAD.MOV R25, RZ, RZ, -R25 ;  /* 0x000000ffff197224 */ /* 0x000fe400078e0a19 */
[----:B------:R-:W-:Y:S01]  /*10b60*/  @!P6 IMAD.IADD R18, R18, 0x1, -R10 ;  /* 0x000000011212e824 */ /* 0x000fe200078e0a0a */
[----:B------:R-:W-:Y:S01]  /*10b70*/  ISETP.GT.U32.AND P6, PT, R10, R20, PT ;  /* 0x000000140a00720c */ /* 0x000fe20003fc4070 */
[----:B------:R-:W-:Y:S02]  /*10b80*/  IMAD.MOV R28, RZ, RZ, -R28 ;  /* 0x000000ffff1c7224 */ /* 0x000fe400078e0a1c */
[----:B------:R-:W-:Y:S02]  /*10b90*/  VIADD R86, R0, 0x7d ;  /* 0x0000007d00567836 */ /* 0x000fe40000000000 */
[----:B------:R-:W-:Y:S01]  /*10ba0*/  IMAD R21, R10, R25, R21 ;  /* 0x000000190a157224 */ /* 0x000fe200078e0215 */
[----:B------:R-:W-:Y:S01]  /*10bb0*/  IABS R25, R87 ;  /* 0x0000005700197213 */ /* 0x000fe20000000000 */
[----:B------:R-:W-:-:S02]  /*10bc0*/  @!P4 IMAD.IADD R17, R17, 0x1, -R10 ;  /* 0x000000011111c824 */ /* 0x000fc400078e0a0a */
[C---:B------:R-:W-:Y:S01]  /*10bd0*/  IMAD R19, R10.reuse, R28, R19 ;  /* 0x0000001c0a137224 */ /* 0x040fe200078e0213 */
[----:B------:R-:W-:Y:S01]  /*10be0*/  IABS R28, R86 ;  /* 0x00000056001c7213 */ /* 0x000fe20000000000 */
[----:B------:R-:W-:Y:S01]  /*10bf0*/  IMAD.MOV.U32 R29, RZ, RZ, R15 ;  /* 0x000000ffff1d7224 */ /* 0x000fe200078e000f */
[----:B------:R-:W-:Y:S01]  /*10c00*/  ISETP.GT.U32.AND P4, PT, R10, R17, PT ;  /* 0x000000110a00720c */ /* 0x000fe20003f84070 */
[----:B------:R-:W-:Y:S02]  /*10c10*/  IMAD.MOV.U32 R15, RZ, RZ, R25 ;  /* 0x000000ffff0f7224 */ /* 0x000fe400078e0019 */
[----:B------:R-:W-:Y:S01]  /*10c20*/  @!P0 IMAD.IADD R16, R16, 0x1, -R10 ;  /* 0x0000000110108824 */ /* 0x000fe200078e0a0a */
[C---:B------:R-:W-:Y:S01]  /*10c30*/  ISETP.GT.U32.AND P0, PT, R10.reuse, R23, PT ;  /* 0x000000170a00720c */ /* 0x040fe20003f04070 */
[----:B------:R-:W-:Y:S02]  /*10c40*/  IMAD.MOV.U32 R25, RZ, RZ, R28 ;  /* 0x000000ffff197224 */ /* 0x000fe400078e001c */
[----:B------:R-:W-:Y:S01]  /*10c50*/  @!P3 IMAD.MOV R29, RZ, RZ, -R29 ;  /* 0x000000ffff1db224 */ /* 0x000fe200078e0a1d */
[----:B------:R-:W-:Y:S01]  /*10c60*/  ISETP.GT.U32.AND P3, PT, R10, R18, PT ;  /* 0x000000120a00720c */ /* 0x000fe20003f64070 */
[----:B------:R-:W-:-:S04]  /*10c70*/  IMAD.HI.U32 R84, R11, R15, RZ ;  /* 0x0000000f0b547227 */ /* 0x000fc800078e00ff */
[----:B------:R-:W-:Y:S02]  /*10c80*/  IMAD.MOV.U32 R28, RZ, RZ, R14 ;  /* 0x000000ffff1c7224 */ /* 0x000fe400078e000e */
[----:B------:R-:W-:Y:S01]  /*10c90*/  @!P6 IMAD.IADD R20, R20, 0x1, -R10 ;  /* 0x000000011414e824 */ /* 0x000fe200078e0a0a */
[----:B------:R-:W-:Y:S01]  /*10ca0*/  ISETP.GT.U32.AND P6, PT, R10, R16, PT ;  /* 0x000000100a00720c */ /* 0x000fe20003fc4070 */
[----:B------:R-:W-:-:S04]  /*10cb0*/  IMAD.HI.U32 R85, R11, R25, RZ ;  /* 0x000000190b557227 */ /* 0x000fc800078e00ff */
[----:B------:R-:W-:Y:S02]  /*10cc0*/  IMAD.MOV R14, RZ, RZ, -R84 ;  /* 0x000000ffff0e7224 */ /* 0x000fe400078e0a54 */
[----:B------:R-:W-:Y:S01]  /*10cd0*/  @!P1 IMAD.MOV R28, RZ, RZ, -R28 ;  /* 0x000000ffff1c9224 */ /* 0x000fe200078e0a1c */
[C---:B------:R-:W-:Y:S01]  /*10ce0*/  ISETP.GT.U32.AND P1, PT, R10.reuse, R20, PT ;  /* 0x000000140a00720c */ /* 0x040fe20003f24070 */
[----:B------:R-:W-:Y:S02]  /*10cf0*/  IMAD.MOV R84, RZ, RZ, -R85 ;  /* 0x000000ffff547224 */ /* 0x000fe400078e0a55 */
[C---:B------:R-:W-:Y:S02]  /*10d00*/  IMAD R15, R10.reuse, R14, R15 ;  /* 0x0000000e0a0f7224 */ /* 0x040fe400078e020f */
[----:B------:R-:W-:Y:S01]  /*10d10*/  @!P4 IMAD.IADD R17, R17, 0x1, -R10 ;  /* 0x000000011111c824 */ /* 0x000fe200078e0a0a */
[C---:B------:R-:W-:Y:S01]  /*10d20*/  ISETP.GT.U32.AND P4, PT, R10.reuse, R21, PT ;  /* 0x000000150a00720c */ /* 0x040fe20003f84070 */
        /* <DEDUP_REMOVED lines=8> */
[----:B------:R-:W-:-:S03]  /*10db0*/  ISETP.GE.AND P1, PT, R27, RZ, PT ;  /* 0x000000ff1b00720c */ /* 0x000fc60003f26270 */
[----:B------:R-:W-:-:S04]  /*10dc0*/  @!P4 IMAD.IADD R21, R21, 0x1, -R10 ;  /* 0x000000011515c824 */ /* 0x000fc800078e0a0a */
[--C-:B------:R-:W-:Y:S01]  /*10dd0*/  @!P0 IMAD.IADD R15, R15, 0x1, -R10.reuse ;  /* 0x000000010f0f8824 */ /* 0x100fe200078e0a0a */
[----:B------:R-:W-:Y:S01]  /*10de0*/  ISETP.GT.U32.AND P0, PT, R10, R21, PT ;  /* 0x000000150a00720c */ /* 0x000fe20003f04070 */
[--C-:B------:R-:W-:Y:S01]  /*10df0*/  @!P3 IMAD.IADD R19, R19, 0x1, -R10.reuse ;  /* 0x000000011313b824 */ /* 0x100fe200078e0a0a */
[----:B------:R-:W-:Y:S01]  /*10e00*/  ISETP.GE.AND P3, PT, R26, RZ, PT ;  /* 0x000000ff1a00720c */ /* 0x000fe20003f66270 */
[----:B------:R-:W-:Y:S01]  /*10e10*/  IMAD.MOV.U32 R26, RZ, RZ, R9 ;  /* 0x000000ffff1a7224 */ /* 0x000fe200078e0009 */
[----:B------:R-:W-:Y:S01]  /*10e20*/  IABS R25, R0 ;  /* 0x0000000000197213 */ /* 0x000fe20000000000 */
[----:B------:R-:W-:Y:S01]  /*10e30*/  @!P6 IMAD.IADD R14, R14, 0x1, -R10 ;  /* 0x000000010e0ee824 */ /* 0x000fe200078e0a0a */
[C---:B------:R-:W-:Y:S01]  /*10e40*/  ISETP.GT.U32.AND P6, PT, R10.reuse, R15, PT ;  /* 0x0000000f0a00720c */ /* 0x040fe20003fc4070 */
[----:B------:R-:W-:Y:S01]  /*10e50*/  @!P1 IMAD.MOV R26, RZ, RZ, -R26 ;  /* 0x000000ffff1a9224 */ /* 0x000fe200078e0a1a */
[----:B------:R-:W-:Y:S01]  /*10e60*/  STL.64 [R1+0x1338], R46 ;  /* 0x0013382e01007387 */ /* 0x000fe20000100a00 */
[----:B------:R-:W-:Y:S01]  /*10e70*/  IMAD.HI.U32 R84, R11, R25, RZ ;  /* 0x000000190b547227 */ /* 0x000fe200078e00ff */
[----:B------:R-:W-:-:S02]  /*10e80*/  ISETP.GT.U32.AND P1, PT, R10, R14, PT ;  /* 0x0000000e0a00720c */ /* 0x000fc40003f24070 */
[----:B------:R-:W-:Y:S01]  /*10e90*/  STL.64 [R1+0x1348], R42 ;  /* 0x0013482a01007387 */ /* 0x000fe20000100a00 */
[----:B0-----:R-:W-:Y:S02]  /*10ea0*/  VIADD R9, R93, 0xfffffffe ;  /* 0xfffffffe5d097836 */ /* 0x001fe40000000000 */
[----:B------:R-:W-:Y:S01]  /*10eb0*/  IMAD.MOV.U32 R27, RZ, RZ, R12 ;  /* 0x000000ffff1b7224 */ /* 0x000fe200078e000c */
[----:B------:R-:W-:Y:S01]  /*10ec0*/  STL [R1+0xfc8], R89 ;  /* 0x000fc85901007387 */ /* 0x000fe20000100800 */
[----:B------:R-:W-:Y:S02]  /*10ed0*/  IMAD.MOV R12, RZ, RZ, -R84 ;  /* 0x000000ffff0c7224 */ /* 0x000fe400078e0a54 */
[----:B------:R-:W-:Y:S01]  /*10ee0*/  @!P0 IMAD.IADD R21, R21, 0x1, -R10 ;  /* 0x0000000115158824 */ /* 0x000fe200078e0a0a */
[----:B------:R-:W-:Y:S01]  /*10ef0*/  STL.64 [R1+0x1358], R40 ;  /* 0x0013582801007387 */ /* 0x000fe20000100a00 */
[----:B------:R-:W-:-:S03]  /*10f00*/  ISETP.GE.U32.AND P0, PT, R9, 0x7fffff7f, PT ;  /* 0x7fffff7f0900780c */ /* 0x000fc60003f06070 */
[----:B------:R-:W-:Y:S01]  /*10f10*/  STL.64 [R1+0x1368], R38 ;  /* 0x0013682601007387 */ /* 0x000fe20000100a00 */
[----:B------:R-:W-:-:S03]  /*10f20*/  IMAD R12, R10, R12, R25 ;  /* 0x0000000c0a0c7224 */ /* 0x000fc600078e0219 */
[----:B------:R-:W-:Y:S01]  /*10f30*/  STL.64 [R1+0x1378], R36 ;  /* 0x0013782401007387 */ /* 0x000fe20000100a00 */
[----:B------:R-:W-:-:S03]  /*10f40*/  IMAD.MOV.U32 R25, RZ, RZ, R8 ;  /* 0x000000ffff197224 */ /* 0x000fc600078e0008 */
[----:B------:R-:W-:Y:S01]  /*10f50*/  STL [R1+0xfd4], R22 ;  /* 0x000fd41601007387 */ /* 0x000fe20000100800 */
[----:B------:R-:W-:Y:S01]  /*10f60*/  @!P6 IMAD.IADD R15, R15, 0x1, -R10 ;  /* 0x000000010f0fe824 */ /* 0x000fe200078e0a0a */
[----:B------:R-:W-:Y:S02]  /*10f70*/  SHF.R.S32.HI R8, RZ, 0x1f, R6 ;  /* 0x0000001fff087819 */ /* 0x000fe40000011406 */
[----:B------:R-:W-:Y:S01]  /*10f80*/  STL.64 [R1+0x1388], R34 ;  /* 0x0013882201007387 */ /* 0x000fe20000100a00 */
[----:B------:R-:W-:-:S03]  /*10f90*/  @!P1 IMAD.IADD R14, R14, 0x1, -R10 ;  /* 0x000000010e0e9824 */ /* 0x000fc600078e0a0a */
[----:B------:R0:W-:Y:S01]  /*10fa0*/  STL.64 [R1+0x1398], R32 ;  /* 0x0013982001007387 */ /* 0x0001e20000100a00 */
[-C--:B------:R-:W-:Y:S02]  /*10fb0*/  IADD3 R13, P1, PT, R4, R6.reuse, RZ ;  /* 0x00000006040d7210 */ /* 0x080fe40007f3e0ff */
[----:B------:R-:W-:Y:S02]  /*10fc0*/  PRMT R85, RZ, 0x7610, R85 ;  /* 0x00007610ff557816 */ /* 0x000fe40000000055 */
[----:B0-----:R-:W-:Y:S01]  /*10fd0*/  IADD3 R32, P6, PT, R2, R6, RZ ;  /* 0x0000000602207210 */ /* 0x001fe20007fde0ff */
[----:B------:R-:W-:-:S04]  /*10fe0*/  IMAD.X R22, R8, 0x1, R5, P1 ;  /* 0x0000000108167824 */ /* 0x000fc800008e0605 */
[----:B------:R-:W-:Y:S02]  /*10ff0*/  IMAD.X R33, R8, 0x1, R3, P6 ;  /* 0x0000000108217824 */ /* 0x000fe400030e0603 */
[----:B------:R-:W-:Y:S02]  /*11000*/  @!P0 IMAD.MOV.U32 R8, RZ, RZ, R32 ;  /* 0x000000ffff088224 */ /* 0x000fe400078e0020 */
[----:B------:R-:W-:Y:S01]  /*11010*/  @!P0 IMAD.MOV.U32 R9, RZ, RZ, R33 ;  /* 0x000000ffff098224 */ /* 0x000fe200078e0021 */
[----:B------:R-:W-:-:S04]  /*11020*/  PRMT R84, RZ, 0x7610, R84 ;  /* 0x00007610ff547816 */ /* 0x000fc80000000054 */
[----:B------:R0:W2:Y:S02]  /*11030*/  @!P0 LDG.E.U8 R85, desc[UR20][R8.64] ;  /* 0x0000001408558981 */ /* 0x0000a4000c1e1100 */
[----:B0-----:R-:W-:Y:S02]  /*11040*/  @!P0 IMAD.MOV.U32 R8, RZ, RZ, R13 ;  /* 0x000000ffff088224 */ /* 0x001fe400078e000d */
[----:B------:R-:W-:-:S05]  /*11050*/  @!P0 IMAD.MOV.U32 R9, RZ, RZ, R22 ;  /* 0x000000ffff098224 */ /* 0x000fca00078e0016 */
[----:B------:R0:W2:Y:S01]  /*11060*/  @!P0 LDG.E.U8 R84, desc[UR20][R8.64] ;  /* 0x0000001408548981 */ /* 0x0000a2000c1e1100 */
[----:B------:R-:W1:Y:S01]  /*11070*/  S2R R89, SR_TID.X ;  /* 0x0000000000597919 */ /* 0x000e620000002100 */
[----:B------:R-:W-:Y:S02]  /*11080*/  ISETP.GT.U32.AND P6, PT, R10, R12, PT ;  /* 0x0000000c0a00720c */ /* 0x000fe40003fc4070 */
[----:B------:R-:W-:Y:S01]  /*11090*/  ISETP.GE.AND P0, PT, R44, RZ, PT ;  /* 0x000000ff2c00720c */ /* 0x000fe20003f06270 */
[----:B------:R-:W-:Y:S01]  /*110a0*/  @!P3 IMAD.MOV R25, RZ, RZ, -R25 ;  /* 0x000000ffff19b224 */ /* 0x000fe200078e0a19 */
[----:B------:R-:W-:-:S09]  /*110b0*/  ISETP.GE.AND P3, PT, R48, RZ, PT ;  /* 0x000000ff3000720c */ /* 0x000fd20003f66270 */
[----:B------:R-:W-:-:S05]  /*110c0*/  @!P6 IMAD.IADD R12, R12, 0x1, -R10 ;  /* 0x000000010c0ce824 */ /* 0x000fca00078e0a0a */
[----:B------:R-:W-:Y:S01]  /*110d0*/  ISETP.GT.U32.AND P6, PT, R10, R12, PT ;  /* 0x0000000c0a00720c */ /* 0x000fe20003fc4070 */
[----:B------:R-:W-:Y:S01]  /*110e0*/  @!P0 IMAD.MOV R16, RZ, RZ, -R16 ;  /* 0x000000ffff108224 */ /* 0x000fe200078e0a10 */
[----:B------:R-:W-:Y:S01]  /*110f0*/  ISETP.GE.AND P0, PT, R0, RZ, PT ;  /* 0x000000ff0000720c */ /* 0x000fe20003f06270 */
[----:B------:R-:W-:Y:S01]  /*11100*/  @!P3 IMAD.MOV R18, RZ, RZ, -R18 ;  /* 0x000000ffff12b224 */ /* 0x000fe200078e0a12 */
[----:B------:R-:W-:Y:S02]  /*11110*/  ISETP.GE.AND P1, PT, R52, RZ, PT ;  /* 0x000000ff3400720c */ /* 0x000fe40003f26270 */
[----:B-1----:R-:W-:-:S05]  /*11120*/  LOP3.LUT R89, R89, 0x7f, RZ, 0xc0, !PT ;  /* 0x0000007f59597812 */ /* 0x002fca00078ec0ff */
[----:B0-----:R-:W-:Y:S02]  /*11130*/  IMAD R8, R89, R7, RZ ;  /* 0x0000000759087224 */ /* 0x001fe400078e02ff */
[----:B------:R-:W-:Y:S02]  /*11140*/  VIADD R44, R93, 0xffffff97 ;  /* 0xffffff975d2c7836 */ /* 0x000fe40000000000 */
[----:B------:R-:W-:Y:S01]  /*11150*/  IMAD R48, R6, 0x68, RZ ;  /* 0x0000006806307824 */ /* 0x000fe200078e02ff */
[----:B------:R-:W-:Y:S01]  /*11160*/  IADD3 R9, P3, PT, R8, UR14, RZ ;  /* 0x0000000e08097c10 */ /* 0x000fe2000ff7e0ff */
[----:B------:R-:W-:Y:S01]  /*11170*/  STL.64 [R1+0x13a8], R30 ;  /* 0x0013a81e01007387 */ /* 0x000fe20000100a00 */
[----:B------:R-:W-:Y:S01]  /*11180*/  @!P5 IMAD.MOV R27, RZ, RZ, -R27 ;  /* 0x000000ffff1bd224 */ /* 0x000fe200078e0a1b */
[----:B------:R-:W-:Y:S01]  /*11190*/  ISETP.GT.U32.AND P4, PT, R10, R19, PT ;  /* 0x000000130a00720c */ /* 0x000fe20003f84070 */
[----:B------:R-:W-:Y:S01]  /*111a0*/  @!P6 IMAD.IADD R12, R12, 0x1, -R10 ;  /* 0x000000010c0ce824 */ /* 0x000fe200078e0a0a */
[----:B------:R-:W-:Y:S01]  /*111b0*/  STL [R1+0xfcc], R24 ;  /* 0x000fcc1801007387 */ /* 0x000fe20000100800 */
[----:B------:R-:W-:Y:S01]  /*111c0*/  LEA.HI.X.SX32 R8, R8, UR15, 0x1, P3 ;  /* 0x0000000f08087c11 */ /* 0x000fe200098f0eff */
[----:B------:R-:W-:Y:S01]  /*111d0*/  IMAD R52, R6, 0x70, RZ ;  /* 0x0000007006347824 */ /* 0x000fe200078e02ff */
[----:B------:R-:W-:Y:S01]  /*111e0*/  ISETP.GE.U32.AND P3, PT, R44, 0x7fffff18, PT ;  /* 0x7fffff182c00780c */ /* 0x000fe20003f66070 */
[----:B------:R0:W-:Y:S01]  /*111f0*/  STL.64 [R1+0x13b8], R28 ;  /* 0x0013b81c01007387 */ /* 0x0001e20000100a00 */
[----:B------:R-:W-:Y:S01]  /*11200*/  SHF.R.S32.HI R44, RZ, 0x1f, R48 ;  /* 0x0000001fff2c7819 */ /* 0x000fe20000011430 */
[----:B------:R-:W-:-:S02]  /*11210*/  @!P0 IMAD.MOV R12, RZ, RZ, -R12 ;  /* 0x000000ffff0c8224 */ /* 0x000fc400078e0a0c */
[----:B------:R-:W-:Y:S01]  /*11220*/  @!P1 IMAD.MOV R17, RZ, RZ, -R17 ;  /* 0x000000ffff119224 */ /* 0x000fe200078e0a11 */
[----:B------:R-:W-:Y:S01]  /*11230*/  STL [R1+0xfd0], R23 ;  /* 0x000fd01701007387 */ /* 0x000fe20000100800 */
[----:B------:R-:W-:Y:S01]  /*11240*/  ISETP.GE.AND P1, PT, R50, RZ, PT ;  /* 0x000000ff3200720c */ /* 0x000fe20003f26270 */
[----:B------:R-:W-:Y:S02]  /*11250*/  @!P4 IMAD.IADD R19, R19, 0x1, -R10 ;  /* 0x000000011313c824 */ /* 0x000fe400078e0a0a */
[C---:B------:R-:W-:Y:S02]  /*11260*/  IMAD R61, R6.reuse, 0x65, RZ ;  /* 0x00000065063d7824 */ /* 0x040fe400078e02ff */
[----:B------:R-:W-:Y:S01]  /*11270*/  IMAD R36, R6, 0x6b, RZ ;  /* 0x0000006b06247824 */ /* 0x000fe200078e02ff */
[----:B0-----:R-:W-:Y:S01]  /*11280*/  IADD3 R29, P6, PT, R48, R2, RZ ;  /* 0x00000002301d7210 */ /* 0x001fe20007fde0ff */
[----:B------:R-:W-:Y:S01]  /*11290*/  STL [R1+0x1190], R11 ;  /* 0x0011900b01007387 */ /* 0x000fe20000100800 */
[----:B------:R-:W-:-:S02]  /*112a0*/  IMAD R50, R6, 0x78, RZ ;  /* 0x0000007806327824 */ /* 0x000fc400078e02ff */
[----:B------:R-:W-:Y:S01]  /*112b0*/  IMAD R64, R6, 0x6c, RZ ;  /* 0x0000006c06407824 */ /* 0x000fe200078e02ff */
[----:B------:R0:W-:Y:S01]  /*112c0*/  STL.64 [R1+0x13c8], R26 ;  /* 0x0013c81a01007387 */ /* 0x0001e20000100a00 */
[----:B------:R-:W-:Y:S01]  /*112d0*/  IMAD.X R30, R44, 0x1, R3, P6 ;  /* 0x000000012c1e7824 */ /* 0x000fe200030e0603 */
[----:B------:R-:W-:Y:S01]  /*112e0*/  IADD3 R24, P6, PT, R52, R2, RZ ;  /* 0x0000000234187210 */ /* 0x000fe20007fde0ff */
[C---:B------:R-:W-:Y:S01]  /*112f0*/  IMAD R40, R6.reuse, 0x73, RZ ;  /* 0x0000007306287824 */ /* 0x040fe200078e02ff */
[----:B------:R1:W-:Y:S01]  /*11300*/  STL.64 [R1+0x13d8], R14 ;  /* 0x0013d80e01007387 */ /* 0x0003e20000100a00 */
[C---:B------:R-:W-:Y:S01]  /*11310*/  IMAD R70, R6.reuse, 0x74, RZ ;  /* 0x0000007406467824 */ /* 0x040fe200078e02ff */
[----:B------:R-:W-:Y:S01]  /*11320*/  ISETP.GE.AND P5, PT, R67, RZ, PT ;  /* 0x000000ff4300720c */ /* 0x000fe20003fa6270 */
[C---:B------:R-:W-:Y:S01]  /*11330*/  IMAD R46, R6.reuse, 0x7b, RZ ;  /* 0x0000007b062e7824 */ /* 0x040fe200078e02ff */
[----:B------:R-:W-:Y:S01]  /*11340*/  STL [R1+0x2c8], R32 ;  /* 0x0002c82001007387 */ /* 0x000fe20000100800 */
[----:B------:R-:W-:Y:S01]  /*11350*/  IMAD R76, R6, 0x7c, RZ ;  /* 0x0000007c064c7824 */ /* 0x000fe200078e02ff */
[----:B------:R-:W-:Y:S01]  /*11360*/  PRMT R66, RZ, 0x7610, R66 ;  /* 0x00007610ff427816 */ /* 0x000fe20000000042 */
[----:B------:R-:W3:Y:S01]  /*11370*/  LDCU UR15, c[0x0][0x3b0] ;  /* 0x00007600ff0f77ac */ /* 0x000ee20008000800 */
[----:B0-----:R-:W-:-:S02]  /*11380*/  IADD3 R27, P0, PT, R48, R4, RZ ;  /* 0x00000004301b7210 */ /* 0x001fc40007f1e0ff */
[----:B------:R-:W-:Y:S01]  /*11390*/  SHF.R.S32.HI R48, RZ, 0x1f, R52 ;  /* 0x0000001fff307819 */ /* 0x000fe20000011434 */
[----:B------:R-:W-:Y:S01]  /*113a0*/  STL [R1+0x2d8], R13 ;  /* 0x0002d80d01007387 */ /* 0x000fe20000100800 */
[----:B------:R-:W-:Y:S01]  /*113b0*/  PRMT R75, RZ, 0x7610, R75 ;  /* 0x00007610ff4b7816 */ /* 0x000fe2000000004b */
[----:B------:R-:W-:Y:S01]  /*113c0*/  IMAD.X R28, R44, 0x1, R5, P0 ;  /* 0x000000012c1c7824 */ /* 0x000fe200000e0605 */
[----:B------:R-:W-:Y:S01]  /*113d0*/  SHF.R.S32.HI R44, RZ, 0x1f, R50 ;  /* 0x0000001fff2c7819 */ /* 0x000fe20000011432 */
[----:B------:R-:W-:Y:S01]  /*113e0*/  STL [R1+0x2c4], R33 ;  /* 0x0002c42101007387 */ /* 0x000fe20000100800 */
[--C-:B------:R-:W-:Y:S01]  /*113f0*/  IMAD.X R26, R48, 0x1, R3.reuse, P6 ;  /* 0x00000001301a7824 */ /* 0x100fe200030e0603 */
[----:B-1----:R-:W-:Y:S01]  /*11400*/  IADD3 R14, P6, PT, R50, R2, RZ ;  /* 0x00000002320e7210 */ /* 0x002fe20007fde0ff */
[----:B------:R-:W0:Y:S01]  /*11410*/  LDCU UR14, c[0x0][0x3b0] ;  /* 0x00007600ff0e77ac */ /* 0x000e220008000800 */
[----:B------:R1:W-:Y:S03]  /*11420*/  STL [R1+0x2cc], R22 ;  /* 0x0002cc1601007387 */ /* 0x0003e60000100800 */
[----:B------:R-:W-:Y:S01]  /*11430*/  IMAD.X R15, R44, 0x1, R3, P6 ;  /* 0x000000012c0f7824 */ /* 0x000fe200030e0603 */
[----:B------:R-:W-:-:S02]  /*11440*/  IADD3 R11, P6, PT, R50, R4, RZ ;  /* 0x00000004320b7210 */ /* 0x000fc40007fde0ff */
[----:B-1----:R-:W-:-:S05]  /*11450*/  IADD3 R22, P0, PT, R52, R4, RZ ;  /* 0x0000000434167210 */ /* 0x002fca0007f1e0ff */
[--C-:B------:R-:W-:Y:S02]  /*11460*/  IMAD.X R23, R48, 0x1, R5.reuse, P0 ;  /* 0x0000000130177824 */ /* 0x100fe400000e0605 */
[----:B------:R-:W-:Y:S01]  /*11470*/  VIADD R48, R93, 0xffffff8f ;  /* 0xffffff8f5d307836 */ /* 0x000fe20000000000 */
[----:B------:R-:W-:Y:S01]  /*11480*/  ISETP.GE.AND P0, PT, R59, RZ, PT ;  /* 0x000000ff3b00720c */ /* 0x000fe20003f06270 */
[----:B------:R-:W-:Y:S01]  /*11490*/  IMAD.X R13, R44, 0x1, R5, P6 ;  /* 0x000000012c0d7824 */ /* 0x000fe200030e0605 */
[----:B------:R-:W-:Y:S02]  /*114a0*/  PRMT R59, RZ, 0x7610, R59 ;  /* 0x00007610ff3b7816 */ /* 0x000fe4000000003b */
[----:B------:R-:W-:Y:S02]  /*114b0*/  ISETP.GE.U32.AND P6, PT, R48, 0x7fffff10, PT ;  /* 0x7fffff103000780c */ /* 0x000fe40003fc6070 */
[----:B------:R-:W-:Y:S02]  /*114c0*/  ISETP.GE.AND P4, PT, R57, RZ, PT ;  /* 0x000000ff3900720c */ /* 0x000fe40003f86270 */
[----:B------:R-:W-:-:S02]  /*114d0*/  PRMT R57, RZ, 0x7610, R57 ;  /* 0x00007610ff397816 */ /* 0x000fc40000000039 */
[----:B------:R-:W-:Y:S02]  /*114e0*/  PRMT R52, RZ, 0x7610, R52 ;  /* 0x00007610ff347816 */ /* 0x000fe40000000034 */
[----:B------:R-:W-:Y:S01]  /*114f0*/  PRMT R50, RZ, 0x7610, R50 ;  /* 0x00007610ff327816 */ /* 0x000fe20000000032 */
[----:B--2---:R-:W-:Y:S04]  /*11500*/  STL.64 [R1+0x13e8], R84 ;  /* 0x0013e85401007387 */ /* 0x004fe80000100a00 */
[----:B------:R-:W-:Y:S04]  /*11510*/  STL [R1+0xf5c], R7 ;  /* 0x000f5c0701007387 */ /* 0x000fe80000100800 */
[----:B------:R-:W-:Y:S04]  /*11520*/  STL [R1+0xfdc], R7 ;  /* 0x000fdc0701007387 */ /* 0x000fe80000100800 */
[----:B------:R-:W-:Y:S04]  /*11530*/  STL.64 [R1+0x13f8], R16 ;  /* 0x0013f81001007387 */ /* 0x000fe80000100a00 */
[----:B------:R-:W-:Y:S04]  /*11540*/  STL [R1+0x1198], R0 ;  /* 0x0011980001007387 */ /* 0x000fe80000100800 */
[----:B------:R-:W-:Y:S04]  /*11550*/  STL [R1+0x11b8], R0 ;  /* 0x0011b80001007387 */ /* 0x000fe80000100800 */
[----:B------:R-:W-:Y:S04]  /*11560*/  STL [R1+0x11cc], R0 ;  /* 0x0011cc0001007387 */ /* 0x000fe80000100800 */
[----:B------:R-:W-:Y:S04]  /*11570*/  STL [R1+0x11e0], R0 ;  /* 0x0011e00001007387 */ /* 0x000fe80000100800 */
[----:B------:R-:W-:Y:S04]  /*11580*/  STL [R1+0x11f4], R0 ;  /* 0x0011f40001007387 */ /* 0x000fe80000100800 */
[----:B------:R-:W-:Y:S04]  /*11590*/  STL [R1+0x1204], R0 ;  /* 0x0012040001007387 */ /* 0x000fe80000100800 */
[----:B------:R1:W-:Y:S02]  /*115a0*/  STL.64 [R1+0x1408], R8 ;  /* 0x0014080801007387 */ /* 0x0003e40000100a00 */
[----:B-1----:R-:W-:-:S02]  /*115b0*/  @!P3 IMAD.MOV.U32 R8, RZ, RZ, R29 ;  /* 0x000000ffff08b224 */ /* 0x002fc400078e001d */
[----:B------:R-:W-:-:S05]  /*115c0*/  @!P3 IMAD.MOV.U32 R9, RZ, RZ, R30 ;  /* 0x000000ffff09b224 */ /* 0x000fca00078e001e */
[----:B------:R1:W2:Y:S02]  /*115d0*/  @!P3 LDG.E.U8 R59, desc[UR20][R8.64] ;  /* 0x00000014083bb981 */ /* 0x0002a4000c1e1100 */
[----:B-1----:R-:W-:Y:S02]  /*115e0*/  @!P3 IMAD.MOV.U32 R8, RZ, RZ, R27 ;  /* 0x000000ffff08b224 */ /* 0x002fe400078e001b */
[----:B------:R-:W-:-:S05]  /*115f0*/  @!P3 IMAD.MOV.U32 R9, RZ, RZ, R28 ;  /* 0x000000ffff09b224 */ /* 0x000fca00078e001c */
[----:B------:R1:W4:Y:S02]  /*11600*/  @!P3 LDG.E.U8 R57, desc[UR20][R8.64] ;  /* 0x000000140839b981 */ /* 0x000324000c1e1100 */
[----:B-1----:R-:W-:Y:S02]  /*11610*/  @!P6 IMAD.MOV.U32 R8, RZ, RZ, R24 ;  /* 0x000000ffff08e224 */ /* 0x002fe400078e0018 */
[----:B------:R-:W-:-:S05]  /*11620*/  @!P6 IMAD.MOV.U32 R9, RZ, RZ, R26 ;  /* 0x000000ffff09e224 */ /* 0x000fca00078e001a */
[----:B------:R1:W3:Y:S02]  /*11630*/  @!P6 LDG.E.U8 R52, desc[UR20][R8.64] ;  /* 0x000000140834e981 */ /* 0x0002e4000c1e1100 */
[----:B-1----:R-:W-:Y:S02]  /*11640*/  @!P6 IMAD.MOV.U32 R8, RZ, RZ, R22 ;  /* 0x000000ffff08e224 */ /* 0x002fe400078e0016 */
[----:B------:R-:W-:-:S05]  /*11650*/  @!P6 IMAD.MOV.U32 R9, RZ, RZ, R23 ;  /* 0x000000ffff09e224 */ /* 0x000fca00078e0017 */
[----:B------:R1:W3:Y:S01]  /*11660*/  @!P6 LDG.E.U8 R50, desc[UR20][R8.64] ;  /* 0x000000140832e981 */ /* 0x0002e2000c1e1100 */
[----:B------:R-:W-:-:S05]  /*11670*/  VIADD R44, R93, 0xffffff87 ;  /* 0xffffff875d2c7836 */ /* 0x000fca0000000000 */
[----:B------:R-:W-:Y:S01]  /*11680*/  ISETP.GE.U32.AND P3, PT, R44, 0x7fffff08, PT ;  /* 0x7fffff082c00780c */ /* 0x000fe20003f66070 */
[----:B------:R-:W-:Y:S04]  /*11690*/  STL [R1+0x1178], R10 ;  /* 0x0011780a01007387 */ /* 0x000fe80000100800 */
[----:B------:R-:W-:Y:S04]  /*116a0*/  STL [R1+0x1194], R10 ;  /* 0x0011940a01007387 */ /* 0x000fe80000100800 */
[----:B------:R-:W-:Y:S01]  /*116b0*/  STL [R1+0xd28], R29 ;  /* 0x000d281d01007387 */ /* 0x000fe20000100800 */
[----:B------:R-:W-:-:S03]  /*116c0*/  PRMT R48, RZ, 0x7610, R48 ;  /* 0x00007610ff307816 */ /* 0x000fc60000000030 */
[----:B------:R-:W-:Y:S01]  /*116d0*/  STL [R1+0xd30], R27 ;  /* 0x000d301b01007387 */ /* 0x000fe20000100800 */
[----:B-1----:R-:W-:-:S03]  /*116e0*/  @!P3 IMAD.MOV.U32 R8, RZ, RZ, R14 ;  /* 0x000000ffff08b224 */ /* 0x002fc600078e000e */
[----:B------:R-:W-:Y:S01]  /*116f0*/  STL [R1+0xd24], R30 ;  /* 0x000d241e01007387 */ /* 0x000fe20000100800 */
[----:B------:R-:W-:-:S03]  /*11700*/  @!P3 IMAD.MOV.U32 R9, RZ, RZ, R15 ;  /* 0x000000ffff09b224 */ /* 0x000fc600078e000f */
[----:B------:R-:W-:Y:S04]  /*11710*/  STL [R1+0xd88], R24 ;  /* 0x000d881801007387 */ /* 0x000fe80000100800 */
[----:B------:R-:W-:Y:S04]  /*11720*/  STL [R1+0xd2c], R28 ;  /* 0x000d2c1c01007387 */ /* 0x000fe80000100800 */
[----:B------:R-:W-:Y:S04]  /*11730*/  STL [R1+0xd90], R22 ;  /* 0x000d901601007387 */ /* 0x000fe80000100800 */
[----:B------:R-:W-:Y:S04]  /*11740*/  STL [R1+0xd84], R26 ;  /* 0x000d841a01007387 */ /* 0x000fe80000100800 */
[----:B------:R-:W-:Y:S01]  /*11750*/  STL [R1+0xde8], R14 ;  /* 0x000de80e01007387 */ /* 0x000fe20000100800 */
[----:B------:R-:W-:-:S03]  /*11760*/  VIADD R44, R93, 0xffffff96 ;  /* 0xffffff965d2c7836 */ /* 0x000fc60000000000 */
[----:B------:R-:W-:Y:S04]  /*11770*/  STL [R1+0xd8c], R23 ;  /* 0x000d8c1701007387 */ /* 0x000fe80000100800 */
[----:B------:R-:W-:Y:S04]  /*11780*/  STL [R1+0xde4], R15 ;  /* 0x000de40f01007387 */ /* 0x000fe80000100800 */
[----:B------:R-:W-:Y:S04]  /*11790*/  STL [R1+0xdf0], R11 ;  /* 0x000df00b01007387 */ /* 0x000fe80000100800 */
[----:B------:R1:W3:Y:S04]  /*117a0*/  @!P3 LDG.E.U8 R48, desc[UR20][R8.64] ;  /* 0x000000140830b981 */ /* 0x0002e8000c1e1100 */
[----:B------:R0:W-:Y:S01]  /*117b0*/  STL [R1+0xdec], R13 ;  /* 0x000dec0d01007387 */ /* 0x0001e20000100800 */
[----:B------:R-:W-:Y:S01]  /*117c0*/  ISETP.GE.U32.AND P6, PT, R44, 0x7fffff17, PT ;  /* 0x7fffff172c00780c */ /* 0x000fe20003fc6070 */
[----:B-1----:R-:W-:-:S02]  /*117d0*/  @!P3 IMAD.MOV.U32 R9, RZ, RZ, R13 ;  /* 0x000000ffff09b224 */ /* 0x002fc400078e000d */
[C---:B0-----:R-:W-:Y:S02]  /*117e0*/  IMAD R13, R6.reuse, 0x64, RZ ;  /* 0x00000064060d7824 */ /* 0x041fe400078e02ff */
[----:B------:R-:W-:Y:S01]  /*117f0*/  @!P1 IMAD.MOV R20, RZ, RZ, -R20 ;  /* 0x000000ffff149224 */ /* 0x000fe200078e0a14 */
[----:B------:R-:W-:Y:S01]  /*11800*/  SHF.R.S32.HI R81, RZ, 0x1f, R61 ;  /* 0x0000001fff517819 */ /* 0x000fe2000001143d */
[----:B------:R-:W-:Y:S01]  /*11810*/  @!P0 IMAD.MOV R19, RZ, RZ, -R19 ;  /* 0x000000ffff138224 */ /* 0x000fe200078e0a13 */
[----:B------:R-:W-:Y:S02]  /*11820*/  SHF.R.S32.HI R44, RZ, 0x1f, R13 ;  /* 0x0000001fff2c7819 */ /* 0x000fe4000001140d */
[-C--:B------:R-:W-:Y:S01]  /*11830*/  IADD3 R54, P1, PT, R13, R2.reuse, RZ ;  /* 0x000000020d367210 */ /* 0x080fe20007f3e0ff */
[----:B------:R-:W-:Y:S01]  /*11840*/  IMAD R14, R6, 0x6a, RZ ;  /* 0x0000006a060e7824 */ /* 0x000fe200078e02ff */
[----:B------:R-:W-:-:S03]  /*11850*/  IADD3 R78, P0, PT, R61, R2, RZ ;  /* 0x000000023d4e7210 */ /* 0x000fc60007f1e0ff */
[--C-:B------:R-:W-:Y:S01]  /*11860*/  IMAD.X R55, R44, 0x1, R3.reuse, P1 ;  /* 0x000000012c377824 */ /* 0x100fe200008e0603 */
[----:B------:R-:W-:Y:S01]  /*11870*/  SHF.R.S32.HI R15, RZ, 0x1f, R14 ;  /* 0x0000001fff0f7819 */ /* 0x000fe2000001140e */
[----:B------:R-:W-:Y:S01]  /*11880*/  IMAD.X R79, R81, 0x1, R3, P0 ;  /* 0x00000001514f7824 */ /* 0x000fe200000e0603 */
[-C--:B------:R-:W-:Y:S01]  /*11890*/  IADD3 R84, P0, PT, R14, R2.reuse, RZ ;  /* 0x000000020e547210 */ /* 0x080fe20007f1e0ff */
[----:B------:R-:W-:Y:S01]  /*118a0*/  @!P3 IMAD.MOV.U32 R8, RZ, RZ, R11 ;  /* 0x000000ffff08b224 */ /* 0x000fe200078e000b */
[----:B------:R-:W-:Y:S01]  /*118b0*/  SHF.R.S32.HI R37, RZ, 0x1f, R36 ;  /* 0x0000001fff257819 */ /* 0x000fe20000011424 */
[----:B------:R-:W-:Y:S01]  /*118c0*/  IMAD R11, R6, 0x6d, RZ ;  /* 0x0000006d060b7824 */ /* 0x000fe200078e02ff */
[----:B------:R-:W-:Y:S01]  /*118d0*/  SHF.R.S32.HI R65, RZ, 0x1f, R64 ;  /* 0x0000001fff417819 */ /* 0x000fe20000011440 */
[----:B------:R-:W-:Y:S01]  /*118e0*/  IMAD.X R85, R15, 0x1, R3, P0 ;  /* 0x000000010f557824 */ /* 0x000fe200000e0603 */
[----:B------:R-:W-:Y:S01]  /*118f0*/  IADD3 R62, P0, PT, R64, R2, RZ ;  /* 0x00000002403e7210 */ /* 0x000fe20007f1e0ff */
[----:B------:R-:W-:Y:S01]  /*11900*/  IMAD R28, R6, 0x72, RZ ;  /* 0x00000072061c7824 */ /* 0x000fe200078e02ff */
[----:B------:R-:W-:-:S03]  /*11910*/  SHF.R.S32.HI R91, RZ, 0x1f, R11 ;  /* 0x0000001fff5b7819 */ /* 0x000fc6000001140b */
[----:B------:R-:W-:Y:S01]  /*11920*/  IMAD.X R63, R65, 0x1, R3, P0 ;  /* 0x00000001413f7824 */ /* 0x000fe200000e0603 */
[----:B------:R-:W-:Y:S01]  /*11930*/  SHF.R.S32.HI R29, RZ, 0x1f, R28 ;  /* 0x0000001fff1d7819 */ /* 0x000fe2000001141c */
[C---:B------:R-:W-:Y:S01]  /*11940*/  IMAD R10, R6.reuse, 0x75, RZ ;  /* 0x00000075060a7824 */ /* 0x040fe200078e02ff */
[----:B------:R-:W-:Y:S02]  /*11950*/  SHF.R.S32.HI R41, RZ, 0x1f, R40 ;  /* 0x0000001fff297819 */ /* 0x000fe40000011428 */
[----:B------:R-:W-:Y:S01]  /*11960*/  PRMT R67, RZ, 0x7610, R67 ;  /* 0x00007610ff437816 */ /* 0x000fe20000000043 */
[C---:B------:R-:W-:Y:S01]  /*11970*/  IMAD R16, R6.reuse, 0x79, RZ ;  /* 0x0000007906107824 */ /* 0x040fe200078e02ff */
[----:B------:R-:W-:Y:S01]  /*11980*/  SHF.R.S32.HI R71, RZ, 0x1f, R70 ;  /* 0x0000001fff477819 */ /* 0x000fe20000011446 */
[----:B------:R-:W-:Y:S01]  /*11990*/  IMAD R32, R6, 0x7a, RZ ;  /* 0x0000007a06207824 */ /* 0x000fe200078e02ff */
[----:B------:R-:W-:Y:S02]  /*119a0*/  SHF.R.S32.HI R22, RZ, 0x1f, R10 ;  /* 0x0000001fff167819 */ /* 0x000fe4000001140a */
[----:B------:R0:W3:Y:S01]  /*119b0*/  @!P3 LDG.E.U8 R67, desc[UR20][R8.64] ;  /* 0x000000140843b981 */ /* 0x0000e2000c1e1100 */
[----:B------:R-:W-:-:S02]  /*119c0*/  SHF.R.S32.HI R17, RZ, 0x1f, R16 ;  /* 0x0000001fff117819 */ /* 0x000fc40000011410 */
[----:B------:R-:W-:Y:S01]  /*119d0*/  SHF.R.S32.HI R33, RZ, 0x1f, R32 ;  /* 0x0000001fff217819 */ /* 0x000fe20000011420 */
[C---:B------:R-:W-:Y:S01]  /*119e0*/  IMAD R24, R6.reuse, 0x7d, RZ ;  /* 0x0000007d06187824 */ /* 0x040fe200078e02ff */
[----:B------:R-:W-:Y:S02]  /*119f0*/  SHF.R.S32.HI R47, RZ, 0x1f, R46 ;  /* 0x0000001fff2f7819 */ /* 0x000fe4000001142e */
[----:B------:R-:W-:Y:S02]  /*11a00*/  SHF.R.S32.HI R77, RZ, 0x1f, R76 ;  /* 0x0000001fff4d7819 */ /* 0x000fe4000001144c */
[----:B------:R-:W-:Y:S01]  /*11a10*/  SHF.R.S32.HI R92, RZ, 0x1f, R24 ;  /* 0x0000001fff5c7819 */ /* 0x000fe20000011418 */
[----:B--2---:R1:W-:Y:S04]  /*11a20*/  STL.64 [R1+0x1418], R58 ;  /* 0x0014183a01007387 */ /* 0x0043e80000100a00 */
[----:B----4-:R-:W-:Y:S01]  /*11a30*/  STL.64 [R1+0x1428], R56 ;  /* 0x0014283801007387 */ /* 0x010fe20000100a00 */
[----:B-1----:R-:W-:-:S03]  /*11a40*/  IMAD R58, R6, 0x71, RZ ;  /* 0x00000071063a7824 */ /* 0x002fc600078e02ff */
[----:B---3--:R1:W-:Y:S02]  /*11a50*/  STL.64 [R1+0x1438], R52 ;  /* 0x0014383401007387 */ /* 0x0083e40000100a00 */
[----:B-1----:R-:W-:Y:S02]  /*11a60*/  IMAD R52, R6, 0x69, RZ ;  /* 0x0000006906347824 */ /* 0x002fe400078e02ff */
[----:B------:R1:W-:Y:S03]  /*11a70*/  STL.64 [R1+0x1448], R50 ;  /* 0x0014483201007387 */ /* 0x0003e60000100a00 */
[----:B------:R-:W-:Y:S02]  /*11a80*/  SHF.R.S32.HI R53, RZ, 0x1f, R52 ;  /* 0x0000001fff357819 */ /* 0x000fe40000011434 */
[----:B-1----:R-:W-:-:S05]  /*11a90*/  IADD3 R50, P1, PT, R52, R2, RZ ;  /* 0x0000000234327210 */ /* 0x002fca0007f3e0ff */
[--C-:B------:R-:W-:Y:S01]  /*11aa0*/  IMAD.X R51, R53, 0x1, R3.reuse, P1 ;  /* 0x0000000135337824 */ /* 0x100fe200008e0603 */
[-C--:B------:R-:W-:Y:S02]  /*11ab0*/  IADD3 R34, P1, PT, R36, R2.reuse, RZ ;  /* 0x0000000224227210 */ /* 0x080fe40007f3e0ff */
[----:B------:R-:W-:Y:S02]  /*11ac0*/  SHF.R.S32.HI R59, RZ, 0x1f, R58 ;  /* 0x0000001fff3b7819 */ /* 0x000fe4000001143a */
[-C--:B------:R-:W-:Y:S01]  /*11ad0*/  IADD3 R56, P0, PT, R58, R2.reuse, RZ ;  /* 0x000000023a387210 */ /* 0x080fe20007f1e0ff */
[--C-:B------:R-:W-:Y:S01]  /*11ae0*/  IMAD.X R35, R37, 0x1, R3.reuse, P1 ;  /* 0x0000000125237824 */ /* 0x100fe200008e0603 */
[----:B------:R-:W-:Y:S01]  /*11af0*/  IADD3 R82, P1, PT, R11, R2, RZ ;  /* 0x000000020b527210 */ /* 0x000fe20007f3e0ff */
[----:B------:R-:W2:Y:S02]  /*11b00*/  @!P6 LDG.E.U8 R66, desc[UR20][R50.64] ;  /* 0x000000143242e981 */ /* 0x000ea4000c1e1100 */
[----:B------:R-:W-:-:S02]  /*11b10*/  IMAD.X R57, R59, 0x1, R3, P0 ;  /* 0x000000013b397824 */ /* 0x000fc400000e0603 */
[----:B------:R-:W-:Y:S01]  /*11b20*/  IMAD.X R83, R91, 0x1, R3, P1 ;  /* 0x000000015b537824 */ /* 0x000fe200008e0603 */
[-C--:B------:R-:W-:Y:S02]  /*11b30*/  IADD3 R26, P1, PT, R28, R2.reuse, RZ ;  /* 0x000000021c1a7210 */ /* 0x080fe40007f3e0ff */
[----:B------:R-:W-:-:S03]  /*11b40*/  IADD3 R38, P0, PT, R40, R2, RZ ;  /* 0x0000000228267210 */ /* 0x000fc60007f1e0ff */
[--C-:B------:R-:W-:Y:S01]  /*11b50*/  IMAD.X R27, R29, 0x1, R3.reuse, P1 ;  /* 0x000000011d1b7824 */ /* 0x100fe200008e0603 */
[-C--:B------:R-:W-:Y:S01]  /*11b60*/  IADD3 R68, P1, PT, R70, R2.reuse, RZ ;  /* 0x0000000246447210 */ /* 0x080fe20007f3e0ff */
[----:B------:R-:W-:Y:S01]  /*11b70*/  IMAD.X R39, R41, 0x1, R3, P0 ;  /* 0x0000000129277824 */ /* 0x000fe200000e0603 */
[----:B------:R-:W-:-:S03]  /*11b80*/  IADD3 R23, P0, PT, R10, R2, RZ ;  /* 0x000000020a177210 */ /* 0x000fc60007f1e0ff */
[--C-:B------:R-:W-:Y:S01]  /*11b90*/  IMAD.X R69, R71, 0x1, R3.reuse, P1 ;  /* 0x0000000147457824 */ /* 0x100fe200008e0603 */
[-C--:B0-----:R-:W-:Y:S01]  /*11ba0*/  IADD3 R8, P1, PT, R16, R2.reuse, RZ ;  /* 0x0000000210087210 */ /* 0x081fe20007f3e0ff */
[----:B------:R-:W-:Y:S01]  /*11bb0*/  IMAD.X R90, R22, 0x1, R3, P0 ;  /* 0x00000001165a7824 */ /* 0x000fe200000e0603 */
[----:B------:R-:W-:-:S03]  /*11bc0*/  IADD3 R30, P0, PT, R32, R2, RZ ;  /* 0x00000002201e7210 */ /* 0x000fc60007f1e0ff */
[--C-:B------:R-:W-:Y:S01]  /*11bd0*/  IMAD.X R9, R17, 0x1, R3.reuse, P1 ;  /* 0x0000000111097824 */ /* 0x100fe200008e0603 */
[-C--:B------:R-:W-:Y:S01]  /*11be0*/  IADD3 R42, P1, PT, R46, R2.reuse, RZ ;  /* 0x000000022e2a7210 */ /* 0x080fe20007f3e0ff */
[----:B------:R-:W-:Y:S01]  /*11bf0*/  IMAD.X R31, R33, 0x1, R3, P0 ;  /* 0x00000001211f7824 */ /* 0x000fe200000e0603 */
[----:B------:R-:W-:-:S03]  /*11c00*/  IADD3 R72, P0, PT, R76, R2, RZ ;  /* 0x000000024c487210 */ /* 0x000fc60007f1e0ff */
[--C-:B------:R-:W-:Y:S01]  /*11c10*/  IMAD.X R43, R47, 0x1, R3.reuse, P1 ;  /* 0x000000012f2b7824 */ /* 0x100fe200008e0603 */
[----:B------:R-:W-:Y:S01]  /*11c20*/  IADD3 R24, P1, PT, R24, R2, RZ ;  /* 0x0000000218187210 */ /* 0x000fe20007f3e0ff */
[----:B------:R-:W-:Y:S01]  /*11c30*/  IMAD.X R73, R77, 0x1, R3, P0 ;  /* 0x000000014d497824 */ /* 0x000fe200000e0603 */
[----:B------:R-:W-:-:S03]  /*11c40*/  IADD3 R60, P0, PT, R13, R4, RZ ;  /* 0x000000040d3c7210 */ /* 0x000fc60007f1e0ff */
[----:B------:R-:W-:Y:S01]  /*11c50*/  IMAD.X R13, R92, 0x1, R3, P1 ;  /* 0x000000015c0d7824 */ /* 0x000fe200008e0603 */
[-C--:B------:R-:W-:Y:S01]  /*11c60*/  IADD3 R80, P1, PT, R61, R4.reuse, RZ ;  /* 0x000000043d507210 */ /* 0x080fe20007f3e0ff */
[----:B------:R-:W-:Y:S01]  /*11c70*/  IMAD.X R61, R44, 0x1, R5, P0 ;  /* 0x000000012c3d7824 */ /* 0x000fe200000e0605 */
[----:B------:R-:W-:-:S05]  /*11c80*/  IADD3 R52, P0, PT, R52, R4, RZ ;  /* 0x0000000434347210 */ /* 0x000fca0007f1e0ff */
[----:B------:R-:W-:-:S05]  /*11c90*/  IMAD.X R53, R53, 0x1, R5, P0 ;  /* 0x0000000135357824 */ /* 0x000fca00000e0605 */
[----:B------:R-:W3:Y:S04]  /*11ca0*/  @!P6 LDG.E.U8 R75, desc[UR20][R52.64] ;  /* 0x00000014344be981 */ /* 0x000ee8000c1e1100 */
        /* <DEDUP_REMOVED lines=18> */
[----:B------:R-:W-:Y:S01]  /*11dd0*/  STL [R1+0xda4], R27 ;  /* 0x000da41b01007387 */ /* 0x000fe20000100800 */
[----:B------:R-:W-:-:S03]  /*11de0*/  IMAD.X R81, R81, 0x1, R5, P1 ;  /* 0x0000000151517824 */ /* 0x000fc600008e0605 */
[----:B------:R-:W-:Y:S01]  /*11df0*/  STL [R1+0xdc8], R68 ;  /* 0x000dc84401007387 */ /* 0x000fe20000100800 */
[----:B------:R-:W-:-:S03]  /*11e00*/  IADD3 R14, P1, PT, R14, R4, RZ ;  /* 0x000000040e0e7210 */ /* 0x000fc60007f3e0ff */
[----:B------:R-:W-:Y:S04]  /*11e10*/  STL [R1+0xdb4], R39 ;  /* 0x000db42701007387 */ /* 0x000fe80000100800 */
[----:B------:R-:W-:Y:S01]  /*11e20*/  STL [R1+0xdd8], R23 ;  /* 0x000dd81701007387 */ /* 0x000fe20000100800 */
[----:B------:R-:W-:-:S03]  /*11e30*/  IADD3 R36, P0, PT, R36, R4, RZ ;  /* 0x0000000424247210 */ /* 0x000fc60007f1e0ff */
[----:B------:R-:W-:Y:S04]  /*11e40*/  STL [R1+0xdc4], R69 ;  /* 0x000dc44501007387 */ /* 0x000fe80000100800 */
[----:B------:R-:W-:Y:S04]  /*11e50*/  STL [R1+0xdf8], R8 ;  /* 0x000df80801007387 */ /* 0x000fe80000100800 */
[----:B------:R-:W-:Y:S01]  /*11e60*/  STL [R1+0xdd4], R90 ;  /* 0x000dd45a01007387 */ /* 0x000fe20000100800 */
[----:B------:R-:W-:-:S03]  /*11e70*/  IMAD.X R15, R15, 0x1, R5, P1 ;  /* 0x000000010f0f7824 */ /* 0x000fc600008e0605 */
[----:B------:R-:W-:Y:S01]  /*11e80*/  STL [R1+0xe08], R30 ;  /* 0x000e081e01007387 */ /* 0x000fe20000100800 */
[----:B------:R-:W-:-:S03]  /*11e90*/  IADD3 R64, P1, PT, R64, R4, RZ ;  /* 0x0000000440407210 */ /* 0x000fc60007f3e0ff */
[----:B------:R-:W-:Y:S01]  /*11ea0*/  STL [R1+0xdf4], R9 ;  /* 0x000df40901007387 */ /* 0x000fe20000100800 */
[----:B------:R-:W-:-:S03]  /*11eb0*/  IMAD.X R37, R37, 0x1, R5, P0 ;  /* 0x0000000125257824 */ /* 0x000fc600000e0605 */
        /* <DEDUP_REMOVED lines=12> */
[----:B------:R0:W-:Y:S04]  /*11f80*/  STL [R1+0x126c], R3 ;  /* 0x00126c0301007387 */ /* 0x0001e80000100800 */
        /* <DEDUP_REMOVED lines=29> */
[----:B------:R-:W-:Y:S01]  /*12160*/  STL [R1+0xd9c], R59 ;  /* 0x000d9c3b01007387 */ /* 0x000fe20000100800 */
[----:B0-----:R-:W-:-:S03]  /*12170*/  IMAD R3, R6, 0x7d, RZ ;  /* 0x0000007d06037824 */ /* 0x001fc600078e02ff */
        /* <DEDUP_REMOVED lines=13> */
[----:B------:R-:W-:Y:S04]  /*12250*/  STL [R1+0xe10], R32 ;  /* 0x000e102001007387 */ /* 0x000fe80000100800 */
[----:B------:R-:W-:Y:S01]  /*12260*/  STL [R1+0xdfc], R17 ;  /* 0x000dfc1101007387 */ /* 0x000fe20000100800 */
[----:B------:R-:W-:-:S03]  /*12270*/  IMAD.X R92, R92, 0x1, R5, P0 ;  /* 0x000000015c5c7824 */ /* 0x000fc600000e0605 */
        /* <DEDUP_REMOVED lines=9> */
[----:B------:R-:W4:Y:S04]  /*12310*/  LDL.LU.64 R50, [R1+0x1448] ;  /* 0x0014480001327983 */ /* 0x000f280000300a00 */
[----:B--2---:R0:W-:Y:S04]  /*12320*/  STL [R1+0x100], R66 ;  /* 0x0001004201007387 */ /* 0x0041e80000100800 */
[----:B0-----:R-:W2:Y:S04]  /*12330*/  LDL.LU R66, [R1+0x1440] ;  /* 0x0014400001427983 */ /* 0x001ea80000300800 */
[----:B------:R-:W2:Y:S04]  /*12340*/  LDL.LU.64 R52, [R1+0x1438] ;  /* 0x0014380001347983 */ /* 0x000ea80000300a00 */
[----:B---3--:R0:W-:Y:S04]  /*12350*/  STL [R1+0xfc], R75 ;  /* 0x0000fc4b01007387 */ /* 0x0081e80000100800 */
[----:B0-----:R-:W3:Y:S01]  /*12360*/  LDL.LU R75, [R1+0x1430] ;  /* 0x00143000014b7983 */ /* 0x001ee20000300800 */
[----:B------:R-:W-:-:S05]  /*12370*/  VIADD R44, R93, 0xffffff8e ;  /* 0xffffff8e5d2c7836 */ /* 0x000fca0000000000 */
[----:B------:R-:W-:Y:S02]  /*12380*/  ISETP.GE.U32.AND P1, PT, R44, 0x7fffff0f, PT ;  /* 0x7fffff0f2c00780c */ /* 0x000fe40003f26070 */
[----:B------:R-:W-:-:S11]  /*12390*/  PRMT R74, RZ, 0x7610, R74 ;  /* 0x00007610ff4a7816 */ /* 0x000fd6000000004a */
[----:B------:R-:W2:Y:S04]  /*123a0*/  @!P1 LDG.E.U8 R74, desc[UR20][R56.64] ;  /* 0x00000014384a9981 */ /* 0x000ea8000c1e1100 */
[----:B------:R-:W4:Y:S01]  /*123b0*/  LDL.LU.64 R56, [R1+0x1428] ;  /* 0x0014280001387983 */ /* 0x000f220000300a00 */
[----:B---3--:R-:W-:-:S06]  /*123c0*/  PRMT R75, RZ, 0x7610, R75 ;  /* 0x00007610ff4b7816 */ /* 0x008fcc000000004b */
[----:B------:R-:W3:Y:S04]  /*123d0*/  @!P1 LDG.E.U8 R75, desc[UR20][R58.64] ;  /* 0x000000143a4b9981 */ /* 0x000ee8000c1e1100 */
        /* <DEDUP_REMOVED lines=126> */
[----:B------:R-:W-:Y:S01]  /*12bc0*/  ISETP.GE.U32.AND P6, PT, R44, 0x7fffff04, PT ;  /* 0x7fffff042c00780c */ /* 0x000fe20003fc6070 */
[----:B------:R-:W-:Y:S01]  /*12bd0*/  VIADD R44, R93, 0xffffff9a ;  /* 0xffffff9a5d2c7836 */ /* 0x000fe20000000000 */
[----:B------:R-:W-:-:S04]  /*12be0*/  PRMT R0, RZ, 0x7610, R0 ;  /* 0x00007610ff007816 */ /* 0x000fc80000000000 */
[----:B------:R-:W-:Y:S01]  /*12bf0*/  ISETP.GE.U32.AND P1, PT, R44, 0x7fffff1b, PT ;  /* 0x7fffff1b2c00780c */ /* 0x000fe20003f26070 */
[----:B------:R-:W-:-:S06]  /*12c00*/  VIADD R44, R93, 0xffffff92 ;  /* 0xffffff925d2c7836 */ /* 0x000fcc0000000000 */
[----:B------:R-:W2:Y:S01]  /*12c10*/  @!P6 LDG.E.U8 R0, desc[UR20][R76.64] ;  /* 0x000000144c00e981 */ /* 0x000ea2000c1e1100 */
[----:B------:R-:W-:Y:S02]  /*12c20*/  PRMT R4, RZ, 0x7610, R4 ;  /* 0x00007610ff047816 */ /* 0x000fe40000000004 */
[----:B------:R-:W-:-:S06]  /*12c30*/  PRMT R5, RZ, 0x7610, R5 ;  /* 0x00007610ff057816 */ /* 0x000fcc0000000005 */
[----:B------:R-:W2:Y:S01]  /*12c40*/  @!P1 LDG.E.U8 R5, desc[UR20][R80.64] ;  /* 0x0000001450059981 */ /* 0x000ea2000c1e1100 */
[----:B---3--:R-:W-:-:S06]  /*12c50*/  PRMT R75, RZ, 0x7610, R75 ;  /* 0x00007610ff4b7816 */ /* 0x008fcc000000004b */
[----:B------:R-:W3:Y:S01]  /*12c60*/  @!P6 LDG.E.U8 R75, desc[UR20][R72.64] ;  /* 0x00000014484be981 */ /* 0x000ee2000c1e1100 */
[----:B------:R-:W-:Y:S02]  /*12c70*/  ISETP.GE.U32.AND P6, PT, R44, 0x7fffff13, PT ;  /* 0x7fffff132c00780c */ /* 0x000fe40003fc6070 */
[----:B------:R-:W-:Y:S01]  /*12c80*/  ISETP.GE.AND P0, PT, R87, RZ, PT ;  /* 0x000000ff5700720c */ /* 0x000fe20003f06270 */
[----:B------:R-:W2:Y:S10]  /*12c90*/  LDL.LU.64 R72, [R1+0x12c8] ;  /* 0x0012c80001487983 */ /* 0x000eb40000300a00 */
[----:B------:R-:W2:Y:S01]  /*12ca0*/  @!P6 LDG.E.U8 R4, desc[UR20][R82.64] ;  /* 0x000000145204e981 */ /* 0x000ea2000c1e1100 */
[----:B------:R-:W-:Y:S01]  /*12cb0*/  PRMT R87, RZ, 0x7610, R87 ;  /* 0x00007610ff577816 */ /* 0x000fe20000000057 */
[----:B------:R-:W-:-:S05]  /*12cc0*/  VIADD R44, R93, 0xffffff8a ;  /* 0xffffff8a5d2c7836 */ /* 0x000fca0000000000 */
[----:B------:R-:W4:Y:S01]  /*12cd0*/  @!P1 LDG.E.U8 R87, desc[UR20][R78.64] ;  /* 0x000000144e579981 */ /* 0x000f22000c1e1100 */
[----:B------:R-:W-:Y:S02]  /*12ce0*/  ISETP.GE.U32.AND P1, PT, R44, 0x7fffff0b, PT ;  /* 0x7fffff0b2c00780c */ /* 0x000fe40003f26070 */
[----:B------:R-:W-:Y:S02]  /*12cf0*/  PRMT R2, RZ, 0x7610, R2 ;  /* 0x00007610ff027816 */ /* 0x000fe40000000002 */
[----:B------:R-:W-:Y:S01]  /*12d00*/  PRMT R7, RZ, 0x7610, R7 ;  /* 0x00007610ff077816 */ /* 0x000fe20000000007 */
[----:B---3--:R0:W-:Y:S04]  /*12d10*/  STL [R1+0x2c], R75 ;  /* 0x00002c4b01007387 */ /* 0x0081e80000100800 */
[----:B0-----:R-:W3:Y:S04]  /*12d20*/  LDL.LU R75, [R1+0x12c0] ;  /* 0x0012c000014b7983 */ /* 0x001ee80000300800 */
[----:B------:R-:W3:Y:S04]  /*12d30*/  LDL.LU.64 R76, [R1+0x12b8] ;  /* 0x0012b800014c7983 */ /* 0x000ee80000300a00 */
[----:B--2---:R0:W-:Y:S04]  /*12d40*/  STL [R1+0x1278], R0 ;  /* 0x0012780001007387 */ /* 0x0041e80000100800 */
[----:B------:R-:W2:Y:S04]  /*12d50*/  LDL.LU.64 R78, [R1+0x12b0] ;  /* 0x0012b000014e7983 */ /* 0x000ea80000300a00 */
[----:B------:R-:W2:Y:S01]  /*12d60*/  LDL.LU.64 R80, [R1+0x12a8] ;  /* 0x0012a80001507983 */ /* 0x000ea20000300a00 */
[----:B0-----:R-:W-:-:S03]  /*12d70*/  PRMT R0, RZ, 0x7610, R0 ;  /* 0x00007610ff007816 */ /* 0x001fc60000000000 */
[----:B------:R-:W2:Y:S04]  /*12d80*/  LDL.LU.64 R82, [R1+0x12a0] ;  /* 0x0012a00001527983 */ /* 0x000ea80000300a00 */
[----:B------:R0:W-:Y:S04]  /*12d90*/  STL [R1+0x1c], R4 ;  /* 0x00001c0401007387 */ /* 0x0001e80000100800 */
[----:B------:R1:W-:Y:S01]  /*12da0*/  STL [R1+0x20], R5 ;  /* 0x0000200501007387 */ /* 0x0003e20000100800 */
[----:B0-----:R-:W-:Y:S02]  /*12db0*/  @!P6 IMAD.MOV.U32 R4, RZ, RZ, R11 ;  /* 0x000000ffff04e224 */ /* 0x001fe400078e000b */
[----:B-1----:R-:W-:-:S05]  /*12dc0*/  @!P6 IMAD.MOV.U32 R5, RZ, RZ, R91 ;  /* 0x000000ffff05e224 */ /* 0x002fca00078e005b */
[----:B------:R0:W2:Y:S02]  /*12dd0*/  @!P6 LDG.E.U8 R0, desc[UR20][R4.64] ;  /* 0x000000140400e981 */ /* 0x0000a4000c1e1100 */
[----:B0-----:R-:W-:Y:S02]  /*12de0*/  @!P1 IMAD.MOV.U32 R4, RZ, RZ, R23 ;  /* 0x000000ffff049224 */ /* 0x001fe400078e0017 */
[----:B------:R-:W-:-:S05]  /*12df0*/  @!P1 IMAD.MOV.U32 R5, RZ, RZ, R90 ;  /* 0x000000ffff059224 */ /* 0x000fca00078e005a */
[----:B------:R-:W3:Y:S01]  /*12e00*/  @!P1 LDG.E.U8 R2, desc[UR20][R4.64] ;  /* 0x0000001404029981 */ /* 0x000ee2000c1e1100 */
[----:B------:R-:W-:Y:S02]  /*12e10*/  @!P1 IMAD.MOV.U32 R90, RZ, RZ, R10 ;  /* 0x000000ffff5a9224 */ /* 0x000fe400078e000a */
[----:B------:R-:W-:-:S05]  /*12e20*/  @!P1 IMAD.MOV.U32 R91, RZ, RZ, R22 ;  /* 0x000000ffff5b9224 */ /* 0x000fca00078e0016 */
[----:B------:R-:W4:Y:S01]  /*12e30*/  @!P1 LDG.E.U8 R7, desc[UR20][R90.64] ;  /* 0x000000145a079981 */ /* 0x000f22000c1e1100 */
[----:B------:R-:W-:-:S05]  /*12e40*/  VIADD R44, R93, 0xffffff82 ;  /* 0xffffff825d2c7836 */ /* 0x000fca0000000000 */
[----:B------:R-:W-:Y:S02]  /*12e50*/  ISETP.GE.U32.AND P6, PT, R44, 0x7fffff03, PT ;  /* 0x7fffff032c00780c */ /* 0x000fe40003fc6070 */
[----:B------:R-:W-:Y:S02]  /*12e60*/  ISETP.GE.AND P1, PT, R86, RZ, PT ;  /* 0x000000ff5600720c */ /* 0x000fe40003f26270 */
[----:B------:R-:W-:Y:S02]  /*12e70*/  PRMT R44, RZ, 0x7610, R44 ;  /* 0x00007610ff2c7816 */ /* 0x000fe4000000002c */
[----:B------:R-:W-:Y:S02]  /*12e80*/  ISETP.GE.AND P3, PT, R88, RZ, PT ;  /* 0x000000ff5800720c */ /* 0x000fe40003f66270 */
[----:B------:R-:W-:-:S05]  /*12e90*/  PRMT R88, RZ, 0x7610, R88 ;  /* 0x00007610ff587816 */ /* 0x000fca0000000058 */
[----:B------:R-:W-:Y:S01]  /*12ea0*/  @!P6 IMAD.MOV.U32 R86, RZ, RZ, R24 ;  /* 0x000000ffff56e224 */ /* 0x000fe200078e0018 */
[----:B--2---:R0:W-:Y:S04]  /*12eb0*/  STL [R1+0x18], R0 ;  /* 0x0000180001007387 */ /* 0x0041e80000100800 */
[----:B0-----:R-:W2:Y:S04]  /*12ec0*/  LDL.LU R0, [R1+0x234] ;  /* 0x0002340001007983 */ /* 0x001ea80000300800 */
[----:B------:R-:W2:Y:S04]  /*12ed0*/  LDL.LU R11, [R1+0x230] ;  /* 0x00023000010b7983 */ /* 0x000ea80000300800 */
[----:B------:R-:W2:Y:S04]  /*12ee0*/  LDL.LU R5, [R1+0x218] ;  /* 0x0002180001057983 */ /* 0x000ea80000300800 */
[----:B---3--:R0:W-:Y:S04]  /*12ef0*/  STL [R1+0x14], R2 ;  /* 0x0000140201007387 */ /* 0x0081e80000100800 */
[----:B0-----:R-:W3:Y:S04]  /*12f00*/  LDL.LU R2, [R1+0x210] ;  /* 0x0002100001027983 */ /* 0x001ee80000300800 */
[----:B------:R-:W3:Y:S04]  /*12f10*/  LDL.LU R93, [R1+0x1ec] ;  /* 0x0001ec00015d7983 */ /* 0x000ee80000300800 */
[----:B----4-:R0:W-:Y:S04]  /*12f20*/  STL [R1+0x24], R87 ;  /* 0x0000245701007387 */ /* 0x0101e80000100800 */
[----:B------:R-:W4:Y:S04]  /*12f30*/  LDL.LU R4, [R1+0x1e0] ;  /* 0x0001e00001047983 */ /* 0x000f280000300800 */
[----:B------:R-:W4:Y:S01]  /*12f40*/  LDL.LU R23, [R1+0x1bc] ;  /* 0x0001bc0001177983 */ /* 0x000f220000300800 */
[----:B0-----:R-:W-:-:S03]  /*12f50*/  @!P6 IMAD.MOV.U32 R87, RZ, RZ, R13 ;  /* 0x000000ffff57e224 */ /* 0x001fc600078e000d */
[----:B------:R-:W4:Y:S04]  /*12f60*/  LDL.LU.64 R90, [R1+0x1298] ;  /* 0x00129800015a7983 */ /* 0x000f280000300a00 */
[----:B------:R0:W4:Y:S04]  /*12f70*/  @!P6 LDG.E.U8 R44, desc[UR20][R86.64] ;  /* 0x00000014562ce981 */ /* 0x000128000c1e1100 */
[----:B------:R-:W4:Y:S04]  /*12f80*/  LDL.LU R10, [R1+0x1b8] ;  /* 0x0001b800010a7983 */ /* 0x000f280000300800 */
[----:B------:R-:W4:Y:S01]  /*12f90*/  LDL.LU R22, [R1+0x1ac] ;  /* 0x0001ac0001167983 */ /* 0x000f220000300800 */
[----:B0-----:R-:W-:-:S02]  /*12fa0*/  @!P6 IMAD.MOV.U32 R86, RZ, RZ, R3 ;  /* 0x000000ffff56e224 */ /* 0x001fc400078e0003 */
[----:B------:R-:W-:-:S05]  /*12fb0*/  @!P6 IMAD.MOV.U32 R87, RZ, RZ, R92 ;  /* 0x000000ffff57e224 */ /* 0x000fca00078e005c */
[----:B------:R-:W4:Y:S04]  /*12fc0*/  @!P6 LDG.E.U8 R88, desc[UR20][R86.64] ;  /* 0x000000145658e981 */ /* 0x000f28000c1e1100 */
[----:B------:R0:W-:Y:S04]  /*12fd0*/  STL [R1+0x10], R7 ;  /* 0x0000100701007387 */ /* 0x0001e80000100800 */
[----:B0-----:R-:W4:Y:S04]  /*12fe0*/  LDL.LU R7, [R1+0x19c] ;  /* 0x00019c0001077983 */ /* 0x001f280000300800 */
[----:B------:R-:W4:Y:S04]  /*12ff0*/  LDL.LU R13, [R1+0x1294] ;  /* 0x00129400010d7983 */ /* 0x000f280000300800 */
[----:B------:R-:W4:Y:S04]  /*13000*/  LDL.LU R24, [R1+0x198] ;  /* 0x0001980001187983 */ /* 0x000f280000300800 */
[----:B------:R-:W4:Y:S04]  /*13010*/  LDL.LU R3, [R1+0x18c] ;  /* 0x00018c0001037983 */ /* 0x000f280000300800 */
[----:B------:R-:W4:Y:S04]  /*13020*/  LDL.LU R92, [R1+0x188] ;  /* 0x00018800015c7983 */ /* 0x000f280000300800 */
[----:B--2---:R-:W-:Y:S04]  /*13030*/  STS.U8 [R89+UR9+0x3000], R0 ;  /* 0x0030000059007988 */ /* 0x004fe80008000009 */
[----:B------:R0:W-:Y:S04]  /*13040*/  STS.U8 [R89+UR9+0x7000], R11 ;  /* 0x0070000b59007988 */ /* 0x0001e80008000009 */
[----:B------:R-:W-:Y:S04]  /*13050*/  STS.U8 [R89+UR9+0x2c00], R5 ;  /* 0x002c000559007988 */ /* 0x000fe80008000009 */
[----:B---3--:R1:W-:Y:S04]  /*13060*/  STS.U8 [R89+UR9+0x6c00], R2 ;  /* 0x006c000259007988 */ /* 0x0083e80008000009 */
[----:B------:R2:W-:Y:S04]  /*13070*/  STS.U8 [R89+UR9+0x2800], R93 ;  /* 0x0028005d59007988 */ /* 0x0005e80008000009 */
[----:B----4-:R-:W-:Y:S04]  /*13080*/  STS.U8 [R89+UR9+0x6800], R4 ;  /* 0x0068000459007988 */ /* 0x010fe80008000009 */
[----:B------:R3:W-:Y:S04]  /*13090*/  STS.U8 [R89+UR9+0x2400], R23 ;  /* 0x0024001759007988 */ /* 0x0007e80008000009 */
[----:B------:R-:W-:Y:S04]  /*130a0*/  STS.U8 [R89+UR9+0x6400], R10 ;  /* 0x0064000a59007988 */ /* 0x000fe80008000009 */
[----:B------:R-:W-:Y:S04]  /*130b0*/  STS.U8 [R89+UR9+0x2000], R22 ;  /* 0x0020001659007988 */ /* 0x000fe80008000009 */
[----:B------:R-:W-:Y:S04]  /*130c0*/  STL [R1+0x1220], R88 ;  /* 0x0012205801007387 */ /* 0x000fe80000100800 */
[----:B0-----:R-:W4:Y:S04]  /*130d0*/  LDL.LU R11, [R1+0x178] ;  /* 0x00017800010b7983 */ /* 0x001f280000300800 */
[----:B-1----:R-:W4:Y:S04]  /*130e0*/  LDL.LU R2, [R1+0x174] ;  /* 0x0001740001027983 */ /* 0x002f280000300800 */
[----:B--2---:R-:W2:Y:S04]  /*130f0*/  LDL.LU R93, [R1+0x168] ;  /* 0x00016800015d7983 */ /* 0x004ea80000300800 */
[----:B---3--:R-:W3:Y:S04]  /*13100*/  LDL.LU R23, [R1+0x114] ;  /* 0x0001140001177983 */ /* 0x008ee80000300800 */
[----:B------:R0:W-:Y:S04]  /*13110*/  STS.U8 [R89+UR9+0x6000], R13 ;  /* 0x0060000d59007988 */ /* 0x0001e80008000009 */
[----:B0-----:R-:W3:Y:S04]  /*13120*/  LDL.LU R13, [R1+0x1290] ;  /* 0x00129000010d7983 */ /* 0x001ee80000300800 */
[----:B------:R-:W3:Y:S04]  /*13130*/  LDL.LU R10, [R1+0x164] ;  /* 0x00016400010a7983 */ /* 0x000ee80000300800 */
[----:B------:R-:W3:Y:S04]  /*13140*/  LDL.LU R22, [R1+0x110] ;  /* 0x0001100001167983 */ /* 0x000ee80000300800 */
[----:B------:R0:W-:Y:S04]  /*13150*/  STS.U8 [R89+UR9+0x1c00], R7 ;  /* 0x001c000759007988 */ /* 0x0001e80008000009 */
[----:B------:R-:W-:Y:S04]  /*13160*/  STL [R1], R44 ;  /* 0x0000002c01007387 */ /* 0x000fe80000100800 */
[----:B------:R1:W-:Y:S04]  /*13170*/  STS.U8 [R89+UR9+0x5c00], R24 ;  /* 0x005c001859007988 */ /* 0x0003e80008000009 */
[----:B0-----:R-:W3:Y:S04]  /*13180*/  LDL.LU R7, [R1+0x160] ;  /* 0x0001600001077983 */ /* 0x001ee80000300800 */
[----:B-1----:R-:W3:Y:S04]  /*13190*/  LDL.LU R24, [R1+0x10c] ;  /* 0x00010c0001187983 */ /* 0x002ee80000300800 */
[----:B------:R-:W-:Y:S04]  /*131a0*/  STS.U8 [R89+UR9+0x1800], R3 ;  /* 0x0018000359007988 */ /* 0x000fe80008000009 */
[----:B------:R0:W-:Y:S04]  /*131b0*/  STS.U8 [R89+UR9+0x5800], R92 ;  /* 0x0058005c59007988 */ /* 0x0001e80008000009 */
[----:B------:R-:W3:Y:S04]  /*131c0*/  LDL.LU R88, [R1+0x15c] ;  /* 0x00015c0001587983 */ /* 0x000ee80000300800 */
[----:B0-----:R-:W3:Y:S04]  /*131d0*/  LDL.LU R92, [R1+0x108] ;  /* 0x00010800015c7983 */ /* 0x001ee80000300800 */
[----:B------:R-:W3:Y:S01]  /*131e0*/  LDL.LU R0, [R1+0x150] ;  /* 0x0001500001007983 */ /* 0x000ee20000300800 */
[----:B------:R-:W-:-:S03]  /*131f0*/  @!P3 IMAD.MOV R21, RZ, RZ, -R21 ;  /* 0x000000ffff15b224 */ /* 0x000fc600078e0a15 */
[----:B----4-:R0:W-:Y:S04]  /*13200*/  STS.U8 [R89+UR9+0x1400], R11 ;  /* 0x0014000b59007988 */ /* 0x0101e80008000009 */
[----:B------:R-:W-:Y:S04]  /*13210*/  STS.U8 [R89+UR9+0x5400], R2 ;  /* 0x0054000259007988 */ /* 0x000fe80008000009 */
[----:B0-----:R-:W4:Y:S04]  /*13220*/  LDL.LU R11, [R1+0x104] ;  /* 0x00010400010b7983 */ /* 0x001f280000300800 */
[----:B--2---:R0:W-:Y:S04]  /*13230*/  STS.U8 [R89+UR9+0x1000], R93 ;  /* 0x0010005d59007988 */ /* 0x0041e80008000009 */
[----:B------:R-:W2:Y:S04]  /*13240*/  LDL.LU R5, [R1+0x14c] ;  /* 0x00014c0001057983 */ /* 0x000ea80000300800 */
[----:B0-----:R-:W4:Y:S01]  /*13250*/  LDL.LU R93, [R1+0xe8] ;  /* 0x0000e800015d7983 */ /* 0x001f220000300800 */
[----:B---3--:R-:W-:-:S02]  /*13260*/  ISETP.NE.AND P3, PT, R13, RZ, PT ;  /* 0x000000ff0d00720c */ /* 0x008fc40003f65270 */
[----:B------:R-:W-:Y:S01]  /*13270*/  LOP3.LUT R44, RZ, R13, RZ, 0x33, !PT ;  /* 0x0000000dff2c7212 */ /* 0x000fe200078e33ff */
[----:B------:R-:W3:Y:S03]  /*13280*/  LDL.LU R4, [R1+0x13c] ;  /* 0x00013c0001047983 */ /* 0x000ee60000300800 */
[C---:B------:R-:W-:Y:S02]  /*13290*/  SEL R12, R44.reuse, R12, !P3 ;  /* 0x0000000c2c0c7207 */ /* 0x040fe40005800000 */
[----:B------:R-:W-:Y:S02]  /*132a0*/  SEL R13, R44, R23, !P3 ;  /* 0x000000172c0d7207 */ /* 0x000fe40005800000 */
[----:B------:R-:W3:Y:S01]  /*132b0*/  LDL.LU R23, [R1+0xe4] ;  /* 0x0000e40001177983 */ /* 0x000ee20000300800 */
[----:B------:R-:W-:Y:S01]  /*132c0*/  IMAD R87, R12, UR48, RZ ;  /* 0x000000300c577c24 */ /* 0x000fe2000f8e02ff */
[----:B------:R-:W-:Y:S01]  /*132d0*/  SEL R12, R44, R22, !P3 ;  /* 0x000000162c0c7207 */ /* 0x000fe20005800000 */
[----:B------:R-:W-:Y:S01]  /*132e0*/  IMAD R86, R13, UR47, RZ ;  /* 0x0000002f0d567c24 */ /* 0x000fe2000f8e02ff */
[----:B------:R-:W3:Y:S04]  /*132f0*/  LDL.LU R3, [R1+0x120] ;  /* 0x0001200001037983 */ /* 0x000ee80000300800 */
[----:B------:R0:W-:Y:S01]  /*13300*/  STS.U8 [R89+UR9+0x5000], R10 ;  /* 0x0050000a59007988 */ /* 0x0001e20008000009 */
[----:B------:R-:W-:-:S02]  /*13310*/  IMAD R12, R12, UR46, RZ ;  /* 0x0000002e0c0c7c24 */ /* 0x000fc4000f8e02ff */
[----:B------:R-:W-:Y:S01]  /*13320*/  @!P0 IMAD.MOV R15, RZ, RZ, -R15 ;  /* 0x000000ffff0f8224 */ /* 0x000fe200078e0a0f */
[----:B------:R-:W3:Y:S01]  /*13330*/  LDL.LU R22, [R1+0xe0] ;  /* 0x0000e00001167983 */ /* 0x000ee20000300800 */
[----:B------:R-:W-:Y:S01]  /*13340*/  @!P1 IMAD.MOV R14, RZ, RZ, -R14 ;  /* 0x000000ffff0e9224 */ /* 0x000fe200078e0a0e */
[C---:B------:R-:W-:Y:S01]  /*13350*/  SEL R91, R44.reuse, R91, !P3 ;  /* 0x0000005b2c5b7207 */ /* 0x040fe20005800000 */
[----:B------:R-:W1:Y:S01]  /*13360*/  LDCU UR48, c[0x0][0x3b0] ;  /* 0x00007600ff3077ac */ /* 0x000e620008000800 */
[----:B------:R-:W3:Y:S01]  /*13370*/  LDL.LU R2, [R1+0x118] ;  /* 0x0001180001027983 */ /* 0x000ee20000300800 */
[C---:B------:R-:W-:Y:S02]  /*13380*/  SEL R90, R44.reuse, R90, !P3 ;  /* 0x0000005a2c5a7207 */ /* 0x040fe40005800000 */
[C---:B------:R-:W-:Y:S01]  /*13390*/  SEL R83, R44.reuse, R83, !P3 ;  /* 0x000000532c537207 */ /* 0x040fe20005800000 */
[----:B------:R1:W-:Y:S01]  /*133a0*/  STS.U8 [R89+UR9+0xc00], R7 ;  /* 0x000c000759007988 */ /* 0x0003e20008000009 */
[C---:B------:R-:W-:Y:S01]  /*133b0*/  SEL R13, R44.reuse, R24, !P3 ;  /* 0x000000182c0d7207 */ /* 0x040fe20005800000 */
[----:B------:R-:W2:Y:S02]  /*133c0*/  LDCU UR47, c[0x0][0x3b0] ;  /* 0x00007600ff2f77ac */ /* 0x000ea40008000800 */
[----:B0-----:R-:W3:Y:S01]  /*133d0*/  LDL.LU R10, [R1+0xcc] ;  /* 0x0000cc00010a7983 */ /* 0x001ee20000300800 */
[C---:B------:R-:W-:Y:S01]  /*133e0*/  SEL R82, R44.reuse, R82, !P3 ;  /* 0x000000522c527207 */ /* 0x040fe20005800000 */
[----:B------:R-:W0:Y:S02]  /*133f0*/  LDCU UR46, c[0x0][0x3b0] ;  /* 0x00007600ff2e77ac */ /* 0x000e240008000800 */
[----:B-1----:R-:W3:Y:S04]  /*13400*/  LDL.LU R7, [R1+0x11c] ;  /* 0x00011c0001077983 */ /* 0x002ee80000300800 */
[----:B------:R-:W3:Y:S01]  /*13410*/  LDL.LU R24, [R1+0xc8] ;  /* 0x0000c80001187983 */ /* 0x000ee20000300800 */
[----:B------:R-:W-:Y:S01]  /*13420*/  IMAD R13, R13, UR45, RZ ;  /* 0x0000002d0d0d7c24 */ /* 0x000fe2000f8e02ff */
[----:B------:R-:W-:-:S02]  /*13430*/  SEL R81, R44, R81, !P3 ;  /* 0x000000512c517207 */ /* 0x000fc40005800000 */
[----:B------:R-:W-:Y:S01]  /*13440*/  STS.U8 [R89+UR9+0x4c00], R88 ;  /* 0x004c005859007988 */ /* 0x000fe20008000009 */
[C---:B------:R-:W-:Y:S02]  /*13450*/  SEL R80, R44.reuse, R80, !P3 ;  /* 0x000000502c507207 */ /* 0x040fe40005800000 */
[C---:B------:R-:W-:Y:S01]  /*13460*/  SEL R79, R44.reuse, R79, !P3 ;  /* 0x0000004f2c4f7207 */ /* 0x040fe20005800000 */
[----:B------:R1:W-:Y:S01]  /*13470*/  STL [R1+0x10c], R12 ;  /* 0x00010c0c01007387 */ /* 0x0003e20000100800 */
[C---:B------:R-:W-:Y:S02]  /*13480*/  SEL R78, R44.reuse, R78, !P3 ;  /* 0x0000004e2c4e7207 */ /* 0x040fe40005800000 */
[C---:B------:R-:W-:Y:S01]  /*13490*/  SEL R77, R44.reuse, R77, !P3 ;  /* 0x0000004d2c4d7207 */ /* 0x040fe20005800000 */
[----:B------:R0:W-:Y:S01]  /*134a0*/  STS.U8 [R89+UR9+0x800], R0 ;  /* 0x0008000059007988 */ /* 0x0001e20008000009 */
[C---:B------:R-:W-:Y:S02]  /*134b0*/  SEL R76, R44.reuse, R76, !P3 ;  /* 0x0000004c2c4c7207 */ /* 0x040fe40005800000 */
[----:B------:R-:W-:-:S02]  /*134c0*/  SEL R75, R44, R75, !P3 ;  /* 0x0000004b2c4b7207 */ /* 0x000fc40005800000 */
[C---:B------:R-:W-:Y:S02]  /*134d0*/  SEL R74, R44.reuse, R74, !P3 ;  /* 0x0000004a2c4a7207 */ /* 0x040fe40005800000 */
[C---:B------:R-:W-:Y:S02]  /*134e0*/  SEL R73, R44.reuse, R73, !P3 ;  /* 0x000000492c497207 */ /* 0x040fe40005800000 */
[C---:B------:R-:W-:Y:S02]  /*134f0*/  SEL R72, R44.reuse, R72, !P3 ;  /* 0x000000482c487207 */ /* 0x040fe40005800000 */
[C---:B------:R-:W-:Y:S02]  /*13500*/  SEL R71, R44.reuse, R71, !P3 ;  /* 0x000000472c477207 */ /* 0x040fe40005800000 */
        /* <DEDUP_REMOVED lines=36> */
[C---:B------:R-:W-:Y:S01]  /*13750*/  SEL R27, R44.reuse, R27, !P3 ;  /* 0x0000001b2c1b7207 */ /* 0x040fe20005800000 */
[----:B------:R-:W-:Y:S01]  /*13760*/  IMAD R91, R91, UR69, RZ ;  /* 0x000000455b5b7c24 */ /* 0x000fe2000f8e02ff */
[----:B-1----:R-:W-:Y:S01]  /*13770*/  SEL R12, R44, R92, !P3 ;  /* 0x0000005c2c0c7207 */ /* 0x002fe20005800000 */
[----:B------:R-:W-:Y:S01]  /*13780*/  IMAD R90, R90, UR68, RZ ;  /* 0x000000445a5a7c24 */ /* 0x000fe2000f8e02ff */
[----:B------:R-:W3:Y:S01]  /*13790*/  LDL.LU R92, [R1+0xc4] ;  /* 0x0000c400015c7983 */ /* 0x000ee20000300800 */
[----:B------:R-:W-:Y:S01]  /*137a0*/  IMAD R83, R83, UR67, RZ ;  /* 0x0000004353537c24 */ /* 0x000fe2000f8e02ff */
[----:B------:R-:W1:Y:S01]  /*137b0*/  LDCU UR45, c[0x0][0x3b0] ;  /* 0x00007600ff2d77ac */ /* 0x000e620008000800 */
[----:B0-----:R-:W-:Y:S01]  /*137c0*/  IMAD R0, R12, UR44, RZ ;  /* 0x0000002c0c007c24 */ /* 0x001fe2000f8e02ff */
[----:B------:R4:W-:Y:S04]  /*137d0*/  STL [R1+0x4], R13 ;  /* 0x0000040d01007387 */ /* 0x0009e80000100800 */
[----:B--2---:R-:W-:Y:S01]  /*137e0*/  STS.U8 [R89+UR9+0x4800], R5 ;  /* 0x0048000559007988 */ /* 0x004fe20008000009 */
[----:B----4-:R-:W-:Y:S01]  /*137f0*/  SEL R13, R44, R11, !P3 ;  /* 0x0000000b2c0d7207 */ /* 0x010fe20005800000 */
[----:B------:R-:W-:Y:S01]  /*13800*/  IMAD R82, R82, UR66, RZ ;  /* 0x0000004252527c24 */ /* 0x000fe2000f8e02ff */
[----:B------:R-:W0:Y:S01]  /*13810*/  LDCU UR44, c[0x0][0x3b0] ;  /* 0x00007600ff2c77ac */ /* 0x000e220008000800 */
[----:B------:R-:W2:Y:S01]  /*13820*/  LDL.LU R11, [R1+0xc0] ;  /* 0x0000c000010b7983 */ /* 0x000ea20000300800 */
[----:B------:R-:W-:-:S03]  /*13830*/  SEL R12, R44, R93, !P3 ;  /* 0x0000005d2c0c7207 */ /* 0x000fc60005800000 */
[----:B------:R4:W-:Y:S04]  /*13840*/  STL [R1+0x108], R0 ;  /* 0x0001080001007387 */ /* 0x0009e80000100800 */
[----:B------:R-:W2:Y:S01]  /*13850*/  LDL.LU R93, [R1+0x9c] ;  /* 0x00009c00015d7983 */ /* 0x000ea20000300800 */
[----:B----4-:R-:W-:Y:S01]  /*13860*/  IMAD R0, R13, UR43, RZ ;  /* 0x0000002b0d007c24 */ /* 0x010fe2000f8e02ff */
[----:B---3--:R-:W-:Y:S02]  /*13870*/  SEL R13, R44, R23, !P3 ;  /* 0x000000172c0d7207 */ /* 0x008fe40005800000 */
[----:B------:R-:W-:Y:S01]  /*13880*/  STS.U8 [R89+UR9+0x400], R4 ;  /* 0x0004000459007988 */ /* 0x000fe20008000009 */
[----:B------:R-:W-:Y:S01]  /*13890*/  IMAD R81, R81, UR65, RZ ;  /* 0x0000004151517c24 */ /* 0x000fe2000f8e02ff */
[----:B------:R-:W3:Y:S02]  /*138a0*/  LDCU UR43, c[0x0][0x3b0] ;  /* 0x00007600ff2b77ac */ /* 0x000ee40008000800 */
[----:B------:R4:W-:Y:S04]  /*138b0*/  STL [R1+0xe8], R0 ;  /* 0x0000e80001007387 */ /* 0x0009e80000100800 */
[----:B------:R-:W3:Y:S01]  /*138c0*/  LDL.LU R23, [R1+0x90] ;  /* 0x0000900001177983 */ /* 0x000ee20000300800 */
[----:B----4-:R-:W-:Y:S01]  /*138d0*/  IMAD R0, R12, UR42, RZ ;  /* 0x0000002a0c007c24 */ /* 0x010fe2000f8e02ff */
[----:B------:R-:W-:-:S02]  /*138e0*/  SEL R12, R44, R22, !P3 ;  /* 0x000000162c0c7207 */ /* 0x000fc40005800000 */
[----:B------:R-:W-:Y:S01]  /*138f0*/  STS.U8 [R89+UR9+0x4400], R3 ;  /* 0x0044000359007988 */ /* 0x000fe20008000009 */
[----:B------:R-:W-:Y:S01]  /*13900*/  IMAD R80, R80, UR64, RZ ;  /* 0x0000004050507c24 */ /* 0x000fe2000f8e02ff */
[----:B------:R-:W4:Y:S02]  /*13910*/  LDCU UR42, c[0x0][0x3b0] ;  /* 0x00007600ff2a77ac */ /* 0x000f240008000800 */
[----:B------:R0:W-:Y:S04]  /*13920*/  STL [R1+0xe4], R0 ;  /* 0x0000e40001007387 */ /* 0x0001e80000100800 */
[----:B------:R-:W4:Y:S01]  /*13930*/  LDL.LU R22, [R1+0x8c] ;  /* 0x00008c0001167983 */ /* 0x000f220000300800 */
[----:B0-----:R-:W-:Y:S01]  /*13940*/  IMAD R0, R13, UR41, RZ ;  /* 0x000000290d007c24 */ /* 0x001fe2000f8e02ff */
[----:B------:R-:W-:-:S02]  /*13950*/  SEL R13, R44, R10, !P3 ;  /* 0x0000000a2c0d7207 */ /* 0x000fc40005800000 */
[----:B------:R-:W-:Y:S01]  /*13960*/  STS.U8 [R89+UR9], R2 ;  /* 0x0000000259007988 */ /* 0x000fe20008000009 */
[----:B------:R-:W-:Y:S01]  /*13970*/  IMAD R79, R79, UR63, RZ ;  /* 0x0000003f4f4f7c24 */ /* 0x000fe2000f8e02ff */
[----:B------:R-:W0:Y:S02]  /*13980*/  LDCU UR41, c[0x0][0x3b0] ;  /* 0x00007600ff2977ac */ /* 0x000e240008000800 */
[----:B------:R1:W-:Y:S02]  /*13990*/  STL [R1+0xe0], R0 ;  /* 0x0000e00001007387 */ /* 0x0003e40000100800 */
[----:B-1----:R-:W-:Y:S01]  /*139a0*/  IMAD R0, R12, UR40, RZ ;  /* 0x000000280c007c24 */ /* 0x002fe2000f8e02ff */
[----:B------:R-:W-:Y:S01]  /*139b0*/  SEL R12, R44, R24, !P3 ;  /* 0x000000182c0c7207 */ /* 0x000fe20005800000 */
[----:B------:R-:W-:Y:S01]  /*139c0*/  STS.U8 [R89+UR9+0x4000], R7 ;  /* 0x0040000759007988 */ /* 0x000fe20008000009 */
[----:B------:R-:W-:Y:S01]  /*139d0*/  IMAD R78, R78, UR62, RZ ;  /* 0x0000003e4e4e7c24 */ /* 0x000fe2000f8e02ff */
[----:B------:R-:W1:Y:S02]  /*139e0*/  LDCU UR40, c[0x0][0x3b0] ;  /* 0x00007600ff2877ac */ /* 0x000e640008000800 */
[----:B------:R0:W-:Y:S04]  /*139f0*/  STL [R1+0xcc], R0 ;  /* 0x0000cc0001007387 */ /* 0x0001e80000100800 */
[----:B------:R-:W4:Y:S01]  /*13a00*/  LDL.LU R24, [R1+0x98] ;  /* 0x0000980001187983 */ /* 0x000f220000300800 */
[----:B0-----:R-:W-:-:S03]  /*13a10*/  IMAD R0, R13, UR39, RZ ;  /* 0x000000270d007c24 */ /* 0x001fc6000f8e02ff */
[----:B------:R-:W-:Y:S01]  /*13a20*/  STS.U8 [R89+UR9+0x3400], R59 ;  /* 0x0034003b59007988 */ /* 0x000fe20008000009 */
[----:B------:R-:W-:Y:S01]  /*13a30*/  IMAD R77, R77, UR61, RZ ;  /* 0x0000003d4d4d7c24 */ /* 0x000fe2000f8e02ff */
[----:B------:R-:W0:Y:S02]  /*13a40*/  LDCU UR39, c[0x0][0x3b0] ;  /* 0x00007600ff2777ac */ /* 0x000e240008000800 */
[----:B------:R1:W-:Y:S02]  /*13a50*/  STL [R1+0xc8], R0 ;  /* 0x0000c80001007387 */ /* 0x0003e40000100800 */
[----:B-1----:R-:W-:Y:S02]  /*13a60*/  IMAD R0, R12, UR38, RZ ;  /* 0x000000260c007c24 */ /* 0x002fe4000f8e02ff */
[----:B------:R-:W-:Y:S01]  /*13a70*/  STS.U8 [R89+UR9+0x7400], R57 ;  /* 0x0074003959007988 */ /* 0x000fe20008000009 */
[----:B------:R-:W-:Y:S01]  /*13a80*/  IMAD R76, R76, UR60, RZ ;  /* 0x0000003c4c4c7c24 */ /* 0x000fe2000f8e02ff */
[----:B------:R-:W1:Y:S02]  /*13a90*/  LDCU UR38, c[0x0][0x3b0] ;  /* 0x00007600ff2677ac */ /* 0x000e640008000800 */
[----:B------:R-:W-:Y:S04]  /*13aa0*/  STS.U8 [R89+UR9+0x3800], R52 ;  /* 0x0038003459007988 */ /* 0x000fe80008000009 */
[----:B------:R-:W-:Y:S04]  /*13ab0*/  STS.U8 [R89+UR9+0x7800], R50 ;  /* 0x0078003259007988 */ /* 0x000fe80008000009 */
[----:B------:R-:W-:Y:S04]  /*13ac0*/  STS.U8 [R89+UR9+0x3c00], R48 ;  /* 0x003c003059007988 */ /* 0x000fe80008000009 */
[----:B------:R-:W-:Y:S01]  /*13ad0*/  STS.U8 [R89+UR9+0x7c00], R67 ;  /* 0x007c004359007988 */ /* 0x000fe20008000009 */
[----:B------:R-:W-:-:S03]  /*13ae0*/  SEL R13, R44, R92, !P3 ;  /* 0x0000005c2c0d7207 */ /* 0x000fc60005800000 */
[----:B------:R-:W4:Y:S04]  /*13af0*/  LDL.LU R92, [R1+0x94] ;  /* 0x00009400015c7983 */ /* 0x000f280000300800 */
[----:B------:R0:W-:Y:S02]  /*13b00*/  STL [R1+0xc4], R0 ;  /* 0x0000c40001007387 */ /* 0x0001e40000100800 */
[----:B0-----:R-:W-:Y:S01]  /*13b10*/  IMAD R0, R13, UR37, RZ ;  /* 0x000000250d007c24 */ /* 0x001fe2000f8e02ff */
[----:B------:R-:W0:Y:S04]  /*13b20*/  LDCU UR37, c[0x0][0x3b0] ;  /* 0x00007600ff2577ac */ /* 0x000e280008000800 */
[----:B------:R0:W-:Y:S01]  /*13b30*/  STL [R1+0xc0], R0 ;  /* 0x0000c00001007387 */ /* 0x0001e20000100800 */
[----:B--2---:R-:W-:-:S05]  /*13b40*/  SEL R12, R44, R11, !P3 ;  /* 0x0000000b2c0c7207 */ /* 0x004fca0005800000 */
[----:B0-----:R-:W-:Y:S01]  /*13b50*/  IMAD R0, R12, UR36, RZ ;  /* 0x000000240c007c24 */ /* 0x001fe2000f8e02ff */
[----:B------:R-:W0:Y:S01]  /*13b60*/  LDCU UR36, c[0x0][0x3b0] ;  /* 0x00007600ff2477ac */ /* 0x000e220008000800 */
[C---:B------:R-:W-:Y:S02]  /*13b70*/  SEL R13, R44.reuse, R93, !P3 ;  /* 0x0000005d2c0d7207 */ /* 0x040fe40005800000 */
[----:B------:R-:W2:Y:S04]  /*13b80*/  LDL.LU R93, [R1+0x88] ;  /* 0x00008800015d7983 */ /* 0x000ea80000300800 */
[----:B------:R0:W-:Y:S04]  /*13b90*/  STL [R1+0x9c], R0 ;  /* 0x00009c0001007387 */ /* 0x0001e80000100800 */
[----:B------:R-:W2:Y:S04]  /*13ba0*/  LDL.LU R3, [R1+0x148] ;  /* 0x0001480001037983 */ /* 0x000ea80000300800 */
[----:B------:R-:W2:Y:S01]  /*13bb0*/  LDL.LU R2, [R1+0x84] ;  /* 0x0000840001027983 */ /* 0x000ea20000300800 */
[----:B---3--:R-:W-:-:S03]  /*13bc0*/  SEL R12, R44, R23, !P3 ;  /* 0x000000172c0c7207 */ /* 0x008fc60005800000 */
[----:B------:R-:W3:Y:S01]  /*13bd0*/  LDL.LU R11, [R1+0x144] ;  /* 0x00014400010b7983 */ /* 0x000ee20000300800 */
[----:B0-----:R-:W-:-:S03]  /*13be0*/  LOP3.LUT R0, R89, 0x10, RZ, 0x3c, !PT ;  /* 0x0000001059007812 */ /* 0x001fc600078e3cff */
[----:B------:R-:W3:Y:S04]  /*13bf0*/  LDL.LU R23, [R1+0x80] ;  /* 0x0000800001177983 */ /* 0x000ee80000300800 */
[----:B------:R-:W3:Y:S04]  /*13c00*/  LDL.LU R89, [R1+0x158] ;  /* 0x0001580001597983 */ /* 0x000ee80000300800 */
[----:B------:R-:W3:Y:S01]  /*13c10*/  LDL.LU R10, [R1+0x7c] ;  /* 0x00007c00010a7983 */ /* 0x000ee20000300800 */
[----:B------:R-:W-:Y:S01]  /*13c20*/  IMAD R7, R13, UR35, RZ ;  /* 0x000000230d077c24 */ /* 0x000fe2000f8e02ff */
[----:B----4-:R-:W-:Y:S01]  /*13c30*/  SEL R13, R44, R22, !P3 ;  /* 0x000000162c0d7207 */ /* 0x010fe20005800000 */
[----:B------:R-:W-:Y:S01]  /*13c40*/  IMAD R22, R12, UR34, RZ ;  /* 0x000000220c167c24 */ /* 0x000fe2000f8e02ff */
[----:B------:R-:W4:Y:S01]  /*13c50*/  LDL.LU R88, [R1+0x154] ;  /* 0x0001540001587983 */ /* 0x000f220000300800 */
[----:B------:R-:W-:Y:S01]  /*13c60*/  IMAD R75, R75, UR59, RZ ;  /* 0x0000003b4b4b7c24 */ /* 0x000fe2000f8e02ff */
[----:B------:R-:W0:Y:S01]  /*13c70*/  LDCU UR35, c[0x0][0x3b0] ;  /* 0x00007600ff2377ac */ /* 0x000e220008000800 */
[----:B------:R-:W-:Y:S01]  /*13c80*/  IMAD R59, R13, UR33, RZ ;  /* 0x000000210d3b7c24 */ /* 0x000fe2000f8e02ff */
[----:B------:R-:W-:Y:S01]  /*13c90*/  STS.U8 [R0+UR9+0x80], R85 ;  /* 0x0000805500007988 */ /* 0x000fe20008000009 */
[----:B------:R-:W-:Y:S01]  /*13ca0*/  IMAD R74, R74, UR58, RZ ;  /* 0x0000003a4a4a7c24 */ /* 0x000fe2000f8e02ff */
[----:B------:R-:W0:Y:S01]  /*13cb0*/  LDCU UR33, c[0x0][0x3b0] ;  /* 0x00007600ff2177ac */ /* 0x000e220008000800 */
[----:B------:R-:W-:Y:S01]  /*13cc0*/  SEL R12, R44, R24, !P3 ;  /* 0x000000182c0c7207 */ /* 0x000fe20005800000 */
[----:B------:R-:W-:Y:S01]  /*13cd0*/  IMAD R73, R73, UR57, RZ ;  /* 0x0000003949497c24 */ /* 0x000fe2000f8e02ff */
[----:B------:R-:W4:Y:S01]  /*13ce0*/  LDL.LU R24, [R1+0x78] ;  /* 0x0000780001187983 */ /* 0x000f220000300800 */
[----:B------:R-:W-:Y:S01]  /*13cf0*/  IMAD R72, R72, UR56, RZ ;  /* 0x0000003848487c24 */ /* 0x000fe2000f8e02ff */
[----:B------:R-:W0:Y:S01]  /*13d00*/  LDCU UR34, c[0x0][0x3b0] ;  /* 0x00007600ff2277ac */ /* 0x000e220008000800 */
[----:B------:R-:W-:Y:S01]  /*13d10*/  IMAD R57, R12, UR32, RZ ;  /* 0x000000200c397c24 */ /* 0x000fe2000f8e02ff */
[----:B------:R-:W4:Y:S01]  /*13d20*/  LDL.LU R5, [R1+0x170] ;  /* 0x0001700001057983 */ /* 0x000f220000300800 */
[----:B------:R-:W-:Y:S01]  /*13d30*/  IMAD R71, R71, UR55, RZ ;  /* 0x0000003747477c24 */ /* 0x000fe2000f8e02ff */
[----:B------:R-:W0:Y:S02]  /*13d40*/  LDCU UR32, c[0x0][0x3b0] ;  /* 0x00007600ff2077ac */ /* 0x000e240008000800 */
[----:B------:R-:W4:Y:S04]  /*13d50*/  LDL.LU R4, [R1+0x74] ;  /* 0x0000740001047983 */ /* 0x000f280000300800 */
[----:B------:R-:W-:Y:S01]  /*13d60*/  STS.U8 [R0+UR9+0x4080], R84 ;  /* 0x0040805400007988 */ /* 0x000fe20008000009 */
[----:B------:R-:W-:-:S03]  /*13d70*/  SEL R13, R44, R92, !P3 ;  /* 0x0000005c2c0d7207 */ /* 0x000fc60005800000 */
[----:B------:R-:W4:Y:S02]  /*13d80*/  LDL.LU R92, [R1+0x16c] ;  /* 0x00016c00015c7983 */ /* 0x000f240000300800 */
[----:B------:R-:W-:Y:S01]  /*13d90*/  IMAD R48, R13, UR31, RZ ;  /* 0x0000001f0d307c24 */ /* 0x000fe2000f8e02ff */
[----:B------:R-:W0:Y:S01]  /*13da0*/  LDCU UR31, c[0x0][0x3b0] ;  /* 0x00007600ff1f77ac */ /* 0x000e220008000800 */
[C---:B--2---:R-:W-:Y:S02]  /*13db0*/  SEL R12, R44.reuse, R93, !P3 ;  /* 0x0000005d2c0c7207 */ /* 0x044fe40005800000 */
[----:B------:R-:W2:Y:S04]  /*13dc0*/  LDL.LU R93, [R1+0x70] ;  /* 0x00007000015d7983 */ /* 0x000ea80000300800 */
[----:B------:R0:W-:Y:S01]  /*13dd0*/  STS.U8 [R0+UR9+0x480], R3 ;  /* 0x0004800300007988 */ /* 0x0001e20008000009 */
[----:B------:R-:W-:Y:S01]  /*13de0*/  SEL R13, R44, R2, !P3 ;  /* 0x000000022c0d7207 */ /* 0x000fe20005800000 */
[----:B------:R-:W-:Y:S01]  /*13df0*/  IMAD R52, R12, UR30, RZ ;  /* 0x0000001e0c347c24 */ /* 0x000fe2000f8e02ff */
[----:B------:R-:W1:Y:S01]  /*13e00*/  LDCU UR30, c[0x0][0x3b0] ;  /* 0x00007600ff1e77ac */ /* 0x000e620008000800 */
[----:B0-----:R-:W2:Y:S04]  /*13e10*/  LDL.LU R3, [R1+0x180] ;  /* 0x0001800001037983 */ /* 0x001ea80000300800 */
[----:B------:R-:W2:Y:S01]  /*13e20*/  LDL.LU R2, [R1+0x6c] ;  /* 0x00006c0001027983 */ /* 0x000ea20000300800 */
[----:B---3--:R-:W-:-:S03]  /*13e30*/  SEL R12, R44, R23, !P3 ;  /* 0x000000172c0c7207 */ /* 0x008fc60005800000 */
[----:B------:R0:W-:Y:S01]  /*13e40*/  STS.U8 [R0+UR9+0x4480], R11 ;  /* 0x0044800b00007988 */ /* 0x0001e20008000009 */
[----:B------:R-:W-:Y:S01]  /*13e50*/  IMAD R50, R13, UR29, RZ ;  /* 0x0000001d0d327c24 */ /* 0x000fe2000f8e02ff */
[----:B------:R-:W-:Y:S01]  /*13e60*/  SEL R13, R44, R10, !P3 ;  /* 0x0000000a2c0d7207 */ /* 0x000fe20005800000 */
[----:B------:R-:W-:Y:S01]  /*13e70*/  IMAD R84, R12, UR28, RZ ;  /* 0x0000001c0c547c24 */ /* 0x000fe2000f8e02ff */
[----:B------:R3:W-:Y:S01]  /*13e80*/  STS.U8 [R0+UR9+0x880], R89 ;  /* 0x0008805900007988 */ /* 0x0007e20008000009 */
[----:B------:R-:W-:Y:S01]  /*13e90*/  IMAD R70, R70, UR54, RZ ;  /* 0x0000003646467c24 */ /* 0x000fe2000f8e02ff */
[----:B------:R-:W1:Y:S02]  /*13ea0*/  LDCU UR29, c[0x0][0x3b0] ;  /* 0x00007600ff1d77ac */ /* 0x000e640008000800 */
[----:B0-----:R-:W2:Y:S01]  /*13eb0*/  LDL.LU R11, [R1+0x17c] ;  /* 0x00017c00010b7983 */ /* 0x001ea20000300800 */
[----:B------:R-:W-:Y:S01]  /*13ec0*/  IMAD R67, R13, UR27, RZ ;  /* 0x0000001b0d437c24 */ /* 0x000fe2000f8e02ff */
[----:B------:R-:W0:Y:S02]  /*13ed0*/  LDCU UR27, c[0x0][0x3b0] ;  /* 0x00007600ff1b77ac */ /* 0x000e240008000800 */
[----:B------:R-:W2:Y:S01]  /*13ee0*/  LDL.LU R23, [R1+0x68] ;  /* 0x0000680001177983 */ /* 0x000ea20000300800 */
[----:B------:R-:W-:Y:S01]  /*13ef0*/  IMAD R69, R69, UR53, RZ ;  /* 0x0000003545457c24 */ /* 0x000fe2000f8e02ff */
[----:B------:R-:W0:Y:S02]  /*13f00*/  LDCU UR28, c[0x0][0x3b0] ;  /* 0x00007600ff1c77ac */ /* 0x000e240008000800 */
[----:B---3--:R-:W3:Y:S04]  /*13f10*/  LDL.LU R89, [R1+0x194] ;  /* 0x0001940001597983 */ /* 0x008ee80000300800 */
[----:B------:R-:W3:Y:S01]  /*13f20*/  LDL.LU R10, [R1+0x64] ;  /* 0x00006400010a7983 */ /* 0x000ee20000300800 */
[----:B----4-:R-:W-:-:S03]  /*13f30*/  SEL R12, R44, R24, !P3 ;  /* 0x000000182c0c7207 */ /* 0x010fc60005800000 */
[----:B------:R-:W4:Y:S01]  /*13f40*/  LDL.LU R24, [R1+0x190] ;  /* 0x0001900001187983 */ /* 0x000f220000300800 */
[----:B------:R-:W-:Y:S01]  /*13f50*/  SEL R13, R44, R4, !P3 ;  /* 0x000000042c0d7207 */ /* 0x000fe20005800000 */
[----:B------:R-:W-:Y:S02]  /*13f60*/  IMAD R4, R12, UR26, RZ ;  /* 0x0000001a0c047c24 */ /* 0x000fe4000f8e02ff */
[----:B------:R-:W-:Y:S01]  /*13f70*/  STS.U8 [R0+UR9+0x4880], R88 ;  /* 0x0048805800007988 */ /* 0x000fe20008000009 */
[----:B------:R-:W-:Y:S01]  /*13f80*/  IMAD R68, R68, UR52, RZ ;  /* 0x0000003444447c24 */ /* 0x000fe2000f8e02ff */
[----:B------:R-:W0:Y:S01]  /*13f90*/  LDCU UR26, c[0x0][0x3b0] ;  /* 0x00007600ff1a77ac */ /* 0x000e220008000800 */
[----:B------:R-:W-:Y:S01]  /*13fa0*/  IMAD R85, R13, UR25, RZ ;  /* 0x000000190d557c24 */ /* 0x000fe2000f8e02ff */
[----:B------:R-:W-:Y:S01]  /*13fb0*/  STS.U8 [R0+UR9+0xc80], R5 ;  /* 0x000c800500007988 */ /* 0x000fe20008000009 */
[----:B------:R-:W-:Y:S01]  /*13fc0*/  IMAD R66, R66, UR71, RZ ;  /* 0x0000004742427c24 */ /* 0x000fe2000f8e02ff */
[----:B------:R-:W0:Y:S02]  /*13fd0*/  LDCU UR25, c[0x0][0x3b0] ;  /* 0x00007600ff1977ac */ /* 0x000e240008000800 */
[----:B------:R-:W-:Y:S04]  /*13fe0*/  STL [R1+0x74], R4 ;  /* 0x0000740401007387 */ /* 0x000fe80000100800 */
[----:B------:R0:W-:Y:S04]  /*13ff0*/  STS.U8 [R0+UR9+0x4c80], R92 ;  /* 0x004c805c00007988 */ /* 0x0001e80008000009 */
[----:B0-----:R-:W4:Y:S01]  /*14000*/  LDL.LU R92, [R1+0x1a4] ;  /* 0x0001a400015c7983 */ /* 0x001f220000300800 */
[----:B--2---:R-:W-:-:S03]  /*14010*/  SEL R12, R44, R93, !P3 ;  /* 0x0000005d2c0c7207 */ /* 0x004fc60005800000 */
[----:B------:R-:W2:Y:S04]  /*14020*/  LDL.LU R93, [R1+0x1a0] ;  /* 0x0001a000015d7983 */ /* 0x000ea80000300800 */
[----:B------:R-:W2:Y:S01]  /*14030*/  LDL.LU R88, [R1+0x4c] ;  /* 0x00004c0001587983 */ /* 0x000ea20000300800 */
[----:B------:R-:W-:Y:S01]  /*14040*/  SEL R13, R44, R2, !P3 ;  /* 0x000000022c0d7207 */ /* 0x000fe20005800000 */
[----:B------:R-:W-:Y:S02]  /*14050*/  IMAD R2, R12, UR24, RZ ;  /* 0x000000180c027c24 */ /* 0x000fe4000f8e02ff */
[----:B------:R-:W-:Y:S01]  /*14060*/  STS.U8 [R0+UR9+0x1080], R3 ;  /* 0x0010800300007988 */ /* 0x000fe20008000009 */
[----:B------:R-:W-:Y:S01]  /*14070*/  IMAD R65, R65, UR70, RZ ;  /* 0x0000004641417c24 */ /* 0x000fe2000f8e02ff */
[----:B------:R-:W0:Y:S02]  /*14080*/  LDCU UR24, c[0x0][0x3b0] ;  /* 0x00007600ff1877ac */ /* 0x000e240008000800 */
[----:B------:R1:W-:Y:S04]  /*14090*/  STL [R1+0x6c], R2 ;  /* 0x00006c0201007387 */ /* 0x0003e80000100800 */
[----:B------:R0:W-:Y:S01]  /*140a0*/  STS.U8 [R0+UR9+0x5080], R11 ;  /* 0x0050800b00007988 */ /* 0x0001e20008000009 */
[----:B------:R-:W-:-:S03]  /*140b0*/  SEL R12, R44, R23, !P3 ;  /* 0x000000172c0c7207 */ /* 0x000fc60005800000 */
[----:B-1----:R-:W2:Y:S01]  /*140c0*/  LDL.LU R2, [R1+0x1b0] ;  /* 0x0001b00001027983 */ /* 0x002ea20000300800 */
[----:B------:R-:W-:Y:S01]  /*140d0*/  IMAD R23, R13, UR23, RZ ;  /* 0x000000170d177c24 */ /* 0x000fe2000f8e02ff */
[----:B------:R-:W1:Y:S02]  /*140e0*/  LDCU UR23, c[0x0][0x3b0] ;  /* 0x00007600ff1777ac */ /* 0x000e640008000800 */
[----:B---3--:R3:W-:Y:S01]  /*140f0*/  STS.U8 [R0+UR9+0x1480], R89 ;  /* 0x0014805900007988 */ /* 0x0087e20008000009 */
[----:B------:R-:W-:Y:S01]  /*14100*/  IMAD R3, R12, UR22, RZ ;  /* 0x000000160c037c24 */ /* 0x000fe2000f8e02ff */
[----:B------:R-:W1:Y:S01]  /*14110*/  LDCU UR22, c[0x0][0x3b0] ;  /* 0x00007600ff1677ac */ /* 0x000e620008000800 */
[C---:B------:R-:W-:Y:S01]  /*14120*/  SEL R13, R44.reuse, R10, !P3 ;  /* 0x0000000a2c0d7207 */ /* 0x040fe20005800000 */
[----:B0-----:R-:W2:Y:S04]  /*14130*/  LDL.LU R11, [R1+0x44] ;  /* 0x00004400010b7983 */ /* 0x001ea80000300800 */
[----:B------:R-:W2:Y:S04]  /*14140*/  LDL.LU R5, [R1+0x1c8] ;  /* 0x0001c80001057983 */ /* 0x000ea80000300800 */
[----:B---3--:R-:W3:Y:S01]  /*14150*/  LDL.LU R89, [R1+0x40] ;  /* 0x0000400001597983 */ /* 0x008ee20000300800 */
[----:B------:R-:W-:Y:S01]  /*14160*/  IMAD R13, R13, UR19, RZ ;  /* 0x000000130d0d7c24 */ /* 0x000fe2000f8e02ff */
[----:B------:R-:W0:Y:S02]  /*14170*/  LDCU UR19, c[0x0][0x3b0] ;  /* 0x00007600ff1377ac */ /* 0x000e240008000800 */
[----:B------:R-:W3:Y:S04]  /*14180*/  LDL.LU R12, [R1+0x58] ;  /* 0x00005800010c7983 */ /* 0x000ee80000300800 */
[----:B------:R-:W3:Y:S04]  /*14190*/  LDL.LU R4, [R1+0x1c0] ;  /* 0x0001c00001047983 */ /* 0x000ee80000300800 */
[----:B------:R0:W-:Y:S04]  /*141a0*/  STL [R1+0x64], R3 ;  /* 0x0000640301007387 */ /* 0x0001e80000100800 */
[----:B----4-:R4:W-:Y:S04]  /*141b0*/  STS.U8 [R0+UR9+0x5480], R24 ;  /* 0x0054801800007988 */ /* 0x0109e80008000009 */
[----:B0-----:R-:W3:Y:S04]  /*141c0*/  LDL.LU R3, [R1+0x3c] ;  /* 0x00003c0001037983 */ /* 0x001ee80000300800 */
[----:B------:R-:W3:Y:S04]  /*141d0*/  LDL.LU R10, [R1+0x208] ;  /* 0x00020800010a7983 */ /* 0x000ee80000300800 */
[----:B----4-:R-:W4:Y:S04]  /*141e0*/  LDL.LU R24, [R1+0x1fc] ;  /* 0x0001fc0001187983 */ /* 0x010f280000300800 */
[----:B------:R0:W-:Y:S04]  /*141f0*/  STL [R1+0x58], R13 ;  /* 0x0000580d01007387 */ /* 0x0001e80000100800 */
[----:B0-----:R-:W4:Y:S04]  /*14200*/  LDL.LU R13, [R1+0x54] ;  /* 0x00005400010d7983 */ /* 0x001f280000300800 */
[----:B------:R0:W-:Y:S04]  /*14210*/  STS.U8 [R0+UR9+0x1880], R92 ;  /* 0x0018805c00007988 */ /* 0x0001e80008000009 */
[----:B0-----:R-:W4:Y:S04]  /*14220*/  LDL.LU R92, [R1+0x128c] ;  /* 0x00128c00015c7983 */ /* 0x001f280000300800 */
[----:B--2---:R-:W-:Y:S01]  /*14230*/  STS.U8 [R0+UR9+0x5880], R93 ;  /* 0x0058805d00007988 */ /* 0x004fe20008000009 */
[----:B---3--:R-:W-:-:S05]  /*14240*/  SEL R12, R44, R12, !P3 ;  /* 0x0000000c2c0c7207 */ /* 0x008fca0005800000 */
[----:B------:R-:W-:Y:S01]  /*14250*/  IMAD R12, R12, UR18, RZ ;  /* 0x000000120c0c7c24 */ /* 0x000fe2000f8e02ff */
[----:B------:R-:W0:Y:S04]  /*14260*/  LDCU UR18, c[0x0][0x3b0] ;  /* 0x00007600ff1277ac */ /* 0x000e280008000800 */
[----:B------:R2:W-:Y:S04]  /*14270*/  STL [R1+0x54], R12 ;  /* 0x0000540c01007387 */ /* 0x0005e80000100800 */
[----:B--2---:R-:W2:Y:S04]  /*14280*/  LDL.LU R12, [R1+0x50] ;  /* 0x00005000010c7983 */ /* 0x004ea80000300800 */
[----:B------:R-:W3:Y:S01]  /*14290*/  LDL.LU R93, [R1+0x1288] ;  /* 0x00128800015d7983 */ /* 0x000ee20000300800 */
[----:B----4-:R-:W-:-:S05]  /*142a0*/  SEL R13, R44, R13, !P3 ;  /* 0x0000000d2c0d7207 */ /* 0x010fca0005800000 */
[----:B------:R-:W-:Y:S01]  /*142b0*/  IMAD R13, R13, UR17, RZ ;  /* 0x000000110d0d7c24 */ /* 0x000fe2000f8e02ff */
[----:B------:R-:W4:Y:S04]  /*142c0*/  LDCU UR17, c[0x0][0x3b0] ;  /* 0x00007600ff1177ac */ /* 0x000f280008000800 */
[----:B------:R0:W-:Y:S04]  /*142d0*/  STL [R1+0x50], R13 ;  /* 0x0000500d01007387 */ /* 0x0001e80000100800 */
[----:B0-----:R-:W4:Y:S01]  /*142e0*/  LDL.LU R13, [R1+0x1b4] ;  /* 0x0001b400010d7983 */ /* 0x001f220000300800 */
[----:B--2---:R-:W-:-:S05]  /*142f0*/  SEL R12, R44, R12, !P3 ;  /* 0x0000000c2c0c7207 */ /* 0x004fca0005800000 */
[----:B------:R-:W-:Y:S01]  /*14300*/  IMAD R12, R12, UR16, RZ ;  /* 0x000000100c0c7c24 */ /* 0x000fe2000f8e02ff */
[----:B---3--:R-:W-:Y:S01]  /*14310*/  SEL R93, R44, R93, !P3 ;  /* 0x0000005d2c5d7207 */ /* 0x008fe20005800000 */
[----:B------:R-:W-:Y:S01]  /*14320*/  IMAD R64, R64, UR76, RZ ;  /* 0x0000004c40407c24 */ /* 0x000fe2000f8e02ff */
[----:B------:R-:W-:Y:S01]  /*14330*/  SEL R92, R44, R92, !P3 ;  /* 0x0000005c2c5c7207 */ /* 0x000fe20005800000 */
[----:B------:R-:W-:Y:S01]  /*14340*/  IMAD R63, R63, UR75, RZ ;  /* 0x0000004b3f3f7c24 */ /* 0x000fe2000f8e02ff */
[----:B------:R0:W-:Y:S01]  /*14350*/  STL [R1+0x4c], R12 ;  /* 0x00004c0c01007387 */ /* 0x0001e20000100800 */
[----:B------:R-:W-:Y:S01]  /*14360*/  IMAD R62, R62, UR74, RZ ;  /* 0x0000004a3e3e7c24 */ /* 0x000fe2000f8e02ff */
[----:B------:R-:W2:Y:S01]  /*14370*/  LDCU UR16, c[0x0][0x3b0] ;  /* 0x00007600ff1077ac */ /* 0x000ea20008000800 */
[C---:B0-----:R-:W-:Y:S01]  /*14380*/  SEL R12, R44.reuse, R11, !P3 ;  /* 0x0000000b2c0c7207 */ /* 0x041fe20005800000 */
[----:B----4-:R-:W-:Y:S04]  /*14390*/  STS.U8 [R0+UR9+0x1c80], R13 ;  /* 0x001c800d00007988 */ /* 0x010fe80008000009 */
[----:B------:R0:W-:Y:S04]  /*143a0*/  STS.U8 [R0+UR9+0x5c80], R2 ;  /* 0x005c800200007988 */ /* 0x0001e80008000009 */
[----:B0-----:R-:W3:Y:S04]  /*143b0*/  LDL.LU R2, [R1+0xc] ;  /* 0x00000c0001027983 */ /* 0x001ee80000300800 */
[----:B------:R-:W4:Y:S01]  /*143c0*/  LDL.LU R11, [R1+0x8] ;  /* 0x00000800010b7983 */ /* 0x000f220000300800 */
[----:B------:R-:W-:-:S05]  /*143d0*/  SEL R13, R44, R88, !P3 ;  /* 0x000000582c0d7207 */ /* 0x000fca0005800000 */
[----:B------:R-:W-:Y:S01]  /*143e0*/  IMAD R13, R13, UR15, RZ ;  /* 0x0000000f0d0d7c24 */ /* 0x000fe2000f8e02ff */
[----:B------:R-:W-:Y:S01]  /*143f0*/  STS.U8 [R0+UR9+0x2080], R5 ;  /* 0x0020800500007988 */ /* 0x000fe20008000009 */
[----:B------:R-:W-:Y:S01]  /*14400*/  IMAD R88, R6, 0x67, RZ ;  /* 0x0000006706587824 */ /* 0x000fe200078e02ff */
[----:B------:R-:W0:Y:S02]  /*14410*/  LDCU UR15, c[0x0][0x3b0] ;  /* 0x00007600ff0f77ac */ /* 0x000e240008000800 */
[----:B------:R1:W-:Y:S04]  /*14420*/  STL [R1+0x44], R13 ;  /* 0x0000440d01007387 */ /* 0x0003e80000100800 */
[----:B------:R0:W-:Y:S01]  /*14430*/  STS.U8 [R0+UR9+0x6080], R4 ;  /* 0x0060800400007988 */ /* 0x0001e20008000009 */
[----:B-1----:R-:W-:Y:S01]  /*14440*/  SEL R13, R44, R89, !P3 ;  /* 0x000000592c0d7207 */ /* 0x002fe20005800000 */
[----:B------:R-:W-:Y:S01]  /*14450*/  IMAD R89, R12, UR14, RZ ;  /* 0x0000000e0c597c24 */ /* 0x000fe2000f8e02ff */
[C---:B------:R-:W-:Y:S01]  /*14460*/  SEL R12, R44.reuse, R3, !P3 ;  /* 0x000000032c0c7207 */ /* 0x040fe20005800000 */
[----:B------:R1:W-:Y:S01]  /*14470*/  STS.U8 [R0+UR9+0x2480], R10 ;  /* 0x0024800a00007988 */ /* 0x0003e20008000009 */
[C---:B------:R-:W-:Y:S01]  /*14480*/  SEL R5, R44.reuse, R20, !P3 ;  /* 0x000000142c057207 */ /* 0x040fe20005800000 */
[----:B------:R-:W-:Y:S01]  /*14490*/  IMAD R3, R13, UR13, RZ ;  /* 0x0000000d0d037c24 */ /* 0x000fe2000f8e02ff */
[----:B0-----:R-:W-:Y:S01]  /*144a0*/  SEL R4, R44, R19, !P3 ;  /* 0x000000132c047207 */ /* 0x001fe20005800000 */
[----:B------:R0:W-:Y:S01]  /*144b0*/  STS.U8 [R0+UR9+0x6480], R24 ;  /* 0x0064801800007988 */ /* 0x0001e20008000009 */
[----:B------:R-:W-:Y:S01]  /*144c0*/  IMAD R93, R93, UR50, RZ ;  /* 0x000000325d5d7c24 */ /* 0x000fe2000f8e02ff */
[----:B------:R-:W2:Y:S01]  /*144d0*/  LDCU UR14, c[0x0][0x3b0] ;  /* 0x00007600ff0e77ac */ /* 0x000ea20008000800 */
[----:B-1----:R-:W-:Y:S01]  /*144e0*/  IMAD R10, R6, 0x66, RZ ;  /* 0x00000066060a7824 */ /* 0x002fe200078e02ff */
[----:B------:R-:W-:Y:S01]  /*144f0*/  STL [R1+0x3c], R3 ;  /* 0x00003c0301007387 */ /* 0x000fe20000100800 */
[----:B------:R-:W-:Y:S01]  /*14500*/  IMAD R92, R92, UR51, RZ ;  /* 0x000000335c5c7c24 */ /* 0x000fe2000f8e02ff */
[----:B------:R-:W1:Y:S01]  /*14510*/  LDCU UR13, c[0x0][0x3b0] ;  /* 0x00007600ff0d77ac */ /* 0x000e620008000800 */
[C---:B0-----:R-:W-:Y:S01]  /*14520*/  SEL R0, R44.reuse, R26, !P3 ;  /* 0x0000001a2c007207 */ /* 0x041fe20005800000 */
[----:B------:R0:W-:Y:S04]  /*14530*/  STL [R1+0x127c], R6 ;  /* 0x00127c0601007387 */ /* 0x0001e80000100800 */
[----:B------:R1:W-:Y:S04]  /*14540*/  STL [R1+0x1280], R10 ;  /* 0x0012800a01007387 */ /* 0x0003e80000100800 */
[----:B------:R1:W-:Y:S01]  /*14550*/  STL [R1+0x1284], R88 ;  /* 0x0012845801007387 */ /* 0x0003e20000100800 */
[----:B0-----:R-:W-:-:S03]  /*14560*/  SEL R6, R44, R17, !P3 ;  /* 0x000000112c067207 */ /* 0x001fc60005800000 */
[----:B------:R0:W-:Y:S01]  /*14570*/  STL [R1+0x8], R0 ;  /* 0x0000080001007387 */ /* 0x0001e20000100800 */
[----:B------:R-:W-:Y:S01]  /*14580*/  IMAD R24, R12, UR12, RZ ;  /* 0x0000000c0c187c24 */ /* 0x000fe2000f8e02ff */
[C---:B------:R-:W-:Y:S01]  /*14590*/  SEL R3, R44.reuse, R21, !P3 ;  /* 0x000000152c037207 */ /* 0x040fe20005800000 */
[----:B------:R-:W-:Y:S01]  /*145a0*/  IMAD R61, R61, UR73, RZ ;  /* 0x000000493d3d7c24 */ /* 0x000fe2000f8e02ff */
[----:B------:R-:W2:Y:S01]  /*145b0*/  LDL.LU R17, [R1+0xc8] ;  /* 0x0000c80001117983 */ /* 0x000ea20000300800 */
[----:B-1----:R-:W-:Y:S01]  /*145c0*/  SEL R10, R44, R18, !P3 ;  /* 0x000000122c0a7207 */ /* 0x002fe20005800000 */
[----:B------:R-:W-:Y:S01]  /*145d0*/  IMAD R60, R60, UR72, RZ ;  /* 0x000000483c3c7c24 */ /* 0x000fe2000f8e02ff */
[----:B------:R-:W-:Y:S01]  /*145e0*/  SEL R88, R44, R25, !P3 ;  /* 0x000000192c587207 */ /* 0x000fe20005800000 */
[----:B------:R-:W-:Y:S01]  /*145f0*/  IMAD R56, R56, UR4, RZ ;  /* 0x0000000438387c24 */ /* 0x000fe2000f8e02ff */
[----:B0-----:R-:W-:Y:S01]  /*14600*/  SEL R0, R44, R16, !P3 ;  /* 0x000000102c007207 */ /* 0x001fe20005800000 */
[----:B------:R-:W-:Y:S01]  /*14610*/  IMAD R58, R58, UR5, RZ ;  /* 0x000000053a3a7c24 */ /* 0x000fe2000f8e02ff */
[----:B------:R-:W2:Y:S01]  /*14620*/  LDL.LU R16, [R1+0xcc] ;  /* 0x0000cc0001107983 */ /* 0x000ea20000300800 */
[-C--:B------:R-:W-:Y:S01]  /*14630*/  IADD3 R25, P0, PT, R87, R9.reuse, RZ ;  /* 0x0000000957197210 */ /* 0x080fe20007f1e0ff */
[----:B------:R-:W-:Y:S01]  /*14640*/  IMAD R55, R55, UR48, RZ ;  /* 0x0000003037377c24 */ /* 0x000fe2000f8e02ff */
[----:B------:R-:W-:Y:S01]  /*14650*/  IADD3 R26, P1, PT, R86, R9, RZ ;  /* 0x00000009561a7210 */ /* 0x000fe20007f3e0ff */
[----:B------:R-:W2:Y:S01]  /*14660*/  LDL.LU R20, [R1+0xe0] ;  /* 0x0000e00001147983 */ /* 0x000ea20000300800 */
[----:B------:R-:W-:Y:S01]  /*14670*/  IMAD R54, R54, UR47, RZ ;  /* 0x0000002f36367c24 */ /* 0x000fe2000f8e02ff */
[----:B------:R-:W0:Y:S02]  /*14680*/  LDCU UR12, c[0x0][0x3b0] ;  /* 0x00007600ff0c77ac */ /* 0x000e240008000800 */
[----:B------:R-:W2:Y:S01]  /*14690*/  LDL.LU R19, [R1+0xe4] ;  /* 0x0000e40001137983 */ /* 0x000ea20000300800 */
[----:B------:R-:W-:Y:S01]  /*146a0*/  IMAD R53, R53, UR46, RZ ;  /* 0x0000002e35357c24 */ /* 0x000fe2000f8e02ff */
[----:B------:R-:W1:Y:S02]  /*146b0*/  LDCU UR4, c[0x0][0x3b0] ;  /* 0x00007600ff0477ac */ /* 0x000e640008000800 */
[----:B------:R-:W2:Y:S01]  /*146c0*/  LDL.LU R21, [R1+0xe8] ;  /* 0x0000e80001157983 */ /* 0x000ea20000300800 */
[----:B------:R-:W-:Y:S01]  /*146d0*/  IMAD R51, R51, UR45, RZ ;  /* 0x0000002d33337c24 */ /* 0x000fe2000f8e02ff */
[----:B------:R-:W0:Y:S01]  /*146e0*/  LDCU UR5, c[0x0][0x3b0] ;  /* 0x00007600ff0577ac */ /* 0x000e220008000800 */
[----:B---3--:R-:W-:-:S02]  /*146f0*/  SEL R13, R44, R2, !P3 ;  /* 0x000000022c0d7207 */ /* 0x008fc40005800000 */
[C---:B------:R-:W-:Y:S02]  /*14700*/  SEL R2, R44.reuse, R15, !P3 ;  /* 0x0000000f2c027207 */ /* 0x040fe40005800000 */
[C---:B----4-:R-:W-:Y:S01]  /*14710*/  SEL R12, R44.reuse, R11, !P3 ;  /* 0x0000000b2c0c7207 */ /* 0x050fe20005800000 */
[----:B------:R-:W3:Y:S01]  /*14720*/  LDL.LU R15, [R1+0x108] ;  /* 0x00010800010f7983 */ /* 0x000ee20000300800 */
[----:B------:R-:W-:-:S03]  /*14730*/  SEL R11, R44, R14, !P3 ;  /* 0x0000000e2c0b7207 */ /* 0x000fc60005800000 */
[----:B------:R-:W4:Y:S04]  /*14740*/  LDL.LU R14, [R1+0x4] ;  /* 0x00000400010e7983 */ /* 0x000f280000300800 */
[----:B------:R0:W-:Y:S04]  /*14750*/  STL [R1+0xfd8], R44 ;  /* 0x000fd82c01007387 */ /* 0x0001e80000100800 */
[----:B0-----:R-:W2:Y:S04]  /*14760*/  LDL.LU R44, [R1+0x10c] ;  /* 0x00010c00012c7983 */ /* 0x001ea80000300800 */
[----:B------:R-:W3:Y:S04]  /*14770*/  LDL.LU R18, [R1+0xc4] ;  /* 0x0000c40001127983 */ /* 0x000ee80000300800 */
[----:B------:R0:W-:Y:S04]  /*14780*/  STL [R1+0x3d0], R25 ;  /* 0x0003d01901007387 */ /* 0x0001e80000100800 */
[----:B0-----:R-:W3:Y:S04]  /*14790*/  LDL.LU R25, [R1+0xc0] ;  /* 0x0000c00001197983 */ /* 0x001ee80000300800 */
[----:B------:R0:W-:Y:S02]  /*147a0*/  STL [R1+0x3d8], R26 ;  /* 0x0003d81a01007387 */ /* 0x0001e40000100800 */
[----:B0-----:R-:W-:-:S05]  /*147b0*/  LEA.HI.X.SX32 R26, R87, R8, 0x1, P0 ;  /* 0x00000008571a7211 */ /* 0x001fca00000f0eff */
[----:B------:R0:W-:Y:S04]  /*147c0*/  STL [R1+0x3cc], R26 ;  /* 0x0003cc1a01007387 */ /* 0x0001e80000100800 */
[----:B0-----:R-:W3:Y:S04]  /*147d0*/  LDL.LU R26, [R1+0x9c] ;  /* 0x00009c00011a7983 */ /* 0x001ee80000300800 */
[----:B------:R-:W-:Y:S04]  /*147e0*/  STL [R1+0x1080], R87 ;  /* 0x0010805701007387 */ /* 0x000fe80000100800 */
[----:B------:R-:W-:Y:S04]  /*147f0*/  STL [R1+0x1088], R87 ;  /* 0x0010885701007387 */ /* 0x000fe80000100800 */
[----:B------:R-:W-:Y:S04]  /*14800*/  STL [R1+0x1090], R87 ;  /* 0x0010905701007387 */ /* 0x000fe80000100800 */
[----:B------:R2:W-:Y:S02]  /*14810*/  STL [R1+0x10a4], R87 ;  /* 0x0010a45701007387 */ /* 0x0005e40000100800 */
[----:B--2---:R-:W-:-:S05]  /*14820*/  IADD3 R87, P0, PT, R44, R9, RZ ;  /* 0x000000092c577210 */ /* 0x004fca0007f1e0ff */
[----:B------:R0:W-:Y:S04]  /*14830*/  STL [R1+0x3e0], R87 ;  /* 0x0003e05701007387 */ /* 0x0001e80000100800 */
[----:B------:R4:W-:Y:S01]  /*14840*/  STL [R1+0x1044], R86 ;  /* 0x0010445601007387 */ /* 0x0009e20000100800 */
[-C--:B------:R-:W-:Y:S02]  /*14850*/  LEA.HI.X.SX32 R44, R44, R8.reuse, 0x1, P0 ;  /* 0x000000082c2c7211 */ /* 0x080fe400000f0eff */
[----:B0-----:R-:W-:Y:S02]  /*14860*/  LEA.HI.X.SX32 R87, R86, R8, 0x1, P1 ;  /* 0x0000000856577211 */ /* 0x001fe400008f0eff */
[----:B----4-:R-:W-:-:S03]  /*14870*/  IADD3 R86, P1, PT, R14, R9, RZ ;  /* 0x000000090e567210 */ /* 0x010fc60007f3e0ff */
[----:B------:R-:W-:Y:S04]  /*14880*/  STL [R1+0x3d4], R87 ;  /* 0x0003d45701007387 */ /* 0x000fe80000100800 */
[----:B------:R3:W-:Y:S01]  /*14890*/  STL [R1+0x3e8], R86 ;  /* 0x0003e85601007387 */ /* 0x0007e20000100800 */
[----:B------:R-:W-:-:S03]  /*148a0*/  LEA.HI.X.SX32 R14, R14, R8, 0x1, P1 ;  /* 0x000000080e0e7211 */ /* 0x000fc600008f0eff */
[----:B------:R0:W-:Y:S01]  /*148b0*/  STL [R1+0x3dc], R44 ;  /* 0x0003dc2c01007387 */ /* 0x0001e20000100800 */
[-C--:B---3--:R-:W-:Y:S02]  /*148c0*/  IADD3 R86, P0, PT, R15, R9.reuse, RZ ;  /* 0x000000090f567210 */ /* 0x088fe40007f1e0ff */
[----:B0-----:R-:W-:-:S03]  /*148d0*/  IADD3 R44, P1, PT, R21, R9, RZ ;  /* 0x00000009152c7210 */ /* 0x001fc60007f3e0ff */
[----:B------:R-:W-:Y:S04]  /*148e0*/  STL [R1+0x410], R86 ;  /* 0x0004105601007387 */ /* 0x000fe80000100800 */
[----:B------:R0:W-:Y:S04]  /*148f0*/  STL [R1+0x3e4], R14 ;  /* 0x0003e40e01007387 */ /* 0x0001e80000100800 */
[----:B------:R2:W-:Y:S01]  /*14900*/  STL [R1+0x418], R44 ;  /* 0x0004182c01007387 */ /* 0x0005e20000100800 */
[-C--:B0-----:R-:W-:Y:S02]  /*14910*/  LEA.HI.X.SX32 R14, R15, R8.reuse, 0x1, P0 ;  /* 0x000000080f0e7211 */ /* 0x081fe400000f0eff */
[----:B------:R-:W-:-:S02]  /*14920*/  LEA.HI.X.SX32 R15, R21, R8, 0x1, P1 ;  /* 0x00000008150f7211 */ /* 0x000fc400008f0eff */
[-C--:B--2---:R-:W-:Y:S01]  /*14930*/  IADD3 R44, P0, PT, R19, R9.reuse, RZ ;  /* 0x00000009132c7210 */ /* 0x084fe20007f1e0ff */
[----:B------:R0:W-:Y:S04]  /*14940*/  STL [R1+0x3ec], R14 ;  /* 0x0003ec0e01007387 */ /* 0x0001e80000100800 */
[----:B------:R-:W-:Y:S04]  /*14950*/  STL [R1+0x420], R44 ;  /* 0x0004202c01007387 */ /* 0x000fe80000100800 */
[----:B------:R2:W-:Y:S01]  /*14960*/  STL [R1+0x414], R15 ;  /* 0x0004140f01007387 */ /* 0x0005e20000100800 */
[----:B0-----:R-:W-:-:S05]  /*14970*/  IADD3 R14, P1, PT, R20, R9, RZ ;  /* 0x00000009140e7210 */ /* 0x001fca0007f3e0ff */
[----:B------:R0:W-:Y:S01]  /*14980*/  STL [R1+0x430], R14 ;  /* 0x0004300e01007387 */ /* 0x0001e20000100800 */
[----:B--2---:R-:W-:Y:S02]  /*14990*/  LEA.HI.X.SX32 R15, R19, R8, 0x1, P0 ;  /* 0x00000008130f7211 */ /* 0x004fe400000f0eff */
[----:B------:R-:W-:-:S03]  /*149a0*/  IADD3 R19, P0, PT, R16, R9, RZ ;  /* 0x0000000910137210 */ /* 0x000fc60007f1e0ff */
[----:B------:R2:W-:Y:S01]  /*149b0*/  STL [R1+0x41c], R15 ;  /* 0x00041c0f01007387 */ /* 0x0005e20000100800 */
[----:B0-----:R-:W-:-:S03]  /*149c0*/  LEA.HI.X.SX32 R14, R20, R8, 0x1, P1 ;  /* 0x00000008140e7211 */ /* 0x001fc600008f0eff */
[----:B------:R-:W-:Y:S04]  /*149d0*/  STL [R1+0x438], R19 ;  /* 0x0004381301007387 */ /* 0x000fe80000100800 */
[----:B------:R0:W-:Y:S01]  /*149e0*/  STL [R1+0x42c], R14 ;  /* 0x00042c0e01007387 */ /* 0x0001e20000100800 */
[----:B--2---:R-:W-:-:S05]  /*149f0*/  IADD3 R15, P1, PT, R17, R9, RZ ;  /* 0x00000009110f7210 */ /* 0x004fca0007f3e0ff */
[----:B------:R2:W-:Y:S01]  /*14a00*/  STL [R1+0x440], R15 ;  /* 0x0004400f01007387 */ /* 0x0005e20000100800 */
[----:B0-----:R-:W-:Y:S02]  /*14a10*/  LEA.HI.X.SX32 R14, R16, R8, 0x1, P0 ;  /* 0x00000008100e7211 */ /* 0x001fe400000f0eff */
[----:B------:R-:W-:-:S03]  /*14a20*/  IADD3 R16, P0, PT, R18, R9, RZ ;  /* 0x0000000912107210 */ /* 0x000fc60007f1e0ff */
[----:B------:R0:W-:Y:S01]  /*14a30*/  STL [R1+0x434], R14 ;  /* 0x0004340e01007387 */ /* 0x0001e20000100800 */
[----:B--2---:R-:W-:-:S03]  /*14a40*/  LEA.HI.X.SX32 R15, R17, R8, 0x1, P1 ;  /* 0x00000008110f7211 */ /* 0x004fc600008f0eff */
[----:B------:R2:W-:Y:S04]  /*14a50*/  STL [R1+0x448], R16 ;  /* 0x0004481001007387 */ /* 0x0005e80000100800 */
[----:B------:R3:W-:Y:S01]  /*14a60*/  STL [R1+0x43c], R15 ;  /* 0x00043c0f01007387 */ /* 0x0007e20000100800 */
[----:B0-----:R-:W-:Y:S02]  /*14a70*/  IADD3 R14, P1, PT, R25, R9, RZ ;  /* 0x00000009190e7210 */ /* 0x001fe40007f3e0ff */
[----:B--2---:R-:W-:-:S03]  /*14a80*/  LEA.HI.X.SX32 R16, R18, R8, 0x1, P0 ;  /* 0x0000000812107211 */ /* 0x004fc600000f0eff */
[----:B------:R0:W-:Y:S01]  /*14a90*/  STL [R1+0x450], R14 ;  /* 0x0004500e01007387 */ /* 0x0001e20000100800 */
[----:B---3--:R-:W-:-:S03]  /*14aa0*/  IADD3 R15, P0, PT, R26, R9, RZ ;  /* 0x000000091a0f7210 */ /* 0x008fc60007f1e0ff */
[----:B------:R-:W-:Y:S04]  /*14ab0*/  STL [R1+0x444], R16 ;  /* 0x0004441001007387 */ /* 0x000fe80000100800 */
[----:B------:R2:W-:Y:S01]  /*14ac0*/  STL [R1+0x458], R15 ;  /* 0x0004580f01007387 */ /* 0x0005e20000100800 */
[----:B0-----:R-:W-:Y:S02]  /*14ad0*/  LEA.HI.X.SX32 R14, R25, R8, 0x1, P1 ;  /* 0x00000008190e7211 */ /* 0x001fe400008f0eff */
[----:B------:R-:W-:-:S03]  /*14ae0*/  IADD3 R44, P1, PT, R7, R9, RZ ;  /* 0x00000009072c7210 */ /* 0x000fc60007f3e0ff */
[----:B------:R0:W-:Y:S01]  /*14af0*/  STL [R1+0x44c], R14 ;  /* 0x00044c0e01007387 */ /* 0x0001e20000100800 */
[----:B--2---:R-:W-:-:S03]  /*14b00*/  LEA.HI.X.SX32 R15, R26, R8, 0x1, P0 ;  /* 0x000000081a0f7211 */ /* 0x004fc600000f0eff */
[----:B------:R-:W-:Y:S01]  /*14b10*/  STL [R1+0x460], R44 ;  /* 0x0004602c01007387 */ /* 0x000fe20000100800 */
[----:B------:R-:W-:-:S03]  /*14b20*/  LEA.HI.X.SX32 R7, R7, R8, 0x1, P1 ;  /* 0x0000000807077211 */ /* 0x000fc600008f0eff */
[----:B------:R2:W-:Y:S01]  /*14b30*/  STL [R1+0x454], R15 ;  /* 0x0004540f01007387 */ /* 0x0005e20000100800 */
[----:B0-----:R-:W-:-:S03]  /*14b40*/  IADD3 R14, P0, PT, R22, R9, RZ ;  /* 0x00000009160e7210 */ /* 0x001fc60007f1e0ff */
[----:B------:R-:W-:Y:S04]  /*14b50*/  STL [R1+0xfe4], R44 ;  /* 0x000fe42c01007387 */ /* 0x000fe80000100800 */
[----:B------:R0:W-:Y:S01]  /*14b60*/  STL [R1+0x470], R14 ;  /* 0x0004700e01007387 */ /* 0x0001e20000100800 */
[----:B--2---:R-:W-:-:S05]  /*14b70*/  IADD3 R15, P1, PT, R59, R9, RZ ;  /* 0x000000093b0f7210 */ /* 0x004fca0007f3e0ff */
[----:B------:R-:W-:Y:S01]  /*14b80*/  STL [R1+0x478], R15 ;  /* 0x0004780f01007387 */ /* 0x000fe20000100800 */
[----:B0-----:R-:W-:-:S03]  /*14b90*/  LEA.HI.X.SX32 R14, R22, R8, 0x1, P0 ;  /* 0x00000008160e7211 */ /* 0x001fc600000f0eff */
[----:B------:R-:W-:Y:S04]  /*14ba0*/  STL [R1+0x45c], R7 ;  /* 0x00045c0701007387 */ /* 0x000fe80000100800 */
[----:B------:R0:W-:Y:S04]  /*14bb0*/  STL [R1+0xfe8], R7 ;  /* 0x000fe80701007387 */ /* 0x0001e80000100800 */
[----:B------:R2:W-:Y:S01]  /*14bc0*/  STL [R1+0x46c], R14 ;  /* 0x00046c0e01007387 */ /* 0x0005e20000100800 */
[----:B0-----:R-:W-:-:S03]  /*14bd0*/  IADD3 R7, P0, PT, R57, R9, RZ ;  /* 0x0000000939077210 */ /* 0x001fc60007f1e0ff */
[----:B------:R-:W-:Y:S01]  /*14be0*/  STL [R1+0x10f4], R59 ;  /* 0x0010f43b01007387 */ /* 0x000fe20000100800 */
[----:B--2---:R-:W-:-:S03]  /*14bf0*/  LEA.HI.X.SX32 R14, R59, R8, 0x1, P1 ;  /* 0x000000083b0e7211 */ /* 0x004fc600008f0eff */
[----:B------:R0:W-:Y:S04]  /*14c00*/  STL [R1+0x480], R7 ;  /* 0x0004800701007387 */ /* 0x0001e80000100800 */
[----:B------:R2:W-:Y:S04]  /*14c10*/  STL [R1+0x474], R14 ;  /* 0x0004740e01007387 */ /* 0x0005e80000100800 */
[----:B------:R-:W3:Y:S01]  /*14c20*/  LDL.LU R26, [R1+0x74] ;  /* 0x00007400011a7983 */ /* 0x000ee20000300800 */
[----:B0-----:R-:W-:Y:S02]  /*14c30*/  IADD3 R7, P1, PT, R48, R9, RZ ;  /* 0x0000000930077210 */ /* 0x001fe40007f3e0ff */
[----:B--2---:R-:W-:-:S03]  /*14c40*/  LEA.HI.X.SX32 R14, R57, R8, 0x1, P0 ;  /* 0x00000008390e7211 */ /* 0x004fc600000f0eff */
[----:B------:R0:W-:Y:S04]  /*14c50*/  STL [R1+0x488], R7 ;  /* 0x0004880701007387 */ /* 0x0001e80000100800 */
[----:B------:R-:W-:Y:S01]  /*14c60*/  STL [R1+0x107c], R57 ;  /* 0x00107c3901007387 */ /* 0x000fe20000100800 */
[----:B0-----:R-:W-:-:S03]  /*14c70*/  IADD3 R7, P0, PT, R52, R9, RZ ;  /* 0x0000000934077210 */ /* 0x001fc60007f1e0ff */
[----:B------:R0:W-:Y:S04]  /*14c80*/  STL [R1+0x47c], R14 ;  /* 0x00047c0e01007387 */ /* 0x0001e80000100800 */
[----:B------:R-:W-:Y:S04]  /*14c90*/  STL [R1+0x1130], R48 ;  /* 0x0011303001007387 */ /* 0x000fe80000100800 */
[----:B------:R2:W-:Y:S01]  /*14ca0*/  STL [R1+0x490], R7 ;  /* 0x0004900701007387 */ /* 0x0005e20000100800 */
[----:B0-----:R-:W-:-:S05]  /*14cb0*/  LEA.HI.X.SX32 R14, R48, R8, 0x1, P1 ;  /* 0x00000008300e7211 */ /* 0x001fca00008f0eff */
[----:B------:R-:W-:Y:S01]  /*14cc0*/  STL [R1+0x484], R14 ;  /* 0x0004840e01007387 */ /* 0x000fe20000100800 */
[----:B--2---:R-:W-:-:S03]  /*14cd0*/  IADD3 R7, P1, PT, R50, R9, RZ ;  /* 0x0000000932077210 */ /* 0x004fc60007f3e0ff */
[----:B------:R-:W2:Y:S04]  /*14ce0*/  LDL.LU R21, [R1+0x6c] ;  /* 0x00006c0001157983 */ /* 0x000ea80000300800 */
[----:B------:R0:W-:Y:S04]  /*14cf0*/  STL [R1+0x498], R7 ;  /* 0x0004980701007387 */ /* 0x0001e80000100800 */
[----:B------:R-:W-:Y:S01]  /*14d00*/  STL [R1+0x10bc], R52 ;  /* 0x0010bc3401007387 */ /* 0x000fe20000100800 */
[----:B0-----:R-:W-:-:S05]  /*14d10*/  LEA.HI.X.SX32 R7, R52, R8, 0x1, P0 ;  /* 0x0000000834077211 */ /* 0x001fca00000f0eff */
[----:B------:R0:W-:Y:S01]  /*14d20*/  STL [R1+0x48c], R7 ;  /* 0x00048c0701007387 */ /* 0x0001e20000100800 */
[----:B------:R-:W-:-:S03]  /*14d30*/  IADD3 R22, P0, PT, R84, R9, RZ ;  /* 0x0000000954167210 */ /* 0x000fc60007f1e0ff */
[----:B------:R-:W4:Y:S01]  /*14d40*/  LDL.LU R19, [R1+0x64] ;  /* 0x0000640001137983 */ /* 0x000f220000300800 */
[----:B0-----:R-:W-:-:S03]  /*14d50*/  LEA.HI.X.SX32 R7, R50, R8, 0x1, P1 ;  /* 0x0000000832077211 */ /* 0x001fc600008f0eff */
[----:B------:R-:W-:Y:S04]  /*14d60*/  STL [R1+0x1034], R50 ;  /* 0x0010343201007387 */ /* 0x000fe80000100800 */
[----:B------:R0:W-:Y:S04]  /*14d70*/  STL [R1+0x494], R7 ;  /* 0x0004940701007387 */ /* 0x0001e80000100800 */
[----:B------:R-:W-:Y:S01]  /*14d80*/  STL [R1+0x4a0], R22 ;  /* 0x0004a01601007387 */ /* 0x000fe20000100800 */
[----:B0-----:R-:W-:-:S05]  /*14d90*/  IADD3 R7, P1, PT, R67, R9, RZ ;  /* 0x0000000943077210 */ /* 0x001fca0007f3e0ff */
[----:B------:R0:W-:Y:S04]  /*14da0*/  STL [R1+0x4b0], R7 ;  /* 0x0004b00701007387 */ /* 0x0001e80000100800 */
[----:B------:R-:W-:Y:S04]  /*14db0*/  STL [R1+0xfe0], R22 ;  /* 0x000fe01601007387 */ /* 0x000fe80000100800 */
[----:B------:R-:W4:Y:S01]  /*14dc0*/  LDL.LU R20, [R1+0x58] ;  /* 0x0000580001147983 */ /* 0x000f220000300800 */
[----:B0-----:R-:W-:-:S03]  /*14dd0*/  LEA.HI.X.SX32 R7, R84, R8, 0x1, P0 ;  /* 0x0000000854077211 */ /* 0x001fc600000f0eff */
[----:B------:R-:W4:Y:S04]  /*14de0*/  LDL.LU R16, [R1+0x54] ;  /* 0x0000540001107983 */ /* 0x000f280000300800 */
[----:B------:R0:W-:Y:S04]  /*14df0*/  STL [R1+0x49c], R7 ;  /* 0x00049c0701007387 */ /* 0x0001e80000100800 */
[----:B------:R-:W4:Y:S04]  /*14e00*/  LDL.LU R17, [R1+0x50] ;  /* 0x0000500001117983 */ /* 0x000f280000300800 */
[----:B------:R-:W-:Y:S04]  /*14e10*/  STL [R1+0x113c], R84 ;  /* 0x00113c5401007387 */ /* 0x000fe80000100800 */
[----:B------:R-:W-:Y:S04]  /*14e20*/  STL [R1+0x1148], R84 ;  /* 0x0011485401007387 */ /* 0x000fe80000100800 */
[----:B------:R-:W-:Y:S04]  /*14e30*/  STL [R1+0x1150], R84 ;  /* 0x0011505401007387 */ /* 0x000fe80000100800 */
[----:B------:R-:W-:Y:S04]  /*14e40*/  STL [R1+0x1158], R84 ;  /* 0x0011585401007387 */ /* 0x000fe80000100800 */
[----:B------:R-:W-:Y:S04]  /*14e50*/  STL [R1+0x1160], R84 ;  /* 0x0011605401007387 */ /* 0x000fe80000100800 */
[----:B------:R-:W-:Y:S04]  /*14e60*/  STL [R1+0x1184], R84 ;  /* 0x0011845401007387 */ /* 0x000fe80000100800 */
[----:B------:R-:W-:Y:S04]  /*14e70*/  STL [R1+0x119c], R84 ;  /* 0x00119c5401007387 */ /* 0x000fe80000100800 */
[----:B------:R-:W4:Y:S01]  /*14e80*/  LDL.LU R18, [R1+0x4c] ;  /* 0x00004c0001127983 */ /* 0x000f220000300800 */
[----:B0-----:R-:W-:-:S02]  /*14e90*/  LEA.HI.X.SX32 R7, R67, R8, 0x1, P1 ;  /* 0x0000000843077211 */ /* 0x001fc400008f0eff */
[----:B---3--:R-:W-:-:S05]  /*14ea0*/  IADD3 R14, P0, PT, R26, R9, RZ ;  /* 0x000000091a0e7210 */ /* 0x008fca0007f1e0ff */
[----:B------:R0:W-:Y:S04]  /*14eb0*/  STL [R1+0x4b8], R14 ;  /* 0x0004b80e01007387 */ /* 0x0001e80000100800 */
[----:B------:R-:W3:Y:S01]  /*14ec0*/  LDL.LU R25, [R1+0x44] ;  /* 0x0000440001197983 */ /* 0x000ee20000300800 */
[----:B0-----:R-:W-:-:S03]  /*14ed0*/  IADD3 R14, P1, PT, R85, R9, RZ ;  /* 0x00000009550e7210 */ /* 0x001fc60007f3e0ff */
[----:B------:R0:W-:Y:S04]  /*14ee0*/  STL [R1+0x4ac], R7 ;  /* 0x0004ac0701007387 */ /* 0x0001e80000100800 */
[----:B------:R-:W-:Y:S04]  /*14ef0*/  STL [R1+0x1010], R67 ;  /* 0x0010104301007387 */ /* 0x000fe80000100800 */
[----:B------:R2:W-:Y:S01]  /*14f00*/  STL [R1+0x4c0], R14 ;  /* 0x0004c00e01007387 */ /* 0x0005e20000100800 */
[----:B0-----:R-:W-:-:S03]  /*14f10*/  LEA.HI.X.SX32 R7, R26, R8, 0x1, P0 ;  /* 0x000000081a077211 */ /* 0x001fc600000f0eff */
[----:B------:R-:W3:Y:S04]  /*14f20*/  LDL.LU R26, [R1+0x3c] ;  /* 0x00003c00011a7983 */ /* 0x000ee80000300800 */
[----:B------:R0:W-:Y:S01]  /*14f30*/  STL [R1+0x4b4], R7 ;  /* 0x0004b40701007387 */ /* 0x0001e20000100800 */
[----:B--2---:R-:W-:Y:S02]  /*14f40*/  IADD3 R14, P0, PT, R21, R9, RZ ;  /* 0x00000009150e7210 */ /* 0x004fe40007f1e0ff */
[----:B0-----:R-:W-:-:S03]  /*14f50*/  LEA.HI.X.SX32 R7, R85, R8, 0x1, P1 ;  /* 0x0000000855077211 */ /* 0x001fc600008f0eff */
[----:B------:R-:W-:Y:S01]  /*14f60*/  STL [R1+0x4c8], R14 ;  /* 0x0004c80e01007387 */ /* 0x000fe20000100800 */
[----:B------:R-:W-:-:S03]  /*14f70*/  IADD3 R86, P1, PT, R23, R9, RZ ;  /* 0x0000000917567210 */ /* 0x000fc60007f3e0ff */
[----:B------:R-:W-:Y:S04]  /*14f80*/  STL [R1+0x1014], R85 ;  /* 0x0010145501007387 */ /* 0x000fe80000100800 */
[----:B------:R0:W-:Y:S04]  /*14f90*/  STL [R1+0x4bc], R7 ;  /* 0x0004bc0701007387 */ /* 0x0001e80000100800 */
[----:B------:R-:W-:Y:S01]  /*14fa0*/  STL [R1+0x4d0], R86 ;  /* 0x0004d05601007387 */ /* 0x000fe20000100800 */
[----:B0-----:R-:W-:Y:S02]  /*14fb0*/  LEA.HI.X.SX32 R7, R21, R8, 0x1, P0 ;  /* 0x0000000815077211 */ /* 0x001fe400000f0eff */
[----:B----4-:R-:W-:-:S03]  /*14fc0*/  IADD3 R85, P0, PT, R19, R9, RZ ;  /* 0x0000000913557210 */ /* 0x010fc60007f1e0ff */
[----:B------:R0:W-:Y:S01]  /*14fd0*/  STL [R1+0x4c4], R7 ;  /* 0x0004c40701007387 */ /* 0x0001e20000100800 */
[----:B------:R-:W-:-:S03]  /*14fe0*/  LEA.HI.X.SX32 R14, R19, R8, 0x1, P0 ;  /* 0x00000008130e7211 */ /* 0x000fc600000f0eff */
[----:B------:R-:W-:Y:S01]  /*14ff0*/  STL [R1+0x1048], R86 ;  /* 0x0010485601007387 */ /* 0x000fe20000100800 */
[----:B0-----:R-:W-:-:S03]  /*15000*/  LEA.HI.X.SX32 R7, R23, R8, 0x1, P1 ;  /* 0x0000000817077211 */ /* 0x001fc600008f0eff */
[----:B------:R-:W-:Y:S04]  /*15010*/  STL [R1+0x1050], R86 ;  /* 0x0010505601007387 */ /* 0x000fe80000100800 */
[----:B------:R-:W-:Y:S04]  /*15020*/  STL [R1+0x1064], R86 ;  /* 0x0010645601007387 */ /* 0x000fe80000100800 */
[----:B------:R0:W-:Y:S04]  /*15030*/  STL [R1+0x4cc], R7 ;  /* 0x0004cc0701007387 */ /* 0x0001e80000100800 */
[----:B------:R-:W-:Y:S01]  /*15040*/  STL [R1+0x4d8], R85 ;  /* 0x0004d85501007387 */ /* 0x000fe20000100800 */
[----:B------:R-:W-:-:S03]  /*15050*/  IADD3 R23, P1, PT, R20, R9, RZ ;  /* 0x0000000914177210 */ /* 0x000fc60007f3e0ff */
[----:B------:R-:W-:Y:S01]  /*15060*/  STL [R1+0x1018], R85 ;  /* 0x0010185501007387 */ /* 0x000fe20000100800 */
[----:B0-----:R-:W-:-:S03]  /*15070*/  IADD3 R7, P0, PT, R16, R9, RZ ;  /* 0x0000000910077210 */ /* 0x001fc60007f1e0ff */
[----:B------:R-:W-:Y:S04]  /*15080*/  STL [R1+0x4e0], R23 ;  /* 0x0004e01701007387 */ /* 0x000fe80000100800 */
[----:B------:R-:W-:Y:S04]  /*15090*/  STL [R1+0x4d4], R14 ;  /* 0x0004d40e01007387 */ /* 0x000fe80000100800 */
[----:B------:R-:W-:Y:S04]  /*150a0*/  STL [R1+0xfec], R23 ;  /* 0x000fec1701007387 */ /* 0x000fe80000100800 */
[----:B------:R0:W-:Y:S02]  /*150b0*/  STL [R1+0x4f0], R7 ;  /* 0x0004f00701007387 */ /* 0x0001e40000100800 */
[----:B0-----:R-:W-:-:S02]  /*150c0*/  LEA.HI.X.SX32 R7, R20, R8, 0x1, P1 ;  /* 0x0000000814077211 */ /* 0x001fc400008f0eff */
[----:B------:R-:W-:-:S03]  /*150d0*/  IADD3 R14, P1, PT, R17, R9, RZ ;  /* 0x00000009110e7210 */ /* 0x000fc60007f3e0ff */
[----:B------:R0:W-:Y:S04]  /*150e0*/  STL [R1+0x4dc], R7 ;  /* 0x0004dc0701007387 */ /* 0x0001e80000100800 */
[----:B------:R2:W-:Y:S01]  /*150f0*/  STL [R1+0x4f8], R14 ;  /* 0x0004f80e01007387 */ /* 0x0005e20000100800 */
[-C--:B0-----:R-:W-:Y:S02]  /*15100*/  LEA.HI.X.SX32 R7, R16, R8.reuse, 0x1, P0 ;  /* 0x0000000810077211 */ /* 0x081fe400000f0eff */
[C---:B------:R-:W-:Y:S02]  /*15110*/  IADD3 R15, P0, PT, R18.reuse, R9, RZ ;  /* 0x00000009120f7210 */ /* 0x040fe40007f1e0ff */
[-C--:B--2---:R-:W-:Y:S01]  /*15120*/  LEA.HI.X.SX32 R14, R17, R8.reuse, 0x1, P1 ;  /* 0x00000008110e7211 */ /* 0x084fe200008f0eff */
[----:B------:R-:W-:Y:S04]  /*15130*/  STL [R1+0x4ec], R7 ;  /* 0x0004ec0701007387 */ /* 0x000fe80000100800 */
[----:B------:R-:W-:Y:S04]  /*15140*/  STL [R1+0x500], R15 ;  /* 0x0005000f01007387 */ /* 0x000fe80000100800 */
[----:B------:R0:W-:Y:S02]  /*15150*/  STL [R1+0x4f4], R14 ;  /* 0x0004f40e01007387 */ /* 0x0001e40000100800 */
[----:B0-----:R-:W-:-:S02]  /*15160*/  LEA.HI.X.SX32 R14, R18, R8, 0x1, P0 ;  /* 0x00000008120e7211 */ /* 0x001fc400000f0eff */
[-C--:B------:R-:W-:Y:S01]  /*15170*/  IADD3 R15, P0, PT, R89, R9.reuse, RZ ;  /* 0x00000009590f7210 */ /* 0x080fe20007f1e0ff */
[----:B------:R-:W-:Y:S01]  /*15180*/  IMAD R13, R13, UR6, RZ ;  /* 0x000000060d0d7c24 */ /* 0x000fe2000f8e02ff */
[----:B------:R-:W0:Y:S01]  /*15190*/  LDCU UR6, c[0x0][0x3b0] ;  /* 0x00007600ff0677ac */ /* 0x000e220008000800 */
[----:B------:R-:W-:Y:S01]  /*151a0*/  IMAD R12, R12, UR49, RZ ;  /* 0x000000310c0c7c24 */ /* 0x000fe2000f8e02ff */
[----:B---3--:R-:W-:-:S05]  /*151b0*/  IADD3 R7, P1, PT, R25, R9, RZ ;  /* 0x0000000919077210 */ /* 0x008fca0007f3e0ff */
[----:B------:R2:W-:Y:S04]  /*151c0*/  STL [R1+0x508], R7 ;  /* 0x0005080701007387 */ /* 0x0005e80000100800 */
[----:B------:R3:W-:Y:S01]  /*151d0*/  STL [R1+0x4fc], R14 ;  /* 0x0004fc0e01007387 */ /* 0x0007e20000100800 */
[----:B--2---:R-:W-:-:S03]  /*151e0*/  LEA.HI.X.SX32 R7, R25, R8, 0x1, P1 ;  /* 0x0000000819077211 */ /* 0x004fc600008f0eff */
[----:B------:R-:W-:Y:S01]  /*151f0*/  STL [R1+0x510], R15 ;  /* 0x0005100f01007387 */ /* 0x000fe20000100800 */
[----:B---3--:R-:W-:-:S03]  /*15200*/  IADD3 R14, P1, PT, R26, R9, RZ ;  /* 0x000000091a0e7210 */ /* 0x008fc60007f3e0ff */
[----:B------:R2:W-:Y:S04]  /*15210*/  STL [R1+0x504], R7 ;  /* 0x0005040701007387 */ /* 0x0005e80000100800 */
[----:B------:R3:W-:Y:S01]  /*15220*/  STL [R1+0x518], R14 ;  /* 0x0005180e01007387 */ /* 0x0007e20000100800 */
[-C--:B--2---:R-:W-:Y:S02]  /*15230*/  LEA.HI.X.SX32 R7, R89, R8.reuse, 0x1, P0 ;  /* 0x0000000859077211 */ /* 0x084fe400000f0eff */
[----:B------:R-:W-:Y:S02]  /*15240*/  IADD3 R89, P0, PT, R24, R9, RZ ;  /* 0x0000000918597210 */ /* 0x000fe40007f1e0ff */
[-C--:B---3--:R-:W-:Y:S01]  /*15250*/  LEA.HI.X.SX32 R14, R26, R8.reuse, 0x1, P1 ;  /* 0x000000081a0e7211 */ /* 0x088fe200008f0eff */
[----:B------:R2:W-:Y:S01]  /*15260*/  STL [R1+0x50c], R7 ;  /* 0x00050c0701007387 */ /* 0x0005e20000100800 */
[----:B------:R-:W-:-:S03]  /*15270*/  LEA.HI.X.SX32 R24, R24, R8, 0x1, P0 ;  /* 0x0000000818187211 */ /* 0x000fc600000f0eff */
[----:B------:R3:W-:Y:S01]  /*15280*/  STL [R1+0x514], R14 ;  /* 0x0005140e01007387 */ /* 0x0007e20000100800 */
[----:B--2---:R-:W-:-:S03]  /*15290*/  IADD3 R7, P1, PT, R13, R9, RZ ;  /* 0x000000090d077210 */ /* 0x004fc60007f3e0ff */
[----:B------:R-:W-:Y:S01]  /*152a0*/  STL [R1+0x520], R89 ;  /* 0x0005205901007387 */ /* 0x000fe20000100800 */
[----:B---3--:R-:W-:-:S03]  /*152b0*/  IADD3 R14, P0, PT, R12, R9, RZ ;  /* 0x000000090c0e7210 */ /* 0x008fc60007f1e0ff */
[----:B------:R2:W-:Y:S01]  /*152c0*/  STL [R1+0x530], R7 ;  /* 0x0005300701007387 */ /* 0x0005e20000100800 */
[----:B------:R-:W-:-:S03]  /*152d0*/  LEA.HI.X.SX32 R13, R13, R8, 0x1, P1 ;  /* 0x000000080d0d7211 */ /* 0x000fc600008f0eff */
[----:B------:R-:W-:Y:S04]  /*152e0*/  STL [R1+0xff0], R89 ;  /* 0x000ff05901007387 */ /* 0x000fe80000100800 */
[----:B------:R-:W-:Y:S01]  /*152f0*/  STL [R1+0x538], R14 ;  /* 0x0005380e01007387 */ /* 0x000fe20000100800 */
[----:B--2---:R-:W-:-:S03]  /*15300*/  IADD3 R7, P1, PT, R93, R9, RZ ;  /* 0x000000095d077210 */ /* 0x004fc60007f3e0ff */
[----:B------:R-:W-:Y:S04]  /*15310*/  STL [R1+0x51c], R24 ;  /* 0x00051c1801007387 */ /* 0x000fe80000100800 */
[----:B------:R2:W-:Y:S04]  /*15320*/  STL [R1+0x52c], R13 ;  /* 0x00052c0d01007387 */ /* 0x0005e80000100800 */
[----:B------:R-:W-:Y:S01]  /*15330*/  STL [R1+0xff4], R24 ;  /* 0x000ff41801007387 */ /* 0x000fe20000100800 */
[----:B--2---:R-:W-:-:S03]  /*15340*/  LEA.HI.X.SX32 R13, R12, R8, 0x1, P0 ;  /* 0x000000080c0d7211 */ /* 0x004fc600000f0eff */
[----:B------:R2:W-:Y:S01]  /*15350*/  STL [R1+0x540], R7 ;  /* 0x0005400701007387 */ /* 0x0005e20000100800 */
[----:B------:R-:W-:-:S03]  /*15360*/  IADD3 R12, P0, PT, R92, R9, RZ ;  /* 0x000000095c0c7210 */ /* 0x000fc60007f1e0ff */
[----:B------:R-:W-:Y:S04]  /*15370*/  STL [R1+0x534], R13 ;  /* 0x0005340d01007387 */ /* 0x000fe80000100800 */
[----:B------:R-:W-:Y:S01]  /*15380*/  STL [R1+0x104c], R93 ;  /* 0x00104c5d01007387 */ /* 0x000fe20000100800 */
[----:B--2---:R-:W-:-:S03]  /*15390*/  LEA.HI.X.SX32 R7, R93, R8, 0x1, P1 ;  /* 0x000000085d077211 */ /* 0x004fc600008f0eff */
[----:B------:R2:W-:Y:S04]  /*153a0*/  STL [R1+0x548], R12 ;  /* 0x0005480c01007387 */ /* 0x0005e80000100800 */
[----:B------:R-:W-:Y:S04]  /*153b0*/  STL [R1+0x105c], R93 ;  /* 0x00105c5d01007387 */ /* 0x000fe80000100800 */
[----:B------:R3:W-:Y:S01]  /*153c0*/  STL [R1+0x53c], R7 ;  /* 0x00053c0701007387 */ /* 0x0007e20000100800 */
[----:B--2---:R-:W-:-:S05]  /*153d0*/  IADD3 R12, P1, PT, R91, R9, RZ ;  /* 0x000000095b0c7210 */ /* 0x004fca0007f3e0ff */
[----:B------:R2:W-:Y:S01]  /*153e0*/  STL [R1+0x550], R12 ;  /* 0x0005500c01007387 */ /* 0x0005e20000100800 */
[----:B---3--:R-:W-:-:S03]  /*153f0*/  LEA.HI.X.SX32 R7, R92, R8, 0x1, P0 ;  /* 0x000000085c077211 */ /* 0x008fc600000f0eff */
[----:B------:R-:W-:Y:S04]  /*15400*/  STL [R1+0x101c], R92 ;  /* 0x00101c5c01007387 */ /* 0x000fe80000100800 */
[----:B------:R3:W-:Y:S01]  /*15410*/  STL [R1+0x544], R7 ;  /* 0x0005440701007387 */ /* 0x0007e20000100800 */
[----:B--2---:R-:W-:-:S03]  /*15420*/  IADD3 R12, P0, PT, R90, R9, RZ ;  /* 0x000000095a0c7210 */ /* 0x004fc60007f1e0ff */
[----:B------:R-:W-:Y:S01]  /*15430*/  STL [R1+0x1144], R91 ;  /* 0x0011445b01007387 */ /* 0x000fe20000100800 */
[----:B---3--:R-:W-:-:S03]  /*15440*/  LEA.HI.X.SX32 R7, R91, R8, 0x1, P1 ;  /* 0x000000085b077211 */ /* 0x008fc600008f0eff */
[----:B------:R2:W-:Y:S04]  /*15450*/  STL [R1+0x558], R12 ;  /* 0x0005580c01007387 */ /* 0x0005e80000100800 */
[----:B------:R-:W-:Y:S04]  /*15460*/  STL [R1+0x114c], R91 ;  /* 0x00114c5b01007387 */ /* 0x000fe80000100800 */
[----:B------:R3:W-:Y:S01]  /*15470*/  STL [R1+0x54c], R7 ;  /* 0x00054c0701007387 */ /* 0x0007e20000100800 */
[----:B--2---:R-:W-:-:S03]  /*15480*/  IADD3 R12, P1, PT, R83, R9, RZ ;  /* 0x00000009530c7210 */ /* 0x004fc60007f3e0ff */
[----:B------:R-:W-:Y:S04]  /*15490*/  STL [R1+0x1154], R91 ;  /* 0x0011545b01007387 */ /* 0x000fe80000100800 */
[----:B------:R-:W-:Y:S01]  /*154a0*/  STL [R1+0x115c], R91 ;  /* 0x00115c5b01007387 */ /* 0x000fe20000100800 */
[----:B---3--:R-:W-:-:S03]  /*154b0*/  LEA.HI.X.SX32 R7, R90, R8, 0x1, P0 ;  /* 0x000000085a077211 */ /* 0x008fc600000f0eff */
[----:B------:R-:W-:Y:S04]  /*154c0*/  STL [R1+0x116c], R91 ;  /* 0x00116c5b01007387 */ /* 0x000fe80000100800 */
[----:B------:R-:W-:Y:S04]  /*154d0*/  STL [R1+0x1188], R91 ;  /* 0x0011885b01007387 */ /* 0x000fe80000100800 */
[----:B------:R2:W-:Y:S04]  /*154e0*/  STL [R1+0x570], R12 ;  /* 0x0005700c01007387 */ /* 0x0005e80000100800 */
[----:B------:R-:W-:Y:S04]  /*154f0*/  STL [R1+0x10fc], R90 ;  /* 0x0010fc5a01007387 */ /* 0x000fe80000100800 */
[----:B------:R-:W-:Y:S01]  /*15500*/  STL [R1+0x1104], R90 ;  /* 0x0011045a01007387 */ /* 0x000fe20000100800 */
[----:B--2---:R-:W-:-:S03]  /*15510*/  IADD3 R12, P0, PT, R82, R9, RZ ;  /* 0x00000009520c7210 */ /* 0x004fc60007f1e0ff */
[----:B------:R2:W-:Y:S04]  /*15520*/  STL [R1+0x554], R7 ;  /* 0x0005540701007387 */ /* 0x0005e80000100800 */
[----:B------:R-:W-:Y:S04]  /*15530*/  STL [R1+0x110c], R90 ;  /* 0x00110c5a01007387 */ /* 0x000fe80000100800 */
[----:B------:R-:W-:Y:S01]  /*15540*/  STL [R1+0x1118], R90 ;  /* 0x0011185a01007387 */ /* 0x000fe20000100800 */
[----:B--2---:R-:W-:-:S03]  /*15550*/  LEA.HI.X.SX32 R7, R83, R8, 0x1, P1 ;  /* 0x0000000853077211 */ /* 0x004fc600008f0eff */
[----:B------:R-:W-:Y:S04]  /*15560*/  STL [R1+0x10f8], R83 ;  /* 0x0010f85301007387 */ /* 0x000fe80000100800 */
[----:B------:R2:W-:Y:S04]  /*15570*/  STL [R1+0x578], R12 ;  /* 0x0005780c01007387 */ /* 0x0005e80000100800 */
[----:B------:R-:W-:Y:S04]  /*15580*/  STL [R1+0x1100], R83 ;  /* 0x0011005301007387 */ /* 0x000fe80000100800 */
[----:B------:R3:W-:Y:S01]  /*15590*/  STL [R1+0x56c], R7 ;  /* 0x00056c0701007387 */ /* 0x0007e20000100800 */
[----:B--2---:R-:W-:-:S03]  /*155a0*/  IADD3 R12, P1, PT, R81, R9, RZ ;  /* 0x00000009510c7210 */ /* 0x004fc60007f3e0ff */
[----:B------:R-:W-:Y:S04]  /*155b0*/  STL [R1+0x1108], R83 ;  /* 0x0011085301007387 */ /* 0x000fe80000100800 */
[----:B------:R-:W-:Y:S01]  /*155c0*/  STL [R1+0x1110], R83 ;  /* 0x0011105301007387 */ /* 0x000fe20000100800 */
[----:B---3--:R-:W-:-:S03]  /*155d0*/  LEA.HI.X.SX32 R7, R82, R8, 0x1, P0 ;  /* 0x0000000852077211 */ /* 0x008fc600000f0eff */
        /* <DEDUP_REMOVED lines=12> */
[----:B--2---:R-:W-:-:S03]  /*156a0*/  LEA.HI.X.SX32 R12, R80, R8, 0x1, P0 ;  /* 0x00000008500c7211 */ /* 0x004fc600000f0eff */
[----:B------:R-:W-:Y:S01]  /*156b0*/  STL [R1+0x109c], R81 ;  /* 0x00109c5101007387 */ /* 0x000fe20000100800 */
[----:B---3--:R-:W-:-:S05]  /*156c0*/  IADD3 R7, P1, PT, R79, R9, RZ ;  /* 0x000000094f077210 */ /* 0x008fca0007f3e0ff */
[----:B------:R2:W-:Y:S04]  /*156d0*/  STL [R1+0x590], R7 ;  /* 0x0005900701007387 */ /* 0x0005e80000100800 */
[----:B------:R-:W-:Y:S01]  /*156e0*/  STL [R1+0x1054], R80 ;  /* 0x0010545001007387 */ /* 0x000fe20000100800 */
[----:B--2---:R-:W-:-:S03]  /*156f0*/  IADD3 R7, P0, PT, R78, R9, RZ ;  /* 0x000000094e077210 */ /* 0x004fc60007f1e0ff */
[----:B------:R2:W-:Y:S04]  /*15700*/  STL [R1+0x584], R12 ;  /* 0x0005840c01007387 */ /* 0x0005e80000100800 */
[----:B------:R-:W-:Y:S04]  /*15710*/  STL [R1+0x1020], R79 ;  /* 0x0010204f01007387 */ /* 0x000fe80000100800 */
[----:B------:R3:W-:Y:S01]  /*15720*/  STL [R1+0x598], R7 ;  /* 0x0005980701007387 */ /* 0x0007e20000100800 */
[----:B--2---:R-:W-:-:S05]  /*15730*/  LEA.HI.X.SX32 R12, R79, R8, 0x1, P1 ;  /* 0x000000084f0c7211 */ /* 0x004fca00008f0eff */
[----:B------:R2:W-:Y:S01]  /*15740*/  STL [R1+0x58c], R12 ;  /* 0x00058c0c01007387 */ /* 0x0005e20000100800 */
[----:B---3--:R-:W-:-:S05]  /*15750*/  IADD3 R7, P1, PT, R77, R9, RZ ;  /* 0x000000094d077210 */ /* 0x008fca0007f3e0ff */
[----:B------:R3:W-:Y:S01]  /*15760*/  STL [R1+0x5b0], R7 ;  /* 0x0005b00701007387 */ /* 0x0007e20000100800 */
[----:B--2---:R-:W-:-:S03]  /*15770*/  LEA.HI.X.SX32 R12, R78, R8, 0x1, P0 ;  /* 0x000000084e0c7211 */ /* 0x004fc600000f0eff */
[----:B------:R2:W-:Y:S01]  /*15780*/  STL [R1+0x1140], R78 ;  /* 0x0011404e01007387 */ /* 0x0005e20000100800 */
[----:B---3--:R-:W-:-:S03]  /*15790*/  IADD3 R7, P0, PT, R76, R9, RZ ;  /* 0x000000094c077210 */ /* 0x008fc60007f1e0ff */
[----:B------:R-:W-:Y:S01]  /*157a0*/  STL [R1+0x594], R12 ;  /* 0x0005940c01007387 */ /* 0x000fe20000100800 */
[----:B--2---:R-:W-:-:S03]  /*157b0*/  LEA.HI.X.SX32 R78, R77, R8, 0x1, P1 ;  /* 0x000000084d4e7211 */ /* 0x004fc600008f0eff */
[----:B------:R-:W-:Y:S04]  /*157c0*/  STL [R1+0x1114], R77 ;  /* 0x0011144d01007387 */ /* 0x000fe80000100800 */
[----:B------:R2:W-:Y:S04]  /*157d0*/  STL [R1+0x5b8], R7 ;  /* 0x0005b80701007387 */ /* 0x0005e80000100800 */
[----:B------:R-:W-:Y:S01]  /*157e0*/  STL [R1+0x5ac], R78 ;  /* 0x0005ac4e01007387 */ /* 0x000fe20000100800 */
[----:B--2---:R-:W-:-:S05]  /*157f0*/  IADD3 R7, P1, PT, R75, R9, RZ ;  /* 0x000000094b077210 */ /* 0x004fca0007f3e0ff */
[----:B------:R2:W-:Y:S04]  /*15800*/  STL [R1+0x5c0], R7 ;  /* 0x0005c00701007387 */ /* 0x0005e80000100800 */
[----:B------:R-:W-:Y:S01]  /*15810*/  STL [R1+0x1164], R78 ;  /* 0x0011644e01007387 */ /* 0x000fe20000100800 */
[----:B--2---:R-:W-:-:S03]  /*15820*/  LEA.HI.X.SX32 R7, R76, R8, 0x1, P0 ;  /* 0x000000084c077211 */ /* 0x004fc600000f0eff */
[----:B------:R-:W-:Y:S01]  /*15830*/  STL [R1+0x10c4], R76 ;  /* 0x0010c44c01007387 */ /* 0x000fe20000100800 */
[----:B------:R-:W-:-:S03]  /*15840*/  IADD3 R12, P0, PT, R74, R9, RZ ;  /* 0x000000094a0c7210 */ /* 0x000fc60007f1e0ff */
[----:B------:R-:W-:Y:S04]  /*15850*/  STL [R1+0x10cc], R76 ;  /* 0x0010cc4c01007387 */ /* 0x000fe80000100800 */
[----:B------:R2:W-:Y:S04]  /*15860*/  STL [R1+0x5b4], R7 ;  /* 0x0005b40701007387 */ /* 0x0005e80000100800 */
[----:B------:R-:W-:Y:S04]  /*15870*/  STL [R1+0x10d4], R76 ;  /* 0x0010d44c01007387 */ /* 0x000fe80000100800 */
[----:B------:R-:W-:Y:S01]  /*15880*/  STL [R1+0x1094], R75 ;  /* 0x0010944b01007387 */ /* 0x000fe20000100800 */
[----:B--2---:R-:W-:-:S03]  /*15890*/  LEA.HI.X.SX32 R7, R75, R8, 0x1, P1 ;  /* 0x000000084b077211 */ /* 0x004fc600008f0eff */
[----:B------:R2:W-:Y:S04]  /*158a0*/  STL [R1+0x5c8], R12 ;  /* 0x0005c80c01007387 */ /* 0x0005e80000100800 */
[----:B------:R3:W-:Y:S01]  /*158b0*/  STL [R1+0x5bc], R7 ;  /* 0x0005bc0701007387 */ /* 0x0007e20000100800 */
[----:B--2---:R-:W-:Y:S02]  /*158c0*/  IADD3 R12, P1, PT, R73, R9, RZ ;  /* 0x00000009490c7210 */ /* 0x004fe40007f3e0ff */
[----:B---3--:R-:W-:-:S03]  /*158d0*/  LEA.HI.X.SX32 R7, R74, R8, 0x1, P0 ;  /* 0x000000084a077211 */ /* 0x008fc600000f0eff */
[----:B------:R2:W-:Y:S01]  /*158e0*/  STL [R1+0x5d0], R12 ;  /* 0x0005d00c01007387 */ /* 0x0005e20000100800 */
[----:B------:R-:W-:-:S03]  /*158f0*/  IADD3 R67, P0, PT, R72, R9, RZ ;  /* 0x0000000948437210 */ /* 0x000fc60007f1e0ff */
[----:B------:R-:W-:Y:S04]  /*15900*/  STL [R1+0x1058], R74 ;  /* 0x0010584a01007387 */ /* 0x000fe80000100800 */
[----:B------:R3:W-:Y:S01]  /*15910*/  STL [R1+0x5c4], R7 ;  /* 0x0005c40701007387 */ /* 0x0007e20000100800 */
[----:B--2---:R-:W-:-:S03]  /*15920*/  LEA.HI.X.SX32 R12, R73, R8, 0x1, P1 ;  /* 0x00000008490c7211 */ /* 0x004fc600008f0eff */
[----:B------:R-:W-:Y:S01]  /*15930*/  STL [R1+0x1024], R73 ;  /* 0x0010244901007387 */ /* 0x000fe20000100800 */
[----:B---3--:R-:W-:-:S03]  /*15940*/  IADD3 R7, P1, PT, R71, R9, RZ ;  /* 0x0000000947077210 */ /* 0x008fc60007f3e0ff */
[----:B------:R2:W-:Y:S04]  /*15950*/  STL [R1+0x5cc], R12 ;  /* 0x0005cc0c01007387 */ /* 0x0005e80000100800 */
[----:B------:R-:W-:Y:S04]  /*15960*/  STL [R1+0x5d8], R67 ;  /* 0x0005d84301007387 */ /* 0x000fe80000100800 */
[----:B------:R3:W-:Y:S01]  /*15970*/  STL [R1+0x5f0], R7 ;  /* 0x0005f00701007387 */ /* 0x0007e20000100800 */
[----:B--2---:R-:W-:-:S03]  /*15980*/  LEA.HI.X.SX32 R12, R72, R8, 0x1, P0 ;  /* 0x00000008480c7211 */ /* 0x004fc600000f0eff */
[----:B------:R-:W-:Y:S04]  /*15990*/  STL [R1+0x1028], R67 ;  /* 0x0010284301007387 */ /* 0x000fe80000100800 */
[----:B------:R-:W-:Y:S01]  /*159a0*/  STL [R1+0xff8], R39 ;  /* 0x000ff82701007387 */ /* 0x000fe20000100800 */
[----:B---3--:R-:W-:-:S03]  /*159b0*/  IADD3 R7, P0, PT, R70, R9, RZ ;  /* 0x0000000946077210 */ /* 0x008fc60007f1e0ff */
[----:B------:R2:W-:Y:S04]  /*159c0*/  STL [R1+0x1138], R72 ;  /* 0x0011384801007387 */ /* 0x0005e80000100800 */
[----:B------:R-:W-:Y:S04]  /*159d0*/  STL [R1+0x5d4], R12 ;  /* 0x0005d40c01007387 */ /* 0x000fe80000100800 */
[----:B------:R-:W-:Y:S01]  /*159e0*/  STL [R1+0x111c], R71 ;  /* 0x00111c4701007387 */ /* 0x000fe20000100800 */
[----:B--2---:R-:W-:-:S03]  /*159f0*/  LEA.HI.X.SX32 R72, R71, R8, 0x1, P1 ;  /* 0x0000000847487211 */ /* 0x004fc600008f0eff */
[----:B------:R2:W-:Y:S04]  /*15a00*/  STL [R1+0x5f8], R7 ;  /* 0x0005f80701007387 */ /* 0x0005e80000100800 */
[----:B------:R-:W-:Y:S01]  /*15a10*/  STL [R1+0x5ec], R72 ;  /* 0x0005ec4801007387 */ /* 0x000fe20000100800 */
[----:B--2---:R-:W-:-:S05]  /*15a20*/  IADD3 R7, P1, PT, R69, R9, RZ ;  /* 0x0000000945077210 */ /* 0x004fca0007f3e0ff */
[----:B------:R2:W-:Y:S01]  /*15a30*/  STL [R1+0x600], R7 ;  /* 0x0006000701007387 */ /* 0x0005e20000100800 */
[----:B------:R-:W-:-:S03]  /*15a40*/  LEA.HI.X.SX32 R12, R69, R8, 0x1, P1 ;  /* 0x00000008450c7211 */ /* 0x000fc600008f0eff */
[----:B------:R-:W-:Y:S01]  /*15a50*/  STL [R1+0x1168], R72 ;  /* 0x0011684801007387 */ /* 0x000fe20000100800 */
[----:B--2---:R-:W-:-:S03]  /*15a60*/  LEA.HI.X.SX32 R7, R70, R8, 0x1, P0 ;  /* 0x0000000846077211 */ /* 0x004fc600000f0eff */
[----:B------:R-:W-:Y:S01]  /*15a70*/  STL [R1+0xffc], R38 ;  /* 0x000ffc2601007387 */ /* 0x000fe20000100800 */
[----:B------:R-:W-:-:S03]  /*15a80*/  IADD3 R57, P0, PT, R68, R9, RZ ;  /* 0x0000000944397210 */ /* 0x000fc60007f1e0ff */
[----:B------:R-:W-:Y:S04]  /*15a90*/  STL [R1+0x10d8], R70 ;  /* 0x0010d84601007387 */ /* 0x000fe80000100800 */
[----:B------:R2:W-:Y:S04]  /*15aa0*/  STL [R1+0x5f4], R7 ;  /* 0x0005f40701007387 */ /* 0x0005e80000100800 */
[----:B------:R-:W-:Y:S01]  /*15ab0*/  STL [R1+0x1098], R69 ;  /* 0x0010984501007387 */ /* 0x000fe20000100800 */
[----:B--2---:R-:W-:-:S03]  /*15ac0*/  IADD3 R7, P1, PT, R66, R9, RZ ;  /* 0x0000000942077210 */ /* 0x004fc60007f3e0ff */
[----:B------:R2:W-:Y:S04]  /*15ad0*/  STL [R1+0x5fc], R12 ;  /* 0x0005fc0c01007387 */ /* 0x0005e80000100800 */
[----:B------:R-:W-:Y:S04]  /*15ae0*/  STL [R1+0x608], R57 ;  /* 0x0006083901007387 */ /* 0x000fe80000100800 */
[----:B------:R3:W-:Y:S01]  /*15af0*/  STL [R1+0x610], R7 ;  /* 0x0006100701007387 */ /* 0x0007e20000100800 */
[----:B--2---:R-:W-:-:S03]  /*15b00*/  LEA.HI.X.SX32 R12, R68, R8, 0x1, P0 ;  /* 0x00000008440c7211 */ /* 0x004fc600000f0eff */
[----:B------:R-:W-:Y:S04]  /*15b10*/  STL [R1+0x10a0], R57 ;  /* 0x0010a03901007387 */ /* 0x000fe80000100800 */
[----:B------:R-:W-:Y:S01]  /*15b20*/  STL [R1+0x1000], R37 ;  /* 0x0010002501007387 */ /* 0x000fe20000100800 */
[----:B---3--:R-:W-:-:S03]  /*15b30*/  IADD3 R7, P0, PT, R65, R9, RZ ;  /* 0x0000000941077210 */ /* 0x008fc60007f1e0ff */
[----:B------:R-:W-:Y:S04]  /*15b40*/  STL [R1+0x1060], R68 ;  /* 0x0010604401007387 */ /* 0x000fe80000100800 */
[----:B------:R2:W-:Y:S04]  /*15b50*/  STL [R1+0x604], R12 ;  /* 0x0006040c01007387 */ /* 0x0005e80000100800 */
[----:B------:R-:W-:Y:S04]  /*15b60*/  STL [R1+0x1134], R66 ;  /* 0x0011344201007387 */ /* 0x000fe80000100800 */
[----:B------:R3:W-:Y:S01]  /*15b70*/  STL [R1+0x618], R7 ;  /* 0x0006180701007387 */ /* 0x0007e20000100800 */
[----:B--2---:R-:W-:-:S05]  /*15b80*/  LEA.HI.X.SX32 R12, R66, R8, 0x1, P1 ;  /* 0x00000008420c7211 */ /* 0x004fca00008f0eff */
[----:B------:R-:W-:Y:S01]  /*15b90*/  STL [R1+0x60c], R12 ;  /* 0x00060c0c01007387 */ /* 0x000fe20000100800 */
[----:B---3--:R-:W-:-:S03]  /*15ba0*/  IADD3 R7, P1, PT, R64, R9, RZ ;  /* 0x0000000940077210 */ /* 0x008fc60007f3e0ff */
[----:B------:R-:W-:Y:S04]  /*15bb0*/  STL [R1+0x1004], R36 ;  /* 0x0010042401007387 */ /* 0x000fe80000100800 */
[----:B------:R2:W-:Y:S01]  /*15bc0*/  STL [R1+0x630], R7 ;  /* 0x0006300701007387 */ /* 0x0005e20000100800 */
[----:B------:R-:W-:-:S03]  /*15bd0*/  LEA.HI.X.SX32 R66, R64, R8, 0x1, P1 ;  /* 0x0000000840427211 */ /* 0x000fc600008f0eff */
[----:B------:R-:W-:Y:S01]  /*15be0*/  STL [R1+0x1120], R65 ;  /* 0x0011204101007387 */ /* 0x000fe20000100800 */
[----:B--2---:R-:W-:Y:S02]  /*15bf0*/  LEA.HI.X.SX32 R7, R65, R8, 0x1, P0 ;  /* 0x0000000841077211 */ /* 0x004fe400000f0eff */
[----:B------:R-:W-:-:S03]  /*15c00*/  IADD3 R59, P0, PT, R63, R9, RZ ;  /* 0x000000093f3b7210 */ /* 0x000fc60007f1e0ff */
[----:B------:R2:W-:Y:S01]  /*15c10*/  STL [R1+0x614], R7 ;  /* 0x0006140701007387 */ /* 0x0005e20000100800 */
[----:B------:R-:W-:-:S03]  /*15c20*/  LEA.HI.X.SX32 R12, R63, R8, 0x1, P0 ;  /* 0x000000083f0c7211 */ /* 0x000fc600000f0eff */
[----:B------:R-:W-:Y:S01]  /*15c30*/  STL [R1+0x10e0], R64 ;  /* 0x0010e04001007387 */ /* 0x000fe20000100800 */
[----:B--2---:R-:W-:-:S03]  /*15c40*/  IADD3 R7, P1, PT, R62, R9, RZ ;  /* 0x000000093e077210 */ /* 0x004fc60007f3e0ff */
[----:B------:R-:W-:Y:S04]  /*15c50*/  STL [R1+0x638], R59 ;  /* 0x0006383b01007387 */ /* 0x000fe80000100800 */
[----:B------:R-:W-:Y:S04]  /*15c60*/  STL [R1+0x62c], R66 ;  /* 0x00062c4201007387 */ /* 0x000fe80000100800 */
[----:B------:R2:W-:Y:S04]  /*15c70*/  STL [R1+0x640], R7 ;  /* 0x0006400701007387 */ /* 0x0005e80000100800 */
[----:B------:R-:W-:Y:S04]  /*15c80*/  STL [R1+0x1170], R66 ;  /* 0x0011704201007387 */ /* 0x000fe80000100800 */
[----:B------:R-:W-:Y:S01]  /*15c90*/  STL [R1+0x1124], R59 ;  /* 0x0011243b01007387 */ /* 0x000fe20000100800 */
[----:B--2---:R-:W-:-:S03]  /*15ca0*/  IADD3 R7, P0, PT, R61, R9, RZ ;  /* 0x000000093d077210 */ /* 0x004fc60007f1e0ff */
[----:B------:R-:W-:Y:S04]  /*15cb0*/  STL [R1+0x1008], R35 ;  /* 0x0010082301007387 */ /* 0x000fe80000100800 */
        /* <DEDUP_REMOVED lines=11> */
[----:B--2---:R-:W-:Y:S01]  /*15d70*/  LEA.HI.X.SX32 R7, R61, R8, 0x1, P0 ;  /* 0x000000083d077211 */ /* 0x004fe200000f0eff */
[----:B------:R-:W-:Y:S01]  /*15d80*/  IMAD R12, R34, UR31, RZ ;  /* 0x0000001f220c7c24 */ /* 0x000fe2000f8e02ff */
[----:B------:R-:W-:-:S03]  /*15d90*/  IADD3 R34, P0, PT, R58, R9, RZ ;  /* 0x000000093a227210 */ /* 0x000fc60007f1e0ff */
[----:B------:R2:W-:Y:S04]  /*15da0*/  STL [R1+0x644], R7 ;  /* 0x0006440701007387 */ /* 0x0005e80000100800 */
[----:B------:R3:W-:Y:S01]  /*15db0*/  STL [R1+0x1174], R60 ;  /* 0x0011743c01007387 */ /* 0x0007e20000100800 */
[----:B--2---:R-:W-:-:S03]  /*15dc0*/  IADD3 R7, P1, PT, R56, R9, RZ ;  /* 0x0000000938077210 */ /* 0x004fc60007f3e0ff */
[----:B------:R-:W-:Y:S01]  /*15dd0*/  STL [R1+0x64c], R18 ;  /* 0x00064c1201007387 */ /* 0x000fe20000100800 */
[----:B------:R-:W-:Y:S02]  /*15de0*/  IMAD R49, R49, UR44, RZ ;  /* 0x0000002c31317c24 */ /* 0x000fe4000f8e02ff */
[----:B------:R-:W-:Y:S01]  /*15df0*/  IMAD R47, R47, UR43, RZ ;  /* 0x0000002b2f2f7c24 */ /* 0x000fe2000f8e02ff */
[----:B------:R-:W-:Y:S01]  /*15e00*/  STL [R1+0x1030], R33 ;  /* 0x0010302101007387 */ /* 0x000fe20000100800 */
[----:B------:R-:W-:Y:S01]  /*15e10*/  IMAD R14, R36, UR33, RZ ;  /* 0x00000021240e7c24 */ /* 0x000fe2000f8e02ff */
[----:B---3--:R-:W2:Y:S02]  /*15e20*/  LDC R60, c[0x0][0x3a0] ;  /* 0x0000e800ff3c7b82 */ /* 0x008ea40000000800 */
[----:B------:R3:W-:Y:S04]  /*15e30*/  STL [R1+0x670], R7 ;  /* 0x0006700701007387 */ /* 0x0007e80000100800 */
[----:B------:R-:W-:Y:S01]  /*15e40*/  STL [R1+0x658], R34 ;  /* 0x0006582201007387 */ /* 0x000fe20000100800 */
[----:B---3--:R-:W-:-:S03]  /*15e50*/  LEA.HI.X.SX32 R7, R58, R8, 0x1, P0 ;  /* 0x000000083a077211 */ /* 0x008fc600000f0eff */
[----:B------:R-:W-:Y:S01]  /*15e60*/  STL [R1+0x1038], R34 ;  /* 0x0010382201007387 */ /* 0x000fe20000100800 */
[----:B------:R-:W-:-:S03]  /*15e70*/  IADD3 R19, P0, PT, R55, R9, RZ ;  /* 0x0000000937137210 */ /* 0x000fc60007f1e0ff */
[----:B------:R-:W-:Y:S04]  /*15e80*/  STL [R1+0x10e4], R58 ;  /* 0x0010e43a01007387 */ /* 0x000fe80000100800 */
[----:B------:R3:W-:Y:S04]  /*15e90*/  STL [R1+0x654], R7 ;  /* 0x0006540701007387 */ /* 0x0007e80000100800 */
[----:B------:R-:W-:Y:S01]  /*15ea0*/  STL [R1+0x103c], R56 ;  /* 0x00103c3801007387 */ /* 0x000fe20000100800 */
[----:B---3--:R-:W-:-:S03]  /*15eb0*/  LEA.HI.X.SX32 R7, R56, R8, 0x1, P1 ;  /* 0x0000000838077211 */ /* 0x008fc600008f0eff */
[----:B------:R-:W-:Y:S01]  /*15ec0*/  STL [R1+0x678], R19 ;  /* 0x0006781301007387 */ /* 0x000fe20000100800 */
[----:B------:R-:W-:-:S03]  /*15ed0*/  IADD3 R52, P1, PT, R54, R9, RZ ;  /* 0x0000000936347210 */ /* 0x000fc60007f3e0ff */
        /* <DEDUP_REMOVED lines=11> */
[----:B------:R-:W-:Y:S04]  /*15f90*/  STL [R1+0x688], R20 ;  /* 0x0006881401007387 */ /* 0x000fe80000100800 */
[----:B------:R3:W-:Y:S01]  /*15fa0*/  STL [R1+0x67c], R7 ;  /* 0x00067c0701007387 */ /* 0x0007e20000100800 */
[----:B------:R-:W-:Y:S01]  /*15fb0*/  IMAD R19, R32, UR29, RZ ;  /* 0x0000001d20137c24 */ /* 0x000fe2000f8e02ff */
[-C--:B------:R-:W-:Y:S02]  /*15fc0*/  LEA.HI.X.SX32 R32, R51, R8.reuse, 0x1, P1 ;  /* 0x0000000833207211 */ /* 0x080fe400008f0eff */
[----:B------:R-:W-:Y:S01]  /*15fd0*/  STL [R1+0x1070], R31 ;  /* 0x0010701f01007387 */ /* 0x000fe20000100800 */
[----:B---3--:R-:W-:-:S03]  /*15fe0*/  LEA.HI.X.SX32 R7, R53, R8, 0x1, P0 ;  /* 0x0000000835077211 */ /* 0x008fc600000f0eff */
[----:B------:R-:W-:Y:S01]  /*15ff0*/  STL [R1+0x1128], R53 ;  /* 0x0011283501007387 */ /* 0x000fe20000100800 */
[-C--:B------:R-:W-:Y:S02]  /*16000*/  IADD3 R36, P0, PT, R49, R9.reuse, RZ ;  /* 0x0000000931247210 */ /* 0x080fe40007f1e0ff */
[----:B------:R-:W-:Y:S01]  /*16010*/  IADD3 R48, P1, PT, R47, R9, RZ ;  /* 0x000000092f307210 */ /* 0x000fe20007f3e0ff */
[----:B------:R3:W-:Y:S04]  /*16020*/  STL [R1+0x684], R7 ;  /* 0x0006840701007387 */ /* 0x0007e80000100800 */
[----:B------:R-:W-:Y:S01]  /*16030*/  STL [R1+0x690], R56 ;  /* 0x0006903801007387 */ /* 0x000fe20000100800 */
[----:B------:R-:W-:-:S03]  /*16040*/  IMAD R46, R46, UR42, RZ ;  /* 0x0000002a2e2e7c24 */ /* 0x000fc6000f8e02ff */
[----:B------:R-:W-:Y:S04]  /*16050*/  STL [R1+0x1074], R56 ;  /* 0x0010743801007387 */ /* 0x000fe80000100800 */
[----:B------:R-:W-:Y:S04]  /*16060*/  STL [R1+0x10ac], R51 ;  /* 0x0010ac3301007387 */ /* 0x000fe80000100800 */
[----:B------:R-:W-:Y:S01]  /*16070*/  STL [R1+0x1078], R30 ;  /* 0x0010781e01007387 */ /* 0x000fe20000100800 */
[----:B------:R-:W-:-:S03]  /*16080*/  IMAD R13, R35, UR32, RZ ;  /* 0x00000020230d7c24 */ /* 0x000fc6000f8e02ff */
[----:B------:R-:W-:Y:S01]  /*16090*/  STL [R1+0x698], R36 ;  /* 0x0006982401007387 */ /* 0x000fe20000100800 */
[----:B------:R-:W-:-:S03]  /*160a0*/  LEA.HI.X.SX32 R35, R49, R8, 0x1, P0 ;  /* 0x0000000831237211 */ /* 0x000fc600000f0eff */
[----:B------:R-:W-:Y:S01]  /*160b0*/  STL [R1+0x6b0], R48 ;  /* 0x0006b03001007387 */ /* 0x000fe20000100800 */
[----:B------:R-:W-:-:S03]  /*160c0*/  IADD3 R22, P0, PT, R46, R9, RZ ;  /* 0x000000092e167210 */ /* 0x000fc60007f1e0ff */
[----:B------:R-:W-:Y:S01]  /*160d0*/  STL [R1+0x1180], R48 ;  /* 0x0011803001007387 */ /* 0x000fe20000100800 */
[----:B---3--:R-:W-:-:S03]  /*160e0*/  LEA.HI.X.SX32 R7, R47, R8, 0x1, P1 ;  /* 0x000000082f077211 */ /* 0x008fc600008f0eff */
        /* <DEDUP_REMOVED lines=8> */
[----:B------:R3:W-:Y:S04]  /*16170*/  STL [R1+0x6ac], R7 ;  /* 0x0006ac0701007387 */ /* 0x0007e80000100800 */
[----:B------:R-:W-:Y:S04]  /*16180*/  STL [R1+0x694], R35 ;  /* 0x0006942301007387 */ /* 0x000fe80000100800 */
[----:B------:R4:W-:Y:S04]  /*16190*/  STL [R1+0x10ec], R35 ;  /* 0x0010ec2301007387 */ /* 0x0009e80000100800 */
[----:B------:R0:W-:Y:S04]  /*161a0*/  STL [R1+0x10f0], R29 ;  /* 0x0010f01d01007387 */ /* 0x0001e80000100800 */
[----:B------:R-:W2:Y:S01]  /*161b0*/  LDL.LU R87, [R1+0x8] ;  /* 0x0000080001577983 */ /* 0x000ea20000300800 */
[----:B------:R-:W-:Y:S01]  /*161c0*/  IMAD R45, R45, UR41, RZ ;  /* 0x000000292d2d7c24 */ /* 0x000fe2000f8e02ff */
[----:B---3--:R-:W-:Y:S01]  /*161d0*/  LEA.HI.X.SX32 R7, R46, R8, 0x1, P0 ;  /* 0x000000082e077211 */ /* 0x008fe200000f0eff */
[----:B------:R-:W-:-:S03]  /*161e0*/  IMAD R43, R43, UR40, RZ ;  /* 0x000000282b2b7c24 */ /* 0x000fc6000f8e02ff */
[-C--:B------:R-:W-:Y:S01]  /*161f0*/  IADD3 R32, P1, PT, R45, R9.reuse, RZ ;  /* 0x000000092d207210 */ /* 0x080fe20007f3e0ff */
[----:B------:R-:W-:Y:S01]  /*16200*/  IMAD R42, R42, UR39, RZ ;  /* 0x000000272a2a7c24 */ /* 0x000fe2000f8e02ff */
[----:B------:R-:W-:Y:S01]  /*16210*/  STL [R1+0x118c], R46 ;  /* 0x00118c2e01007387 */ /* 0x000fe20000100800 */
[----:B------:R-:W-:Y:S02]  /*16220*/  IADD3 R56, P0, PT, R43, R9, RZ ;  /* 0x000000092b387210 */ /* 0x000fe40007f1e0ff */
[----:B------:R-:W-:Y:S01]  /*16230*/  LEA.HI.X.SX32 R49, R45, R8, 0x1, P1 ;  /* 0x000000082d317211 */ /* 0x000fe200008f0eff */
[----:B------:R-:W-:Y:S01]  /*16240*/  STL [R1+0x6b4], R7 ;  /* 0x0006b40701007387 */ /* 0x000fe20000100800 */
[----:B------:R-:W-:-:S03]  /*16250*/  IMAD R41, R41, UR38, RZ ;  /* 0x0000002629297c24 */ /* 0x000fc6000f8e02ff */
[----:B------:R-:W-:Y:S01]  /*16260*/  STL [R1+0x6c0], R32 ;  /* 0x0006c02001007387 */ /* 0x000fe20000100800 */
[----:B------:R-:W-:-:S03]  /*16270*/  IADD3 R50, P1, PT, R42, R9, RZ ;  /* 0x000000092a327210 */ /* 0x000fc60007f3e0ff */
[----:B------:R-:W-:Y:S01]  /*16280*/  STL [R1+0x11a0], R32 ;  /* 0x0011a02001007387 */ /* 0x000fe20000100800 */
[----:B------:R-:W-:-:S03]  /*16290*/  IMAD R21, R30, UR27, RZ ;  /* 0x0000001b1e157c24 */ /* 0x000fc6000f8e02ff */
[----:B------:R-:W-:Y:S01]  /*162a0*/  STL [R1+0x11a8], R45 ;  /* 0x0011a82d01007387 */ /* 0x000fe20000100800 */
[----:B------:R-:W-:-:S03]  /*162b0*/  LEA.HI.X.SX32 R30, R43, R8, 0x1, P0 ;  /* 0x000000082b1e7211 */ /* 0x000fc600000f0eff */
[----:B------:R-:W-:Y:S01]  /*162c0*/  STL [R1+0x6c8], R56 ;  /* 0x0006c83801007387 */ /* 0x000fe20000100800 */
[----:B------:R-:W-:-:S03]  /*162d0*/  IMAD R40, R40, UR37, RZ ;  /* 0x0000002528287c24 */ /* 0x000fc6000f8e02ff */
[----:B------:R-:W-:Y:S01]  /*162e0*/  STL [R1+0x11ac], R56 ;  /* 0x0011ac3801007387 */ /* 0x000fe20000100800 */
[----:B------:R-:W-:-:S03]  /*162f0*/  IMAD R16, R38, UR35, RZ ;  /* 0x0000002326107c24 */ /* 0x000fc6000f8e02ff */
[----:B------:R-:W-:Y:S01]  /*16300*/  STL [R1+0x6bc], R49 ;  /* 0x0006bc3101007387 */ /* 0x000fe20000100800 */
[----:B------:R-:W-:-:S03]  /*16310*/  IADD3 R38, P0, PT, R41, R9, RZ ;  /* 0x0000000929267210 */ /* 0x000fc60007f1e0ff */
[----:B------:R3:W-:Y:S01]  /*16320*/  STL [R1+0x11b0], R49 ;  /* 0x0011b03101007387 */ /* 0x0007e20000100800 */
[----:B------:R-:W-:-:S03]  /*16330*/  LEA.HI.X.SX32 R34, R42, R8, 0x1, P1 ;  /* 0x000000082a227211 */ /* 0x000fc600008f0eff */
[----:B------:R-:W-:Y:S04]  /*16340*/  STL [R1+0x11b4], R43 ;  /* 0x0011b42b01007387 */ /* 0x000fe80000100800 */
[----:B------:R-:W-:Y:S01]  /*16350*/  STL [R1+0x6d0], R50 ;  /* 0x0006d03201007387 */ /* 0x000fe20000100800 */
[----:B------:R-:W-:-:S03]  /*16360*/  IADD3 R53, P1, PT, R40, R9, RZ ;  /* 0x0000000928357210 */ /* 0x000fc60007f3e0ff */
[----:B------:R-:W-:Y:S01]  /*16370*/  STL [R1+0x11bc], R50 ;  /* 0x0011bc3201007387 */ /* 0x000fe20000100800 */
[----:B------:R-:W-:-:S03]  /*16380*/  IMAD R17, R39, UR36, RZ ;  /* 0x0000002427117c24 */ /* 0x000fc6000f8e02ff */
[----:B------:R-:W-:Y:S04]  /*16390*/  STL [R1+0x11c0], R42 ;  /* 0x0011c02a01007387 */ /* 0x000fe80000100800 */
[----:B------:R-:W-:Y:S01]  /*163a0*/  STL [R1+0x6c4], R30 ;  /* 0x0006c41e01007387 */ /* 0x000fe20000100800 */
[----:B------:R-:W-:-:S03]  /*163b0*/  IMAD R15, R37, UR34, RZ ;  /* 0x00000022250f7c24 */ /* 0x000fc6000f8e02ff */
[----:B------:R-:W-:Y:S01]  /*163c0*/  STL [R1+0x11c8], R30 ;  /* 0x0011c81e01007387 */ /* 0x000fe20000100800 */
[----:B------:R-:W-:-:S03]  /*163d0*/  LEA.HI.X.SX32 R37, R41, R8, 0x1, P0 ;  /* 0x0000000829257211 */ /* 0x000fc600000f0eff */
[----:B------:R-:W-:Y:S04]  /*163e0*/  STL [R1+0x6d8], R38 ;  /* 0x0006d82601007387 */ /* 0x000fe80000100800 */
[----:B------:R-:W-:Y:S01]  /*163f0*/  STL [R1+0x11d0], R38 ;  /* 0x0011d02601007387 */ /* 0x000fe20000100800 */
[----:B----4-:R-:W-:-:S03]  /*16400*/  IADD3 R35, P0, PT, R17, R9, RZ ;  /* 0x0000000911237210 */ /* 0x010fc60007f1e0ff */
[----:B------:R-:W-:Y:S04]  /*16410*/  STL [R1+0x6cc], R34 ;  /* 0x0006cc2201007387 */ /* 0x000fe80000100800 */
[----:B------:R-:W-:Y:S01]  /*16420*/  STL [R1+0x11d4], R34 ;  /* 0x0011d42201007387 */ /* 0x000fe20000100800 */
[----:B------:R-:W-:-:S03]  /*16430*/  LEA.HI.X.SX32 R47, R40, R8, 0x1, P1 ;  /* 0x00000008282f7211 */ /* 0x000fc600008f0eff */
[----:B------:R-:W-:Y:S04]  /*16440*/  STL [R1+0x6f0], R53 ;  /* 0x0006f03501007387 */ /* 0x000fe80000100800 */
[----:B------:R-:W-:Y:S01]  /*16450*/  STL [R1+0x11d8], R53 ;  /* 0x0011d83501007387 */ /* 0x000fe20000100800 */
[----:B------:R-:W-:-:S03]  /*16460*/  IADD3 R51, P1, PT, R16, R9, RZ ;  /* 0x0000000910337210 */ /* 0x000fc60007f3e0ff */
[----:B------:R-:W-:Y:S01]  /*16470*/  STL [R1+0x11dc], R41 ;  /* 0x0011dc2901007387 */ /* 0x000fe20000100800 */
[----:B------:R-:W-:-:S03]  /*16480*/  IMAD R25, R29, UR26, RZ ;  /* 0x0000001a1d197c24 */ /* 0x000fc6000f8e02ff */
[----:B------:R4:W-:Y:S01]  /*16490*/  STL [R1+0x11e4], R40 ;  /* 0x0011e42801007387 */ /* 0x0009e20000100800 */
[----:B0-----:R-:W-:-:S03]  /*164a0*/  LEA.HI.X.SX32 R29, R17, R8, 0x1, P0 ;  /* 0x00000008111d7211 */ /* 0x001fc600000f0eff */
[----:B------:R-:W-:Y:S04]  /*164b0*/  STL [R1+0x6d4], R37 ;  /* 0x0006d42501007387 */ /* 0x000fe80000100800 */
[----:B------:R-:W-:Y:S04]  /*164c0*/  STL [R1+0x11e8], R37 ;  /* 0x0011e82501007387 */ /* 0x000fe80000100800 */
[----:B------:R-:W-:Y:S01]  /*164d0*/  STL [R1+0x6f8], R35 ;  /* 0x0006f82301007387 */ /* 0x000fe20000100800 */
[----:B------:R-:W-:-:S03]  /*164e0*/  IADD3 R55, P0, PT, R15, R9, RZ ;  /* 0x000000090f377210 */ /* 0x000fc60007f1e0ff */
[----:B------:R-:W-:Y:S04]  /*164f0*/  STL [R1+0x11ec], R35 ;  /* 0x0011ec2301007387 */ /* 0x000fe80000100800 */
[----:B------:R-:W-:Y:S01]  /*16500*/  STL [R1+0x6ec], R47 ;  /* 0x0006ec2f01007387 */ /* 0x000fe20000100800 */
[----:B------:R-:W-:-:S03]  /*16510*/  LEA.HI.X.SX32 R36, R16, R8, 0x1, P1 ;  /* 0x0000000810247211 */ /* 0x000fc600008f0eff */
[----:B------:R-:W-:Y:S01]  /*16520*/  STL [R1+0x11f0], R47 ;  /* 0x0011f02f01007387 */ /* 0x000fe20000100800 */
[----:B------:R-:W-:-:S03]  /*16530*/  IMAD R17, R88, UR22, RZ ;  /* 0x0000001658117c24 */ /* 0x000fc6000f8e02ff */
[----:B------:R-:W-:Y:S01]  /*16540*/  STL [R1+0x700], R51 ;  /* 0x0007003301007387 */ /* 0x000fe20000100800 */
[----:B------:R-:W-:-:S03]  /*16550*/  IADD3 R61, P1, PT, R14, R9, RZ ;  /* 0x000000090e3d7210 */ /* 0x000fc60007f3e0ff */
[----:B------:R0:W-:Y:S01]  /*16560*/  STL [R1+0x11f8], R51 ;  /* 0x0011f83301007387 */ /* 0x0001e20000100800 */
[----:B------:R-:W-:-:S03]  /*16570*/  IMAD R20, R31, UR28, RZ ;  /* 0x0000001c1f147c24 */ /* 0x000fc6000f8e02ff */
[----:B------:R-:W-:Y:S01]  /*16580*/  STL [R1+0x6f4], R29 ;  /* 0x0006f41d01007387 */ /* 0x000fe20000100800 */
[----:B------:R-:W-:-:S03]  /*16590*/  LEA.HI.X.SX32 R31, R15, R8, 0x1, P0 ;  /* 0x000000080f1f7211 */ /* 0x000fc600000f0eff */
[----:B------:R-:W-:Y:S04]  /*165a0*/  STL [R1+0x11fc], R29 ;  /* 0x0011fc1d01007387 */ /* 0x000fe80000100800 */
[----:B------:R-:W4:Y:S04]  /*165b0*/  LDL.LU R88, [R1+0x1284] ;  /* 0x0012840001587983 */ /* 0x000f280000300800 */
        /* <DEDUP_REMOVED lines=9> */
[----:B------:R-:W-:-:S03]  /*16650*/  IADD3 R65, P1, PT, R12, R9, RZ ;  /* 0x000000090c417210 */ /* 0x000fc60007f3e0ff */
[----:B------:R-:W-:Y:S04]  /*16660*/  STL [R1+0x120c], R61 ;  /* 0x00120c3d01007387 */ /* 0x000fe80000100800 */
[----:B------:R-:W-:Y:S01]  /*16670*/  STL [R1+0x704], R31 ;  /* 0x0007041f01007387 */ /* 0x000fe20000100800 */
[----:B------:R-:W-:-:S03]  /*16680*/  LEA.HI.X.SX32 R39, R13, R8, 0x1, P0 ;  /* 0x000000080d277211 */ /* 0x000fc600000f0eff */
[----:B------:R-:W-:Y:S04]  /*16690*/  STL [R1+0x1210], R31 ;  /* 0x0012101f01007387 */ /* 0x000fe80000100800 */
[----:B------:R-:W3:Y:S01]  /*166a0*/  LDL.LU R10, [R1+0x1280] ;  /* 0x00128000010a7983 */ /* 0x000ee20000300800 */
[----:B------:R-:W-:-:S03]  /*166b0*/  IADD3 R58, P0, PT, R18, R9, RZ ;  /* 0x00000009123a7210 */ /* 0x000fc60007f1e0ff */
[----:B------:R-:W-:Y:S04]  /*166c0*/  STL [R1+0x718], R24 ;  /* 0x0007181801007387 */ /* 0x000fe80000100800 */
[----:B------:R-:W-:Y:S01]  /*166d0*/  STL [R1+0x1214], R24 ;  /* 0x0012141801007387 */ /* 0x000fe20000100800 */
[----:B------:R-:W-:-:S03]  /*166e0*/  IMAD R26, R28, UR25, RZ ;  /* 0x000000191c1a7c24 */ /* 0x000fc6000f8e02ff */
[----:B------:R-:W-:Y:S01]  /*166f0*/  STL [R1+0x70c], R33 ;  /* 0x00070c2101007387 */ /* 0x000fe20000100800 */
[----:B------:R-:W-:-:S03]  /*16700*/  LEA.HI.X.SX32 R59, R12, R8, 0x1, P1 ;  /* 0x000000080c3b7211 */ /* 0x000fc600008f0eff */
[----:B------:R-:W-:Y:S01]  /*16710*/  STL [R1+0x1218], R33 ;  /* 0x0012182101007387 */ /* 0x000fe20000100800 */
[----:B------:R-:W-:-:S03]  /*16720*/  IMAD R28, R27, UR24, RZ ;  /* 0x000000181b1c7c24 */ /* 0x000fc6000f8e02ff */
[----:B------:R-:W-:Y:S04]  /*16730*/  STL [R1+0x728], R65 ;  /* 0x0007284101007387 */ /* 0x000fe80000100800 */
[----:B------:R-:W-:Y:S04]  /*16740*/  STL [R1+0x121c], R65 ;  /* 0x00121c4101007387 */ /* 0x000fe80000100800 */
[----:B------:R-:W-:Y:S01]  /*16750*/  STL [R1+0x714], R39 ;  /* 0x0007142701007387 */ /* 0x000fe20000100800 */
[----:B------:R-:W-:-:S03]  /*16760*/  LEA.HI.X.SX32 R52, R18, R8, 0x1, P0 ;  /* 0x0000000812347211 */ /* 0x000fc600000f0eff */
[----:B------:R-:W-:Y:S01]  /*16770*/  STL [R1+0x1224], R39 ;  /* 0x0012242701007387 */ /* 0x000fe20000100800 */
[----:B------:R-:W-:-:S03]  /*16780*/  IMAD R15, R6, UR18, RZ ;  /* 0x00000012060f7c24 */ /* 0x000fc6000f8e02ff */
[----:B------:R-:W-:Y:S04]  /*16790*/  STL [R1+0x730], R58 ;  /* 0x0007303a01007387 */ /* 0x000fe80000100800 */
[----:B------:R-:W-:Y:S01]  /*167a0*/  STL [R1+0x1228], R58 ;  /* 0x0012283a01007387 */ /* 0x000fe20000100800 */
[----:B------:R-:W-:-:S03]  /*167b0*/  IADD3 R86, P0, PT, R20, R9, RZ ;  /* 0x0000000914567210 */ /* 0x000fc60007f1e0ff */
[----:B------:R-:W-:Y:S04]  /*167c0*/  STL [R1+0x724], R59 ;  /* 0x0007243b01007387 */ /* 0x000fe80000100800 */
[----:B------:R-:W-:Y:S04]  /*167d0*/  STL [R1+0x122c], R59 ;  /* 0x00122c3b01007387 */ /* 0x000fe80000100800 */
[----:B------:R-:W3:Y:S01]  /*167e0*/  LDL.LU R6, [R1+0x127c] ;  /* 0x00127c0001067983 */ /* 0x000ee20000300800 */
[----:B------:R-:W-:Y:S01]  /*167f0*/  IMAD R14, R0, UR17, RZ ;  /* 0x00000011000e7c24 */ /* 0x000fe2000f8e02ff */
[----:B------:R-:W-:-:S02]  /*16800*/  LEA.HI.X.SX32 R62, R20, R8, 0x1, P0 ;  /* 0x00000008143e7211 */ /* 0x000fc400000f0eff */
[----:B------:R-:W-:Y:S01]  /*16810*/  IADD3 R23, P0, PT, R25, R9, RZ ;  /* 0x0000000919177210 */ /* 0x000fe20007f1e0ff */
[----:B------:R-:W-:-:S03]  /*16820*/  IMAD R13, R5, UR16, RZ ;  /* 0x00000010050d7c24 */ /* 0x000fc6000f8e02ff */
[----:B------:R-:W-:Y:S02]  /*16830*/  LEA.HI.X.SX32 R89, R25, R8, 0x1, P0 ;  /* 0x0000000819597211 */ /* 0x000fe400000f0eff */
[----:B------:R-:W-:Y:S01]  /*16840*/  IADD3 R82, P0, PT, R28, R9, RZ ;  /* 0x000000091c527210 */ /* 0x000fe20007f1e0ff */
[----:B------:R-:W-:-:S03]  /*16850*/  IMAD R12, R4, UR15, RZ ;  /* 0x0000000f040c7c24 */ /* 0x000fc6000f8e02ff */
[----:B------:R-:W-:Y:S02]  /*16860*/  LEA.HI.X.SX32 R64, R28, R8, 0x1, P0 ;  /* 0x000000081c407211 */ /* 0x000fe400000f0eff */
[----:B------:R-:W-:Y:S01]  /*16870*/  IADD3 R93, P0, PT, R17, R9, RZ ;  /* 0x00000009115d7210 */ /* 0x000fe20007f1e0ff */
[----:B------:R-:W-:-:S03]  /*16880*/  IMAD R18, R3, UR14, RZ ;  /* 0x0000000e03127c24 */ /* 0x000fc6000f8e02ff */
[----:B------:R-:W-:Y:S01]  /*16890*/  LEA.HI.X.SX32 R68, R17, R8, 0x1, P0 ;  /* 0x0000000811447211 */ /* 0x000fe200000f0eff */
[----:B--2---:R-:W-:Y:S01]  /*168a0*/  IMAD R27, R87, UR23, RZ ;  /* 0x00000017571b7c24 */ /* 0x004fe2000f8e02ff */
[----:B------:R-:W-:-:S05]  /*168b0*/  IADD3 R87, P1, PT, R19, R9, RZ ;  /* 0x0000000913577210 */ /* 0x000fca0007f3e0ff */
[----:B------:R-:W-:Y:S01]  /*168c0*/  STL [R1+0x738], R87 ;  /* 0x0007385701007387 */ /* 0x000fe20000100800 */
[----:B------:R-:W-:-:S03]  /*168d0*/  LEA.HI.X.SX32 R63, R19, R8, 0x1, P1 ;  /* 0x00000008133f7211 */ /* 0x000fc600008f0eff */
[----:B------:R-:W-:Y:S01]  /*168e0*/  STL [R1+0x1230], R87 ;  /* 0x0012305701007387 */ /* 0x000fe20000100800 */
[----:B------:R-:W-:-:S03]  /*168f0*/  IADD3 R19, P1, PT, R21, R9, RZ ;  /* 0x0000000915137210 */ /* 0x000fc60007f3e0ff */
[----:B------:R-:W-:Y:S04]  /*16900*/  STL [R1+0x72c], R52 ;  /* 0x00072c3401007387 */ /* 0x000fe80000100800 */
[----:B------:R-:W-:Y:S04]  /*16910*/  STL [R1+0x1234], R52 ;  /* 0x0012343401007387 */ /* 0x000fe80000100800 */
[----:B------:R-:W2:Y:S04]  /*16920*/  LDL.LU R0, [R1+0x1278] ;  /* 0x0012780001007983 */ /* 0x000ea80000300800 */
[----:B------:R-:W-:Y:S04]  /*16930*/  STL [R1+0x740], R86 ;  /* 0x0007405601007387 */ /* 0x000fe80000100800 */
[----:B------:R-:W-:Y:S04]  /*16940*/  STL [R1+0x1238], R86 ;  /* 0x0012385601007387 */ /* 0x000fe80000100800 */
[----:B------:R-:W-:Y:S04]  /*16950*/  STL [R1+0x734], R63 ;  /* 0x0007343f01007387 */ /* 0x000fe80000100800 */
[----:B------:R-:W-:Y:S04]  /*16960*/  STL [R1+0x123c], R63 ;  /* 0x00123c3f01007387 */ /* 0x000fe80000100800 */
[----:B------:R-:W-:Y:S01]  /*16970*/  STL [R1+0x1240], R20 ;  /* 0x0012401401007387 */ /* 0x000fe20000100800 */
[----:B------:R-:W-:-:S03]  /*16980*/  LEA.HI.X.SX32 R67, R21, R8, 0x1, P1 ;  /* 0x0000000815437211 */ /* 0x000fc600008f0eff */
[----:B------:R-:W-:Y:S04]  /*16990*/  STL [R1+0x748], R19 ;  /* 0x0007481301007387 */ /* 0x000fe80000100800 */
[----:B------:R-:W-:Y:S01]  /*169a0*/  STL [R1+0x1244], R19 ;  /* 0x0012441301007387 */ /* 0x000fe20000100800 */
[----:B------:R-:W-:-:S03]  /*169b0*/  IADD3 R90, P1, PT, R26, R9, RZ ;  /* 0x000000091a5a7210 */ /* 0x000fc60007f3e0ff */
[----:B------:R-:W-:Y:S04]  /*169c0*/  STL [R1+0x1248], R21 ;  /* 0x0012481501007387 */ /* 0x000fe80000100800 */
[----:B------:R-:W-:Y:S04]  /*169d0*/  STL [R1+0x73c], R62 ;  /* 0x00073c3e01007387 */ /* 0x000fe80000100800 */
[----:B------:R-:W-:Y:S04]  /*169e0*/  STL [R1+0x124c], R62 ;  /* 0x00124c3e01007387 */ /* 0x000fe80000100800 */
[----:B------:R-:W2:Y:S04]  /*169f0*/  LDL.LU R5, [R1+0x1274] ;  /* 0x0012740001057983 */ /* 0x000ea80000300800 */
        /* <DEDUP_REMOVED lines=18> */
[----:B------:R-:W-:Y:S01]  /*16b20*/  STL [R1+0x764], R64 ;  /* 0x0007644001007387 */ /* 0x000fe20000100800 */
[----:B------:R-:W-:-:S03]  /*16b30*/  LEA.HI.X.SX32 R73, R16, R8, 0x1, P1 ;  /* 0x0000000810497211 */ /* 0x000fc600008f0eff */
[----:B------:R-:W0:Y:S01]  /*16b40*/  LDL.LU R3, [R1+0x126c] ;  /* 0x00126c0001037983 */ /* 0x000e220000300800 */
[----:B------:R-:W-:Y:S01]  /*16b50*/  IMAD R16, R2, UR13, RZ ;  /* 0x0000000d02107c24 */ /* 0x000fe2000f8e02ff */
[CC--:B------:R-:W-:Y:S01]  /*16b60*/  IADD3 R44, P0, PT, R15.reuse, R9.reuse, RZ ;  /* 0x000000090f2c7210 */ /* 0x0c0fe20007f1e0ff */
[----:B---3--:R-:W-:Y:S01]  /*16b70*/  IMAD R49, R6, 0x66, RZ ;  /* 0x0000006606317824 */ /* 0x008fe200078e02ff */
[----:B------:R-:W-:Y:S01]  /*16b80*/  STL [R1+0x778], R93 ;  /* 0x0007785d01007387 */ /* 0x000fe20000100800 */
[----:B------:R-:W-:Y:S01]  /*16b90*/  IADD3 R83, P1, PT, R14, R9, RZ ;  /* 0x000000090e537210 */ /* 0x000fe20007f3e0ff */
[----:B------:R-:W-:Y:S01]  /*16ba0*/  IMAD R91, R6, 0x67, RZ ;  /* 0x00000067065b7824 */ /* 0x000fe200078e02ff */
[----:B------:R-:W3:Y:S01]  /*16bb0*/  LDCU UR13, c[0x0][0x3b0] ;  /* 0x00007600ff0d77ac */ /* 0x000ee20008000800 */
[----:B------:R-:W-:Y:S04]  /*16bc0*/  STL [R1+0x76c], R57 ;  /* 0x00076c3901007387 */ /* 0x000fe80000100800 */
[----:B------:R-:W-:Y:S04]  /*16bd0*/  STL [R1+0x780], R79 ;  /* 0x0007804f01007387 */ /* 0x000fe80000100800 */
[----:B------:R-:W-:Y:S04]  /*16be0*/  STL [R1+0x774], R68 ;  /* 0x0007744401007387 */ /* 0x000fe80000100800 */
[----:B------:R-:W2:Y:S01]  /*16bf0*/  LDL.LU R2, [R1+0x1268] ;  /* 0x0012680001027983 */ /* 0x000ea20000300800 */
[----:B------:R-:W-:-:S02]  /*16c00*/  LEA.HI.X.SX32 R7, R15, R8, 0x1, P0 ;  /* 0x000000080f077211 */ /* 0x000fc400000f0eff */
[CC--:B------:R-:W-:Y:S02]  /*16c10*/  IADD3 R76, P0, PT, R13.reuse, R9.reuse, RZ ;  /* 0x000000090d4c7210 */ /* 0x0c0fe40007f1e0ff */
[-C--:B------:R-:W-:Y:S02]  /*16c20*/  LEA.HI.X.SX32 R77, R14, R8.reuse, 0x1, P1 ;  /* 0x000000080e4d7211 */ /* 0x080fe400008f0eff */
[-C--:B------:R-:W-:Y:S01]  /*16c30*/  IADD3 R75, P1, PT, R12, R9.reuse, RZ ;  /* 0x000000090c4b7210 */ /* 0x080fe20007f3e0ff */
[----:B------:R-:W-:Y:S01]  /*16c40*/  STL [R1+0x788], R44 ;  /* 0x0007882c01007387 */ /* 0x000fe20000100800 */
[-C--:B------:R-:W-:Y:S01]  /*16c50*/  LEA.HI.X.SX32 R70, R13, R8.reuse, 0x1, P0 ;  /* 0x000000080d467211 */ /* 0x080fe200000f0eff */
[----:B------:R-:W-:Y:S01]  /*16c60*/  IMAD R14, R11, UR12, RZ ;  /* 0x0000000c0b0e7c24 */ /* 0x000fe2000f8e02ff */
[-C--:B------:R-:W-:Y:S01]  /*16c70*/  IADD3 R80, P0, PT, R18, R9.reuse, RZ ;  /* 0x0000000912507210 */ /* 0x080fe20007f1e0ff */
[----:B------:R-:W-:Y:S01]  /*16c80*/  STL [R1+0x77c], R73 ;  /* 0x00077c4901007387 */ /* 0x000fe20000100800 */
[-C--:B------:R-:W-:Y:S01]  /*16c90*/  LEA.HI.X.SX32 R69, R12, R8.reuse, 0x1, P1 ;  /* 0x000000080c457211 */ /* 0x080fe200008f0eff */
[----:B------:R-:W-:Y:S01]  /*16ca0*/  IMAD R48, R6, 0x6e, RZ ;  /* 0x0000006e06307824 */ /* 0x000fe200078e02ff */
[-C--:B------:R-:W-:Y:S01]  /*16cb0*/  IADD3 R85, P1, PT, R16, R9.reuse, RZ ;  /* 0x0000000910557210 */ /* 0x080fe20007f3e0ff */
[----:B------:R-:W-:Y:S01]  /*16cc0*/  STL [R1+0x798], R83 ;  /* 0x0007985301007387 */ /* 0x000fe20000100800 */
[-C--:B------:R-:W-:Y:S01]  /*16cd0*/  LEA.HI.X.SX32 R74, R18, R8.reuse, 0x1, P0 ;  /* 0x00000008124a7211 */ /* 0x080fe200000f0eff */
[----:B------:R-:W-:Y:S01]  /*16ce0*/  IMAD R46, R6, 0x6f, RZ ;  /* 0x0000006f062e7824 */ /* 0x000fe200078e02ff */
[----:B------:R-:W-:Y:S01]  /*16cf0*/  SHF.R.S32.HI R49, RZ, 0x1f, R49 ;  /* 0x0000001fff317819 */ /* 0x000fe20000011431 */
[----:B------:R-:W-:Y:S01]  /*16d00*/  STL [R1+0x784], R7 ;  /* 0x0007840701007387 */ /* 0x000fe20000100800 */
[----:B------:R-:W-:Y:S01]  /*16d10*/  IADD3 R18, P6, PT, R14, R9, RZ ;  /* 0x000000090e127210 */ /* 0x000fe20007fde0ff */
[----:B------:R-:W-:Y:S01]  /*16d20*/  IMAD R84, R6, 0x76, RZ ;  /* 0x0000007606547824 */ /* 0x000fe200078e02ff */
[----:B------:R-:W-:Y:S01]  /*16d30*/  SHF.R.S32.HI R91, RZ, 0x1f, R91 ;  /* 0x0000001fff5b7819 */ /* 0x000fe2000001145b */
[----:B------:R-:W-:Y:S01]  /*16d40*/  STL [R1+0x7a0], R76 ;  /* 0x0007a04c01007387 */ /* 0x000fe20000100800 */
[-C--:B------:R-:W-:Y:S01]  /*16d50*/  LEA.HI.X.SX32 R92, R16, R8.reuse, 0x1, P1 ;  /* 0x00000008105c7211 */ /* 0x080fe200008f0eff */
[----:B------:R-:W-:Y:S01]  /*16d60*/  IMAD R72, R6, 0x77, RZ ;  /* 0x0000007706487824 */ /* 0x000fe200078e02ff */
[----:B------:R-:W0:Y:S01]  /*16d70*/  LDCU UR12, c[0x0][0x3b0] ;  /* 0x00007600ff0c77ac */ /* 0x000e220008000800 */
[----:B------:R-:W-:Y:S04]  /*16d80*/  STL [R1+0x794], R77 ;  /* 0x0007944d01007387 */ /* 0x000fe80000100800 */
[----:B------:R-:W-:Y:S01]  /*16d90*/  STL [R1+0x7a8], R75 ;  /* 0x0007a84b01007387 */ /* 0x000fe20000100800 */
[----:B------:R-:W-:-:S03]  /*16da0*/  LEA.HI.X.SX32 R22, R14, R8, 0x1, P6 ;  /* 0x000000080e167211 */ /* 0x000fc600030f0eff */
[----:B------:R-:W-:Y:S01]  /*16db0*/  STL [R1+0x79c], R70 ;  /* 0x00079c4601007387 */ /* 0x000fe20000100800 */
[----:B------:R-:W-:-:S03]  /*16dc0*/  SHF.R.S32.HI R12, RZ, 0x1f, R48 ;  /* 0x0000001fff0c7819 */ /* 0x000fc60000011430 */
[----:B------:R-:W-:Y:S04]  /*16dd0*/  STL [R1+0x7b0], R80 ;  /* 0x0007b05001007387 */ /* 0x000fe80000100800 */
[----:B------:R-:W-:Y:S01]  /*16de0*/  STL [R1+0x7a4], R69 ;  /* 0x0007a44501007387 */ /* 0x000fe20000100800 */
[----:B------:R-:W-:-:S03]  /*16df0*/  SHF.R.S32.HI R13, RZ, 0x1f, R46 ;  /* 0x0000001fff0d7819 */ /* 0x000fc6000001142e */
[----:B------:R-:W-:Y:S04]  /*16e00*/  STL [R1+0x7b8], R85 ;  /* 0x0007b85501007387 */ /* 0x000fe80000100800 */
[----:B------:R-:W-:Y:S04]  /*16e10*/  STL [R1+0x7ac], R74 ;  /* 0x0007ac4a01007387 */ /* 0x000fe80000100800 */
[----:B------:R-:W-:Y:S01]  /*16e20*/  STL [R1+0x7c0], R18 ;  /* 0x0007c01201007387 */ /* 0x000fe20000100800 */
[----:B------:R-:W-:Y:S02]  /*16e30*/  SHF.R.S32.HI R14, RZ, 0x1f, R84 ;  /* 0x0000001fff0e7819 */ /* 0x000fe40000011454 */
[----:B------:R-:W-:-:S02]  /*16e40*/  SHF.R.S32.HI R15, RZ, 0x1f, R72 ;  /* 0x0000001fff0f7819 */ /* 0x000fc40000011448 */
[-C--:B--2---:R-:W-:Y:S02]  /*16e50*/  IADD3 R11, P0, PT, R10, R2.reuse, RZ ;  /* 0x000000020a0b7210 */ /* 0x084fe40007f1e0ff */
[----:B----4-:R-:W-:-:S03]  /*16e60*/  IADD3 R40, P1, PT, R88, R2, RZ ;  /* 0x0000000258287210 */ /* 0x010fc60007f3e0ff */
[--C-:B0-----:R-:W-:Y:S01]  /*16e70*/  IMAD.X R51, R49, 0x1, R3.reuse, P0 ;  /* 0x0000000131337824 */ /* 0x101fe200000e0603 */
[-C--:B------:R-:W-:Y:S01]  /*16e80*/  IADD3 R38, P0, PT, R48, R2.reuse, RZ ;  /* 0x0000000230267210 */ /* 0x080fe20007f1e0ff */
[----:B------:R-:W-:Y:S01]  /*16e90*/  IMAD.X R37, R91, 0x1, R3, P1 ;  /* 0x000000015b257824 */ /* 0x000fe200008e0603 */
[----:B------:R0:W-:Y:S01]  /*16ea0*/  STL [R1+0x350], R11 ;  /* 0x0003500b01007387 */ /* 0x0001e20000100800 */
[----:B------:R-:W-:-:S03]  /*16eb0*/  IADD3 R50, P1, PT, R46, R2, RZ ;  /* 0x000000022e327210 */ /* 0x000fc60007f3e0ff */
[----:B------:R-:W-:Y:S01]  /*16ec0*/  STL [R1+0x7b4], R92 ;  /* 0x0007b45c01007387 */ /* 0x000fe20000100800 */
[--C-:B------:R-:W-:Y:S01]  /*16ed0*/  IMAD.X R34, R12, 0x1, R3.reuse, P0 ;  /* 0x000000010c227824 */ /* 0x100fe200000e0603 */
[----:B------:R-:W-:Y:S02]  /*16ee0*/  IADD3 R45, P0, PT, R84, R2, RZ ;  /* 0x00000002542d7210 */ /* 0x000fe40007f1e0ff */
[----:B------:R-:W-:Y:S01]  /*16ef0*/  STL [R1+0x7bc], R22 ;  /* 0x0007bc1601007387 */ /* 0x000fe20000100800 */
[----:B------:R-:W-:-:S03]  /*16f00*/  IMAD.X R42, R13, 0x1, R3, P1 ;  /* 0x000000010d2a7824 */ /* 0x000fc600008e0603 */
[----:B------:R-:W-:Y:S04]  /*16f10*/  STL [R1+0x360], R40 ;  /* 0x0003602801007387 */ /* 0x000fe80000100800 */
[----:B------:R-:W-:Y:S01]  /*16f20*/  STL [R1+0x34c], R51 ;  /* 0x00034c3301007387 */ /* 0x000fe20000100800 */
[----:B0-----:R-:W-:-:S03]  /*16f30*/  IADD3 R11, P1, PT, R72, R2, RZ ;  /* 0x00000002480b7210 */ /* 0x001fc60007f3e0ff */
[----:B------:R-:W-:Y:S01]  /*16f40*/  STL [R1+0x370], R38 ;  /* 0x0003702601007387 */ /* 0x000fe20000100800 */
[----:B------:R-:W-:-:S03]  /*16f50*/  IMAD.X R56, R14, 0x1, R3, P0 ;  /* 0x000000010e387824 */ /* 0x000fc600000e0603 */
[----:B------:R-:W-:Y:S01]  /*16f60*/  STL [R1+0x35c], R37 ;  /* 0x00035c2501007387 */ /* 0x000fe20000100800 */
[----:B------:R-:W-:-:S03]  /*16f70*/  IADD3 R35, P0, PT, R10, R4, RZ ;  /* 0x000000040a237210 */ /* 0x000fc60007f1e0ff */
[----:B------:R-:W-:Y:S04]  /*16f80*/  STL [R1+0x380], R50 ;  /* 0x0003803201007387 */ /* 0x000fe80000100800 */
[----:B------:R-:W-:Y:S04]  /*16f90*/  STL [R1+0x36c], R34 ;  /* 0x00036c2201007387 */ /* 0x000fe80000100800 */
[----:B------:R-:W-:Y:S04]  /*16fa0*/  STL [R1+0x390], R45 ;  /* 0x0003902d01007387 */ /* 0x000fe80000100800 */
[----:B------:R-:W-:Y:S04]  /*16fb0*/  STL [R1+0x37c], R42 ;  /* 0x00037c2a01007387 */ /* 0x000fe80000100800 */
[----:B------:R-:W2:Y:S01]  /*16fc0*/  LDL.LU R32, [R1+0x3a4] ;  /* 0x0003a40001207983 */ /* 0x000ea20000300800 */
[----:B------:R-:W-:-:S03]  /*16fd0*/  IMAD.X R10, R15, 0x1, R3, P1 ;  /* 0x000000010f0a7824 */ /* 0x000fc600008e0603 */
[----:B------:R-:W4:Y:S01]  /*16fe0*/  LDL.LU R66, [R1+0x394] ;  /* 0x0003940001427983 */ /* 0x000f220000300800 */
[----:B------:R-:W-:-:S03]  /*16ff0*/  IADD3 R53, P1, PT, R88, R4, RZ ;  /* 0x0000000458357210 */ /* 0x000fc60007f3e0ff */
[----:B------:R-:W-:Y:S04]  /*17000*/  STL [R1+0x3a0], R11 ;  /* 0x0003a00b01007387 */ /* 0x000fe80000100800 */
[----:B------:R-:W-:Y:S04]  /*17010*/  STL [R1+0x38c], R56 ;  /* 0x00038c3801007387 */ /* 0x000fe80000100800 */
[----:B------:R-:W-:Y:S04]  /*17020*/  STL [R1+0x358], R35 ;  /* 0x0003582301007387 */ /* 0x000fe80000100800 */
[----:B------:R-:W3:Y:S04]  /*17030*/  LDL.LU R78, [R1+0x3c0] ;  /* 0x0003c000014e7983 */ /* 0x000ee80000300800 */
[----:B------:R-:W3:Y:S01]  /*17040*/  LDL.LU R88, [R1+0x3bc] ;  /* 0x0003bc0001587983 */ /* 0x000ee20000300800 */
[----:B------:R-:W0:Y:S01]  /*17050*/  S2R R43, SR_TID.X ;  /* 0x00000000002b7919 */ /* 0x000e220000002100 */
[----:B------:R-:W-:Y:S01]  /*17060*/  IMAD.X R47, R49, 0x1, R5, P0 ;  /* 0x00000001312f7824 */ /* 0x000fe200000e0605 */
[----:B------:R-:W-:Y:S01]  /*17070*/  IADD3 R48, P0, PT, R48, R4, RZ ;  /* 0x0000000430307210 */ /* 0x000fe20007f1e0ff */
[----:B------:R-:W-:-:S02]  /*17080*/  IMAD R54, R6, 0x7e, RZ ;  /* 0x0000007e06367824 */ /* 0x000fc400078e02ff */
[--C-:B------:R-:W-:Y:S02]  /*17090*/  IMAD.X R41, R91, 0x1, R5.reuse, P1 ;  /* 0x000000015b297824 */ /* 0x100fe400008e0605 */
[----:B------:R-:W-:Y:S01]  /*170a0*/  IMAD.X R30, R12, 0x1, R5, P0 ;  /* 0x000000010c1e7824 */ /* 0x000fe200000e0605 */
[----:B------:R-:W-:Y:S02]  /*170b0*/  SHF.R.S32.HI R16, RZ, 0x1f, R54 ;  /* 0x0000001fff107819 */ /* 0x000fe40000011436 */
[----:B------:R-:W-:Y:S01]  /*170c0*/  IADD3 R91, P1, PT, R54, R2, RZ ;  /* 0x00000002365b7210 */ /* 0x000fe20007f3e0ff */
[----:B------:R-:W-:Y:S01]  /*170d0*/  STL [R1+0x39c], R10 ;  /* 0x00039c0a01007387 */ /* 0x000fe20000100800 */
[----:B------:R-:W-:-:S03]  /*170e0*/  IADD3 R49, P0, PT, R46, R4, RZ ;  /* 0x000000042e317210 */ /* 0x000fc60007f1e0ff */
[----:B------:R-:W-:Y:S01]  /*170f0*/  STL [R1+0x368], R53 ;  /* 0x0003683501007387 */ /* 0x000fe20000100800 */
[----:B------:R-:W-:-:S03]  /*17100*/  IMAD.X R46, R16, 0x1, R3, P1 ;  /* 0x00000001102e7824 */ /* 0x000fc600008e0603 */
[----:B------:R-:W-:Y:S04]  /*17110*/  STL [R1+0x354], R47 ;  /* 0x0003542f01007387 */ /* 0x000fe80000100800 */
[----:B------:R-:W-:Y:S04]  /*17120*/  STL [R1+0x378], R48 ;  /* 0x0003783001007387 */ /* 0x000fe80000100800 */
[----:B------:R-:W-:Y:S01]  /*17130*/  STL [R1+0x364], R41 ;  /* 0x0003642901007387 */ /* 0x000fe20000100800 */
[----:B0-----:R-:W-:-:S03]  /*17140*/  LOP3.LUT R43, R43, 0x7f, RZ, 0xc0, !PT ;  /* 0x0000007f2b2b7812 */ /* 0x001fc600078ec0ff */
[----:B------:R-:W-:Y:S01]  /*17150*/  STL [R1+0x3b0], R91 ;  /* 0x0003b05b01007387 */ /* 0x000fe20000100800 */
[----:B------:R-:W-:Y:S01]  /*17160*/  LOP3.LUT R20, R43, 0x10, RZ, 0x3c, !PT ;  /* 0x000000102b147812 */ /* 0x000fe200078e3cff */
[--C-:B------:R-:W-:Y:S01]  /*17170*/  IMAD.X R43, R13, 0x1, R5.reuse, P0 ;  /* 0x000000010d2b7824 */ /* 0x100fe200000e0605 */
[-C--:B------:R-:W-:Y:S01]  /*17180*/  IADD3 R84, P0, PT, R84, R4.reuse, RZ ;  /* 0x0000000454547210 */ /* 0x080fe20007f1e0ff */
[----:B------:R-:W-:Y:S04]  /*17190*/  STL [R1+0x374], R30 ;  /* 0x0003741e01007387 */ /* 0x000fe80000100800 */
[----:B------:R-:W-:Y:S04]  /*171a0*/  STL [R1+0x388], R49 ;  /* 0x0003883101007387 */ /* 0x000fe80000100800 */
[----:B------:R-:W-:Y:S04]  /*171b0*/  STL [R1+0x3ac], R46 ;  /* 0x0003ac2e01007387 */ /* 0x000fe80000100800 */
[----:B------:R-:W-:Y:S04]  /*171c0*/  STL [R1+0x384], R43 ;  /* 0x0003842b01007387 */ /* 0x000fe80000100800 */
[----:B------:R-:W-:Y:S04]  /*171d0*/  STL [R1+0x398], R84 ;  /* 0x0003985401007387 */ /* 0x000fe80000100800 */
[----:B------:R-:W-:Y:S04]  /*171e0*/  STL [R1+0xf60], R6 ;  /* 0x000f600601007387 */ /* 0x000fe80000100800 */
[----:B------:R-:W3:Y:S04]  /*171f0*/  LDL.LU R29, [R1+0x71c] ;  /* 0x00071c00011d7983 */ /* 0x000ee80000300800 */
[----:B------:R-:W3:Y:S04]  /*17200*/  LDL.LU R62, [R1+0x6e8] ;  /* 0x0006e800013e7983 */ /* 0x000ee80000300800 */
[----:B------:R-:W3:Y:S04]  /*17210*/  LDL.LU R21, [R1+0x100] ;  /* 0x0001000001157983 */ /* 0x000ee80000300800 */
[----:B------:R-:W3:Y:S04]  /*17220*/  LDL.LU R19, [R1+0xfc] ;  /* 0x0000fc0001137983 */ /* 0x000ee80000300800 */
[----:B--2---:R-:W-:Y:S04]  /*17230*/  STS.U8 [R20+UR9+0x2880], R32 ;  /* 0x0028802014007988 */ /* 0x004fe80008000009 */
[----:B----4-:R-:W-:Y:S04]  /*17240*/  STS.U8 [R20+UR9+0x6880], R66 ;  /* 0x0068804214007988 */ /* 0x010fe80008000009 */
[----:B---3--:R-:W-:Y:S04]  /*17250*/  STS.U8 [R20+UR9+0x2c80], R78 ;  /* 0x002c804e14007988 */ /* 0x008fe80008000009 */
[----:B------:R0:W-:Y:S04]  /*17260*/  STS.U8 [R20+UR9+0x6c80], R88 ;  /* 0x006c805814007988 */ /* 0x0001e80008000009 */
[----:B0-----:R-:W2:Y:S01]  /*17270*/  LDL.LU R88, [R1+0xf8] ;  /* 0x0000f80001587983 */ /* 0x001ea20000300800 */
[----:B------:R-:W-:Y:S01]  /*17280*/  IMAD.X R32, R14, 0x1, R5, P0 ;  /* 0x000000010e207824 */ /* 0x000fe200000e0605 */
[----:B------:R-:W-:-:S02]  /*17290*/  IADD3 R72, P0, PT, R72, R4, RZ ;  /* 0x0000000448487210 */ /* 0x000fc40007f1e0ff */
[----:B------:R-:W3:Y:S03]  /*172a0*/  LDL.LU R31, [R1+0xf4] ;  /* 0x0000f400011f7983 */ /* 0x000ee60000300800 */
[----:B------:R-:W-:Y:S01]  /*172b0*/  IMAD.X R78, R15, 0x1, R5, P0 ;  /* 0x000000010f4e7824 */ /* 0x000fe200000e0605 */
[----:B------:R-:W4:Y:S01]  /*172c0*/  LDL.LU R55, [R1+0xf0] ;  /* 0x0000f00001377983 */ /* 0x000f220000300800 */
[----:B------:R-:W-:-:S03]  /*172d0*/  VIADD R17, R60, 0xffffff91 ;  /* 0xffffff913c117836 */ /* 0x000fc60000000000 */
[----:B------:R-:W-:Y:S04]  /*172e0*/  STL [R1+0x394], R32 ;  /* 0x0003942001007387 */ /* 0x000fe80000100800 */
[----:B------:R-:W-:Y:S04]  /*172f0*/  STL [R1+0x3a8], R72 ;  /* 0x0003a84801007387 */ /* 0x000fe80000100800 */
[----:B------:R-:W-:Y:S04]  /*17300*/  STL [R1+0xf64], R2 ;  /* 0x000f640201007387 */ /* 0x000fe80000100800 */
[----:B------:R-:W-:Y:S01]  /*17310*/  STL [R1+0x3a4], R78 ;  /* 0x0003a44e01007387 */ /* 0x000fe20000100800 */
[----:B------:R-:W-:-:S03]  /*17320*/  ISETP.GE.U32.AND P6, PT, R17, 0x7fffff12, PT ;  /* 0x7fffff121100780c */ /* 0x000fc60003fc6070 */
[----:B------:R-:W4:Y:S01]  /*17330*/  LDL.LU R61, [R1+0xec] ;  /* 0x0000ec00013d7983 */ /* 0x000f220000300800 */
[----:B------:R-:W-:-:S03]  /*17340*/  IMAD R17, R6, 0x7f, RZ ;  /* 0x0000007f06117824 */ /* 0x000fc600078e02ff */
[----:B------:R-:W4:Y:S04]  /*17350*/  LDL.LU R39, [R1+0x1d4] ;  /* 0x0001d40001277983 */ /* 0x000f280000300800 */
[----:B------:R-:W4:Y:S04]  /*17360*/  LDL.LU R36, [R1+0x1c4] ;  /* 0x0001c40001247983 */ /* 0x000f280000300800 */
[----:B------:R-:W4:Y:S04]  /*17370*/  LDL.LU R63, [R1+0x200] ;  /* 0x00020000013f7983 */ /* 0x000f280000300800 */
[----:B------:R-:W4:Y:S04]  /*17380*/  LDL.LU R86, [R1+0x1f8] ;  /* 0x0001f80001567983 */ /* 0x000f280000300800 */
[----:B------:R-:W4:Y:S01]  /*17390*/  LDL.LU R52, [R1+0x23c] ;  /* 0x00023c0001347983 */ /* 0x000f220000300800 */
[----:B------:R-:W-:-:S03]  /*173a0*/  SHF.R.S32.HI R14, RZ, 0x1f, R17 ;  /* 0x0000001fff0e7819 */ /* 0x000fc60000011411 */
[----:B------:R-:W4:Y:S01]  /*173b0*/  LDL.LU R87, [R1+0x238] ;  /* 0x0002380001577983 */ /* 0x000f220000300800 */
[----:B------:R-:W-:-:S03]  /*173c0*/  IADD3 R66, P0, PT, R17, R2, RZ ;  /* 0x0000000211427210 */ /* 0x000fc60007f1e0ff */
[----:B------:R-:W4:Y:S04]  /*173d0*/  LDL.LU R59, [R1+0x264] ;  /* 0x00026400013b7983 */ /* 0x000f280000300800 */
[----:B------:R-:W4:Y:S04]  /*173e0*/  LDL.LU R33, [R1+0x260] ;  /* 0x0002600001217983 */ /* 0x000f280000300800 */
[----:B------:R-:W4:Y:S01]  /*173f0*/  LDL.LU R58, [R1+0x28c] ;  /* 0x00028c00013a7983 */ /* 0x000f220000300800 */
[----:B------:R-:W-:-:S03]  /*17400*/  VIADD R12, R60, 0xffffff98 ;  /* 0xffffff983c0c7836 */ /* 0x000fc60000000000 */
[----:B------:R-:W4:Y:S01]  /*17410*/  LDL.LU R24, [R1+0x288] ;  /* 0x0002880001187983 */ /* 0x000f220000300800 */
[----:B------:R-:W-:Y:S02]  /*17420*/  VIADD R13, R60, 0xffffff99 ;  /* 0xffffff993c0d7836 */ /* 0x000fe40000000000 */
[----:B------:R-:W-:Y:S01]  /*17430*/  IMAD.X R60, R14, 0x1, R3, P0 ;  /* 0x000000010e3c7824 */ /* 0x000fe200000e0603 */
[----:B------:R-:W-:Y:S04]  /*17440*/  STS.U8 [R20+UR9+0x3080], R29 ;  /* 0x0030801d14007988 */ /* 0x000fe80008000009 */
[----:B------:R-:W4:Y:S04]  /*17450*/  LDL.LU R65, [R1+0x2b0] ;  /* 0x0002b00001417983 */ /* 0x000f280000300800 */
[----:B------:R-:W-:Y:S04]  /*17460*/  STS.U8 [R20+UR9+0x7080], R62 ;  /* 0x0070803e14007988 */ /* 0x000fe80008000009 */
[----:B------:R-:W-:Y:S04]  /*17470*/  STL [R1+0x3c0], R66 ;  /* 0x0003c04201007387 */ /* 0x000fe80000100800 */
[----:B------:R-:W-:Y:S04]  /*17480*/  STS.U8 [R20+UR9+0x3480], R21 ;  /* 0x0034801514007988 */ /* 0x000fe80008000009 */
[----:B------:R-:W-:Y:S04]  /*17490*/  STL [R1+0xf68], R3 ;  /* 0x000f680301007387 */ /* 0x000fe80000100800 */
[----:B------:R-:W-:Y:S04]  /*174a0*/  STS.U8 [R20+UR9+0x7480], R19 ;  /* 0x0074801314007988 */ /* 0x000fe80008000009 */
[----:B------:R-:W-:Y:S04]  /*174b0*/  STL [R1+0x3bc], R60 ;  /* 0x0003bc3c01007387 */ /* 0x000fe80000100800 */
[----:B--2---:R0:W-:Y:S04]  /*174c0*/  STS.U8 [R20+UR9+0x3880], R88 ;  /* 0x0038805814007988 */ /* 0x0041e80008000009 */
[----:B0-----:R-:W2:Y:S01]  /*174d0*/  LDL.LU R88, [R1+0x2ac] ;  /* 0x0002ac0001587983 */ /* 0x001ea20000300800 */
[----:B------:R-:W0:Y:S01]  /*174e0*/  S2R R29, SR_TID.X ;  /* 0x00000000001d7919 */ /* 0x000e220000002100 */
[----:B------:R-:W-:-:S02]  /*174f0*/  ISETP.GE.U32.AND P0, PT, R12, 0x7fffff19, PT ;  /* 0x7fffff190c00780c */ /* 0x000fc40003f06070 */
[----:B---3--:R3:W-:Y:S04]  /*17500*/  STS.U8 [R20+UR9+0x7880], R31 ;  /* 0x0078801f14007988 */ /* 0x0087e80008000009 */
[----:B----4-:R4:W-:Y:S04]  /*17510*/  STS.U8 [R20+UR9+0x3c80], R55 ;  /* 0x003c803714007988 */ /* 0x0109e80008000009 */
[----:B---3--:R-:W3:Y:S04]  /*17520*/  LDL.LU R31, [R1+0x3c8] ;  /* 0x0003c800011f7983 */ /* 0x008ee80000300800 */
[----:B----4-:R-:W4:Y:S04]  /*17530*/  LDL.LU R55, [R1+0x3c4] ;  /* 0x0003c40001377983 */ /* 0x010f280000300800 */
[----:B------:R0:W-:Y:S02]  /*17540*/  STS.U8 [R20+UR9+0x7c80], R61 ;  /* 0x007c803d14007988 */ /* 0x0001e40008000009 */
[----:B0-----:R-:W-:-:S02]  /*17550*/  LOP3.LUT R29, R29, 0x7f, RZ, 0xc0, !PT ;  /* 0x0000007f1d1d7812 */ /* 0x001fc400078ec0ff */
[----:B------:R-:W4:Y:S02]  /*17560*/  LDL.LU R61, [R1+0x40c] ;  /* 0x00040c00013d7983 */ /* 0x000f240000300800 */
[----:B------:R-:W-:-:S05]  /*17570*/  LOP3.LUT R12, R29, 0x20, RZ, 0x3c, !PT ;  /* 0x000000201d0c7812 */ /* 0x000fca00078e3cff */
[----:B------:R0:W-:Y:S04]  /*17580*/  STS.U8 [R12+UR9+0x100], R39 ;  /* 0x000100270c007988 */ /* 0x0001e80008000009 */
[----:B------:R0:W-:Y:S04]  /*17590*/  STS.U8 [R12+UR9+0x4100], R36 ;  /* 0x004100240c007988 */ /* 0x0001e80008000009 */
[----:B------:R-:W-:Y:S04]  /*175a0*/  STS.U8 [R12+UR9+0x500], R63 ;  /* 0x0005003f0c007988 */ /* 0x000fe80008000009 */
[----:B------:R-:W-:Y:S04]  /*175b0*/  STS.U8 [R12+UR9+0x4500], R86 ;  /* 0x004500560c007988 */ /* 0x000fe80008000009 */
[----:B------:R-:W-:Y:S04]  /*175c0*/  STS.U8 [R12+UR9+0x900], R52 ;  /* 0x000900340c007988 */ /* 0x000fe80008000009 */
[----:B0-----:R-:W4:Y:S04]  /*175d0*/  LDL.LU R39, [R1+0x408] ;  /* 0x0004080001277983 */ /* 0x001f280000300800 */
[----:B------:R-:W-:Y:S04]  /*175e0*/  STS.U8 [R12+UR9+0x4900], R87 ;  /* 0x004900570c007988 */ /* 0x000fe80008000009 */
[----:B------:R-:W4:Y:S04]  /*175f0*/  LDL.LU R36, [R1+0x4e8] ;  /* 0x0004e80001247983 */ /* 0x000f280000300800 */
[----:B------:R-:W-:Y:S04]  /*17600*/  STS.U8 [R12+UR9+0xd00], R59 ;  /* 0x000d003b0c007988 */ /* 0x000fe80008000009 */
[----:B------:R0:W-:Y:S04]  /*17610*/  STS.U8 [R12+UR9+0x4d00], R33 ;  /* 0x004d00210c007988 */ /* 0x0001e80008000009 */
[----:B------:R-:W-:Y:S04]  /*17620*/  STS.U8 [R12+UR9+0x1100], R58 ;  /* 0x0011003a0c007988 */ /* 0x000fe80008000009 */
[----:B------:R1:W-:Y:S04]  /*17630*/  STS.U8 [R12+UR9+0x5100], R24 ;  /* 0x005100180c007988 */ /* 0x0003e80008000009 */
[----:B0-----:R-:W4:Y:S04]  /*17640*/  LDL.LU R33, [R1+0x4e4] ;  /* 0x0004e40001217983 */ /* 0x001f280000300800 */
[----:B-1----:R-:W4:Y:S04]  /*17650*/  LDL.LU R24, [R1+0x5a0] ;  /* 0x0005a00001187983 */ /* 0x002f280000300800 */
[----:B------:R-:W4:Y:S04]  /*17660*/  LDL.LU R25, [R1+0x59c] ;  /* 0x00059c0001197983 */ /* 0x000f280000300800 */
[----:B------:R-:W4:Y:S04]  /*17670*/  LDL.LU R90, [R1+0x620] ;  /* 0x00062000015a7983 */ /* 0x000f280000300800 */
[----:B------:R-:W4:Y:S04]  /*17680*/  LDL.LU R67, [R1+0x61c] ;  /* 0x00061c0001437983 */ /* 0x000f280000300800 */
[----:B------:R-:W4:Y:S04]  /*17690*/  LDL.LU R23, [R1+0x6a0] ;  /* 0x0006a00001177983 */ /* 0x000f280000300800 */
[----:B------:R-:W4:Y:S04]  /*176a0*/  LDL.LU R62, [R1+0x69c] ;  /* 0x00069c00013e7983 */ /* 0x000f280000300800 */
[----:B------:R-:W4:Y:S04]  /*176b0*/  LDL.LU R21, [R1+0x758] ;  /* 0x0007580001157983 */ /* 0x000f280000300800 */
[----:B------:R-:W4:Y:S04]  /*176c0*/  LDL.LU R19, [R1+0x754] ;  /* 0x0007540001137983 */ /* 0x000f280000300800 */
[----:B------:R-:W-:Y:S04]  /*176d0*/  STS.U8 [R12+UR9+0x1500], R65 ;  /* 0x001500410c007988 */ /* 0x000fe80008000009 */
[----:B------:R-:W4:Y:S04]  /*176e0*/  LDL.LU R20, [R1+0xdc] ;  /* 0x0000dc0001147983 */ /* 0x000f280000300800 */
[----:B------:R-:W4:Y:S04]  /*176f0*/  LDL.LU R63, [R1+0xd8] ;  /* 0x0000d800013f7983 */ /* 0x000f280000300800 */
[----:B--2---:R0:W-:Y:S04]  /*17700*/  STS.U8 [R12+UR9+0x5500], R88 ;  /* 0x005500580c007988 */ /* 0x0041e80008000009 */
[----:B0-----:R-:W2:Y:S04]  /*17710*/  LDL.LU R88, [R1+0xd4] ;  /* 0x0000d40001587983 */ /* 0x001ea80000300800 */
[----:B---3--:R0:W-:Y:S04]  /*17720*/  STS.U8 [R12+UR9+0x1900], R31 ;  /* 0x0019001f0c007988 */ /* 0x0081e80008000009 */
[----:B----4-:R1:W-:Y:S04]  /*17730*/  STS.U8 [R12+UR9+0x5900], R55 ;  /* 0x005900370c007988 */ /* 0x0103e80008000009 */
[----:B0-----:R-:W3:Y:S04]  /*17740*/  LDL.LU R31, [R1+0xd0] ;  /* 0x0000d000011f7983 */ /* 0x001ee80000300800 */
[----:B-1----:R-:W4:Y:S04]  /*17750*/  LDL.LU R55, [R1+0xbc] ;  /* 0x0000bc0001377983 */ /* 0x002f280000300800 */
[----:B------:R-:W4:Y:S04]  /*17760*/  LDL.LU R65, [R1+0xb8] ;  /* 0x0000b80001417983 */ /* 0x000f280000300800 */
[----:B------:R0:W-:Y:S04]  /*17770*/  STS.U8 [R12+UR9+0x1d00], R61 ;  /* 0x001d003d0c007988 */ /* 0x0001e80008000009 */
[----:B0-----:R-:W4:Y:S04]  /*17780*/  LDL.LU R61, [R1+0x1d8] ;  /* 0x0001d800013d7983 */ /* 0x001f280000300800 */
[----:B------:R-:W4:Y:S04]  /*17790*/  LDL.LU R86, [R1+0x1cc] ;  /* 0x0001cc0001567983 */ /* 0x000f280000300800 */
[----:B------:R-:W4:Y:S04]  /*177a0*/  LDL.LU R52, [R1+0x20c] ;  /* 0x00020c0001347983 */ /* 0x000f280000300800 */
[----:B------:R-:W4:Y:S04]  /*177b0*/  LDL.LU R87, [R1+0x204] ;  /* 0x0002040001577983 */ /* 0x000f280000300800 */
[----:B------:R-:W-:Y:S04]  /*177c0*/  STS.U8 [R12+UR9+0x5d00], R39 ;  /* 0x005d00270c007988 */ /* 0x000fe80008000009 */
[----:B------:R-:W4:Y:S04]  /*177d0*/  LDL.LU R59, [R1+0x244] ;  /* 0x00024400013b7983 */ /* 0x000f280000300800 */
[----:B------:R0:W-:Y:S04]  /*177e0*/  STS.U8 [R12+UR9+0x2100], R36 ;  /* 0x002100240c007988 */ /* 0x0001e80008000009 */
[----:B------:R-:W4:Y:S04]  /*177f0*/  LDL.LU R58, [R1+0x240] ;  /* 0x00024000013a7983 */ /* 0x000f280000300800 */
[----:B0-----:R-:W4:Y:S04]  /*17800*/  LDL.LU R36, [R1+0x26c] ;  /* 0x00026c0001247983 */ /* 0x001f280000300800 */
[----:B------:R-:W4:Y:S04]  /*17810*/  LDL.LU R39, [R1+0x268] ;  /* 0x0002680001277983 */ /* 0x000f280000300800 */
[----:B------:R0:W-:Y:S04]  /*17820*/  STS.U8 [R12+UR9+0x6100], R33 ;  /* 0x006100210c007988 */ /* 0x0001e80008000009 */
[----:B------:R1:W-:Y:S04]  /*17830*/  STS.U8 [R12+UR9+0x2500], R24 ;  /* 0x002500180c007988 */ /* 0x0003e80008000009 */
[----:B0-----:R-:W4:Y:S04]  /*17840*/  LDL.LU R33, [R1+0x298] ;  /* 0x0002980001217983 */ /* 0x001f280000300800 */
[----:B------:R-:W-:Y:S04]  /*17850*/  STS.U8 [R12+UR9+0x6500], R25 ;  /* 0x006500190c007988 */ /* 0x000fe80008000009 */
        /* <DEDUP_REMOVED lines=8> */
[----:B-1----:R-:W4:Y:S04]  /*178e0*/  LDL.LU R24, [R1+0x294] ;  /* 0x0002940001187983 */ /* 0x002f280000300800 */
[----:B--2---:R0:W-:Y:S04]  /*178f0*/  STS.U8 [R12+UR9+0x3900], R88 ;  /* 0x003900580c007988 */ /* 0x0041e80008000009 */
[----:B0-----:R-:W2:Y:S01]  /*17900*/  LDL.LU R88, [R1+0x2b8] ;  /* 0x0002b80001587983 */ /* 0x001ea20000300800 */
[----:B------:R-:W-:-:S02]  /*17910*/  ISETP.GE.U32.AND P1, PT, R13, 0x7fffff1a, PT ;  /* 0x7fffff1a0d00780c */ /* 0x000fc40003f26070 */
[C---:B------:R-:W-:Y:S01]  /*17920*/  LOP3.LUT R13, R29.reuse, 0x30, RZ, 0x3c, !PT ;  /* 0x000000301d0d7812 */ /* 0x040fe200078e3cff */
[----:B---3--:R0:W-:Y:S04]  /*17930*/  STS.U8 [R12+UR9+0x7900], R31 ;  /* 0x0079001f0c007988 */ /* 0x0081e80008000009 */
[----:B----4-:R1:W-:Y:S04]  /*17940*/  STS.U8 [R12+UR9+0x3d00], R55 ;  /* 0x003d00370c007988 */ /* 0x0103e80008000009 */
[----:B------:R3:W-:Y:S04]  /*17950*/  STS.U8 [R12+UR9+0x7d00], R65 ;  /* 0x007d00410c007988 */ /* 0x0007e80008000009 */
[----:B0-----:R-:W4:Y:S04]  /*17960*/  LDL.LU R31, [R1+0x2b4] ;  /* 0x0002b400011f7983 */ /* 0x001f280000300800 */
[----:B-1----:R-:W4:Y:S04]  /*17970*/  LDL.LU R55, [R1+0x3f4] ;  /* 0x0003f40001377983 */ /* 0x002f280000300800 */
[----:B---3--:R-:W3:Y:S04]  /*17980*/  LDL.LU R65, [R1+0x3f0] ;  /* 0x0003f00001417983 */ /* 0x008ee80000300800 */
[----:B------:R0:W-:Y:S04]  /*17990*/  STS.U8 [R13+UR9+0x180], R61 ;  /* 0x0001803d0d007988 */ /* 0x0001e80008000009 */
[----:B------:R-:W-:Y:S04]  /*179a0*/  STS.U8 [R13+UR9+0x4180], R86 ;  /* 0x004180560d007988 */ /* 0x000fe80008000009 */
[----:B------:R-:W-:Y:S04]  /*179b0*/  STS.U8 [R13+UR9+0x580], R52 ;  /* 0x000580340d007988 */ /* 0x000fe80008000009 */
[----:B------:R-:W-:Y:S04]  /*179c0*/  STS.U8 [R13+UR9+0x4580], R87 ;  /* 0x004580570d007988 */ /* 0x000fe80008000009 */
[----:B0-----:R-:W3:Y:S04]  /*179d0*/  LDL.LU R61, [R1+0x428] ;  /* 0x00042800013d7983 */ /* 0x001ee80000300800 */
[----:B------:R-:W-:Y:S04]  /*179e0*/  STS.U8 [R13+UR9+0x980], R59 ;  /* 0x0009803b0d007988 */ /* 0x000fe80008000009 */
[----:B------:R-:W-:Y:S04]  /*179f0*/  STS.U8 [R13+UR9+0x4980], R58 ;  /* 0x0049803a0d007988 */ /* 0x000fe80008000009 */
[----:B------:R0:W-:Y:S04]  /*17a00*/  STS.U8 [R13+UR9+0xd80], R36 ;  /* 0x000d80240d007988 */ /* 0x0001e80008000009 */
[----:B------:R-:W-:Y:S04]  /*17a10*/  STS.U8 [R13+UR9+0x4d80], R39 ;  /* 0x004d80270d007988 */ /* 0x000fe80008000009 */
[----:B0-----:R-:W3:Y:S04]  /*17a20*/  LDL.LU R36, [R1+0x424] ;  /* 0x0004240001247983 */ /* 0x001ee80000300800 */
[----:B------:R0:W-:Y:S04]  /*17a30*/  STS.U8 [R13+UR9+0x1180], R33 ;  /* 0x001180210d007988 */ /* 0x0001e80008000009 */
[----:B0-----:R-:W3:Y:S04]  /*17a40*/  LDL.LU R33, [R1+0x528] ;  /* 0x0005280001217983 */ /* 0x001ee80000300800 */
[----:B------:R-:W3:Y:S04]  /*17a50*/  LDL.LU R26, [R1+0x524] ;  /* 0x00052400011a7983 */ /* 0x000ee80000300800 */
        /* <DEDUP_REMOVED lines=8> */
[----:B------:R-:W-:Y:S04]  /*17ae0*/  STS.U8 [R13+UR9+0x5180], R24 ;  /* 0x005180180d007988 */ /* 0x000fe80008000009 */
[----:B------:R-:W3:Y:S04]  /*17af0*/  LDL.LU R63, [R1+0xb4] ;  /* 0x0000b400013f7983 */ /* 0x000ee80000300800 */
[----:B------:R-:W3:Y:S04]  /*17b00*/  LDL.LU R86, [R1+0xb0] ;  /* 0x0000b00001567983 */ /* 0x000ee80000300800 */
[----:B--2---:R0:W-:Y:S04]  /*17b10*/  STS.U8 [R13+UR9+0x1580], R88 ;  /* 0x001580580d007988 */ /* 0x0041e80008000009 */
[----:B0-----:R-:W2:Y:S04]  /*17b20*/  LDL.LU R88, [R1+0xac] ;  /* 0x0000ac0001587983 */ /* 0x001ea80000300800 */
[----:B------:R-:W2:Y:S04]  /*17b30*/  LDL.LU R24, [R1+0xa8] ;  /* 0x0000a80001187983 */ /* 0x000ea80000300800 */
[----:B----4-:R0:W-:Y:S04]  /*17b40*/  STS.U8 [R13+UR9+0x5580], R31 ;  /* 0x0055801f0d007988 */ /* 0x0101e80008000009 */
[----:B------:R1:W-:Y:S04]  /*17b50*/  STS.U8 [R13+UR9+0x1980], R55 ;  /* 0x001980370d007988 */ /* 0x0003e80008000009 */
[----:B0-----:R-:W4:Y:S04]  /*17b60*/  LDL.LU R31, [R1+0xa4] ;  /* 0x0000a400011f7983 */ /* 0x001f280000300800 */
[----:B-1----:R-:W4:Y:S04]  /*17b70*/  LDL.LU R55, [R1+0xa0] ;  /* 0x0000a00001377983 */ /* 0x002f280000300800 */
[----:B------:R-:W4:Y:S04]  /*17b80*/  LDL.LU R52, [R1+0x1dc] ;  /* 0x0001dc0001347983 */ /* 0x000f280000300800 */
[----:B------:R-:W4:Y:S04]  /*17b90*/  LDL.LU R87, [R1+0x1d0] ;  /* 0x0001d00001577983 */ /* 0x000f280000300800 */
[----:B------:R-:W4:Y:S04]  /*17ba0*/  LDL.LU R59, [R1+0x21c] ;  /* 0x00021c00013b7983 */ /* 0x000f280000300800 */
[----:B---3--:R-:W-:Y:S04]  /*17bb0*/  STS.U8 [R13+UR9+0x5980], R65 ;  /* 0x005980410d007988 */ /* 0x008fe80008000009 */
[----:B------:R-:W3:Y:S04]  /*17bc0*/  LDL.LU R58, [R1+0x214] ;  /* 0x00021400013a7983 */ /* 0x000ee80000300800 */
[----:B------:R0:W-:Y:S04]  /*17bd0*/  STS.U8 [R13+UR9+0x1d80], R61 ;  /* 0x001d803d0d007988 */ /* 0x0001e80008000009 */
[----:B------:R-:W3:Y:S04]  /*17be0*/  LDL.LU R39, [R1+0x24c] ;  /* 0x00024c0001277983 */ /* 0x000ee80000300800 */
[----:B0-----:R-:W3:Y:S04]  /*17bf0*/  LDL.LU R61, [R1+0x248] ;  /* 0x00024800013d7983 */ /* 0x001ee80000300800 */
[----:B------:R-:W3:Y:S04]  /*17c00*/  LDL.LU R65, [R1+0x274] ;  /* 0x0002740001417983 */ /* 0x000ee80000300800 */
[----:B------:R0:W-:Y:S04]  /*17c10*/  STS.U8 [R13+UR9+0x5d80], R36 ;  /* 0x005d80240d007988 */ /* 0x0001e80008000009 */
[----:B0-----:R-:W3:Y:S04]  /*17c20*/  LDL.LU R36, [R1+0x270] ;  /* 0x0002700001247983 */ /* 0x001ee80000300800 */
[----:B------:R0:W-:Y:S04]  /*17c30*/  STS.U8 [R13+UR9+0x2180], R33 ;  /* 0x002180210d007988 */ /* 0x0001e80008000009 */
        /* <DEDUP_REMOVED lines=9> */
[----:B0-----:R-:W3:Y:S04]  /*17cd0*/  LDL.LU R33, [R1+0x2a0] ;  /* 0x0002a00001217983 */ /* 0x001ee80000300800 */
[----:B------:R-:W-:Y:S04]  /*17ce0*/  STS.U8 [R13+UR9+0x3580], R63 ;  /* 0x0035803f0d007988 */ /* 0x000fe80008000009 */
[----:B------:R-:W-:Y:S04]  /*17cf0*/  STS.U8 [R13+UR9+0x7580], R86 ;  /* 0x007580560d007988 */ /* 0x000fe80008000009 */
[----:B--2---:R0:W-:Y:S04]  /*17d00*/  STS.U8 [R13+UR9+0x3980], R88 ;  /* 0x003980580d007988 */ /* 0x0041e80008000009 */
[----:B0-----:R-:W2:Y:S01]  /*17d10*/  LDL.LU R88, [R1+0x29c] ;  /* 0x00029c0001587983 */ /* 0x001ea20000300800 */
[----:B------:R-:W-:-:S03]  /*17d20*/  LOP3.LUT R12, R29, 0x40, RZ, 0x3c, !PT ;  /* 0x000000401d0c7812 */ /* 0x000fc600078e3cff */
[----:B------:R0:W-:Y:S04]  /*17d30*/  STS.U8 [R13+UR9+0x7980], R24 ;  /* 0x007980180d007988 */ /* 0x0001e80008000009 */
[----:B----4-:R1:W-:Y:S04]  /*17d40*/  STS.U8 [R13+UR9+0x3d80], R31 ;  /* 0x003d801f0d007988 */ /* 0x0103e80008000009 */
[----:B------:R4:W-:Y:S04]  /*17d50*/  STS.U8 [R13+UR9+0x7d80], R55 ;  /* 0x007d80370d007988 */ /* 0x0009e80008000009 */
[----:B0-----:R-:W2:Y:S04]  /*17d60*/  LDL.LU R24, [R1+0x2c0] ;  /* 0x0002c00001187983 */ /* 0x001ea80000300800 */
[----:B------:R-:W-:Y:S04]  /*17d70*/  STS.U8 [R12+UR9+0x200], R52 ;  /* 0x000200340c007988 */ /* 0x000fe80008000009 */
[----:B-1----:R-:W2:Y:S04]  /*17d80*/  LDL.LU R31, [R1+0x2bc] ;  /* 0x0002bc00011f7983 */ /* 0x002ea80000300800 */
[----:B------:R-:W-:Y:S04]  /*17d90*/  STS.U8 [R12+UR9+0x4200], R87 ;  /* 0x004200570c007988 */ /* 0x000fe80008000009 */
[----:B----4-:R-:W4:Y:S04]  /*17da0*/  LDL.LU R55, [R1+0x3fc] ;  /* 0x0003fc0001377983 */ /* 0x010f280000300800 */
[----:B------:R-:W-:Y:S04]  /*17db0*/  STS.U8 [R12+UR9+0x600], R59 ;  /* 0x0006003b0c007988 */ /* 0x000fe80008000009 */
[----:B---3--:R-:W-:Y:S04]  /*17dc0*/  STS.U8 [R12+UR9+0x4600], R58 ;  /* 0x0046003a0c007988 */ /* 0x008fe80008000009 */
        /* <DEDUP_REMOVED lines=23> */
[----:B------:R-:W2:Y:S04]  /*17f40*/  LDL.LU R87, [R1+0x2c] ;  /* 0x00002c0001577983 */ /* 0x000ea80000300800 */
[----:B------:R-:W2:Y:S04]  /*17f50*/  LDL.LU R59, [R1+0x1e8] ;  /* 0x0001e800013b7983 */ /* 0x000ea80000300800 */
[----:B------:R-:W2:Y:S04]  /*17f60*/  LDL.LU R58, [R1+0x1e4] ;  /* 0x0001e400013a7983 */ /* 0x000ea80000300800 */
[----:B------:R0:W-:Y:S04]  /*17f70*/  STS.U8 [R12+UR9+0x1600], R24 ;  /* 0x001600180c007988 */ /* 0x0001e80008000009 */
[----:B------:R-:W2:Y:S04]  /*17f80*/  LDL.LU R39, [R1+0x224] ;  /* 0x0002240001277983 */ /* 0x000ea80000300800 */
[----:B------:R-:W-:Y:S04]  /*17f90*/  STS.U8 [R12+UR9+0x5600], R31 ;  /* 0x0056001f0c007988 */ /* 0x000fe80008000009 */
[----:B------:R-:W2:Y:S04]  /*17fa0*/  LDL.LU R33, [R1+0x220] ;  /* 0x0002200001217983 */ /* 0x000ea80000300800 */
[----:B----4-:R1:W-:Y:S04]  /*17fb0*/  STS.U8 [R12+UR9+0x1a00], R55 ;  /* 0x001a00370c007988 */ /* 0x0103e80008000009 */
[----:B0-----:R-:W4:Y:S04]  /*17fc0*/  LDL.LU R24, [R1+0x254] ;  /* 0x0002540001187983 */ /* 0x001f280000300800 */
[----:B-1----:R-:W4:Y:S04]  /*17fd0*/  LDL.LU R55, [R1+0x250] ;  /* 0x0002500001377983 */ /* 0x002f280000300800 */
[----:B---3--:R0:W-:Y:S04]  /*17fe0*/  STS.U8 [R12+UR9+0x5a00], R61 ;  /* 0x005a003d0c007988 */ /* 0x0081e80008000009 */
[----:B------:R-:W3:Y:S04]  /*17ff0*/  LDL.LU R31, [R1+0x27c] ;  /* 0x00027c00011f7983 */ /* 0x000ee80000300800 */
        /* <DEDUP_REMOVED lines=19> */
[----:B------:R-:W-:Y:S04]  /*18130*/  STS.U8 [R12+UR9+0x7a00], R52 ;  /* 0x007a00340c007988 */ /* 0x000fe80008000009 */
[----:B------:R-:W-:Y:S04]  /*18140*/  STS.U8 [R12+UR9+0x3e00], R87 ;  /* 0x003e00570c007988 */ /* 0x000fe80008000009 */
[----:B------:R0:W-:Y:S04]  /*18150*/  STS.U8 [R12+UR9+0x7e00], R0 ;  /* 0x007e00000c007988 */ /* 0x0001e80008000009 */
[----:B------:R-:W-:Y:S04]  /*18160*/  STS.U8 [R65+UR9+0x280], R59 ;  /* 0x0002803b41007988 */ /* 0x000fe80008000009 */
[----:B------:R-:W-:Y:S04]  /*18170*/  STS.U8 [R65+UR9+0x4280], R58 ;  /* 0x0042803a41007988 */ /* 0x000fe80008000009 */
[----:B------:R-:W-:Y:S04]  /*18180*/  STS.U8 [R65+UR9+0x680], R39 ;  /* 0x0006802741007988 */ /* 0x000fe80008000009 */
[----:B------:R-:W-:Y:S04]  /*18190*/  STS.U8 [R65+UR9+0x4680], R33 ;  /* 0x0046802141007988 */ /* 0x000fe80008000009 */
[----:B----4-:R-:W-:Y:S04]  /*181a0*/  STS.U8 [R65+UR9+0xa80], R24 ;  /* 0x000a801841007988 */ /* 0x010fe80008000009 */
[----:B0-----:R-:W4:Y:S04]  /*181b0*/  LDL.LU R0, [R1+0x3b8] ;  /* 0x0003b80001007983 */ /* 0x001f280000300800 */
[----:B------:R0:W-:Y:S04]  /*181c0*/  STS.U8 [R65+UR9+0x4a80], R55 ;  /* 0x004a803741007988 */ /* 0x0001e80008000009 */
[----:B0-----:R-:W4:Y:S04]  /*181d0*/  LDL.LU R55, [R1+0x3b4] ;  /* 0x0003b40001377983 */ /* 0x001f280000300800 */
[----:B------:R-:W4:Y:S04]  /*181e0*/  LDL.LU R12, [R1+0x404] ;  /* 0x00040400010c7983 */ /* 0x000f280000300800 */
        /* <DEDUP_REMOVED lines=13> */
[----:B---3--:R-:W-:Y:S04]  /*182c0*/  STS.U8 [R65+UR9+0xe80], R31 ;  /* 0x000e801f41007988 */ /* 0x008fe80008000009 */
[----:B------:R-:W3:Y:S04]  /*182d0*/  LDL.LU R87, [R1+0x1c] ;  /* 0x00001c0001577983 */ /* 0x000ee80000300800 */
[----:B------:R-:W-:Y:S04]  /*182e0*/  STS.U8 [R65+UR9+0x4e80], R61 ;  /* 0x004e803d41007988 */ /* 0x000fe80008000009 */
[----:B------:R-:W3:Y:S04]  /*182f0*/  LDL.LU R59, [R1+0x18] ;  /* 0x00001800013b7983 */ /* 0x000ee80000300800 */
[----:B------:R-:W-:Y:S04]  /*18300*/  STS.U8 [R65+UR9+0x1280], R36 ;  /* 0x0012802441007988 */ /* 0x000fe80008000009 */
[----:B------:R-:W3:Y:S04]  /*18310*/  LDL.LU R58, [R1+0x14] ;  /* 0x00001400013a7983 */ /* 0x000ee80000300800 */
[----:B------:R-:W3:Y:S04]  /*18320*/  LDL.LU R39, [R1+0x10] ;  /* 0x0000100001277983 */ /* 0x000ee80000300800 */
[----:B--2---:R0:W-:Y:S04]  /*18330*/  STS.U8 [R65+UR9+0x5280], R88 ;  /* 0x0052805841007988 */ /* 0x0041e80008000009 */
[----:B0-----:R-:W2:Y:S04]  /*18340*/  LDL.LU R88, [R1] ;  /* 0x0000000001587983 */ /* 0x001ea80000300800 */
[----:B------:R-:W2:Y:S04]  /*18350*/  LDL.LU R33, [R1+0x1f4] ;  /* 0x0001f40001217983 */ /* 0x000ea80000300800 */
[----:B------:R-:W2:Y:S04]  /*18360*/  LDL.LU R24, [R1+0x1f0] ;  /* 0x0001f00001187983 */ /* 0x000ea80000300800 */
[----:B------:R-:W2:Y:S04]  /*18370*/  LDL.LU R31, [R1+0x22c] ;  /* 0x00022c00011f7983 */ /* 0x000ea80000300800 */
[----:B------:R-:W2:Y:S04]  /*18380*/  LDL.LU R61, [R1+0x228] ;  /* 0x00022800013d7983 */ /* 0x000ea80000300800 */
[----:B------:R-:W2:Y:S04]  /*18390*/  LDL.LU R36, [R1+0x25c] ;  /* 0x00025c0001247983 */ /* 0x000ea80000300800 */
[----:B----4-:R0:W-:Y:S04]  /*183a0*/  STS.U8 [R65+UR9+0x1680], R0 ;  /* 0x0016800041007988 */ /* 0x0101e80008000009 */
[----:B0-----:R-:W4:Y:S04]  /*183b0*/  LDL.LU R0, [R1+0x258] ;  /* 0x0002580001007983 */ /* 0x001f280000300800 */
[----:B------:R0:W-:Y:S04]  /*183c0*/  STS.U8 [R65+UR9+0x5680], R55 ;  /* 0x0056803741007988 */ /* 0x0001e80008000009 */
[----:B------:R1:W-:Y:S04]  /*183d0*/  STS.U8 [R65+UR9+0x1a80], R12 ;  /* 0x001a800c41007988 */ /* 0x0003e80008000009 */
[----:B------:R1:W-:Y:S04]  /*183e0*/  STS.U8 [R65+UR9+0x5a80], R89 ;  /* 0x005a805941007988 */ /* 0x0003e80008000009 */
[----:B0-----:R-:W4:Y:S04]  /*183f0*/  LDL.LU R55, [R1+0x284] ;  /* 0x0002840001377983 */ /* 0x001f280000300800 */
[----:B------:R-:W4:Y:S04]  /*18400*/  LDL.LU R13, [R1+0x280] ;  /* 0x00028000010d7983 */ /* 0x000f280000300800 */
[----:B-1----:R-:W4:Y:S04]  /*18410*/  LDL R12, [R1+0x350] ;  /* 0x00035000010c7983 */ /* 0x002f280000100800 */
[----:B------:R-:W4:Y:S04]  /*18420*/  LDL.LU R89, [R1+0x1264] ;  /* 0x0012640001597983 */ /* 0x000f280000300800 */
[----:B------:R0:W-:Y:S04]  /*18430*/  STS.U8 [R65+UR9+0x1e80], R26 ;  /* 0x001e801a41007988 */ /* 0x0001e80008000009 */
[----:B------:R1:W-:Y:S04]  /*18440*/  STS.U8 [R65+UR9+0x5e80], R25 ;  /* 0x005e801941007988 */ /* 0x0003e80008000009 */
[----:B------:R1:W-:Y:S04]  /*18450*/  STS.U8 [R65+UR9+0x2280], R90 ;  /* 0x0022805a41007988 */ /* 0x0003e80008000009 */
[----:B0-----:R-:W4:Y:S04]  /*18460*/  LDL.LU R26, [R1+0x1260] ;  /* 0x00126000011a7983 */ /* 0x001f280000300800 */
[----:B-1----:R-:W4:Y:S04]  /*18470*/  LDL.LU R25, [R1+0x125c] ;  /* 0x00125c0001197983 */ /* 0x002f280000300800 */
        /* <DEDUP_REMOVED lines=12> */
[----:B---3--:R-:W3:Y:S04]  /*18540*/  LDL.LU R20, [R1+0x1240] ;  /* 0x0012400001147983 */ /* 0x008ee80000300800 */
[----:B------:R0:W-:Y:S04]  /*18550*/  STS.U8 [R65+UR9+0x6e80], R63 ;  /* 0x006e803f41007988 */ /* 0x0001e80008000009 */
[----:B------:R1:W-:Y:S04]  /*18560*/  STS.U8 [R65+UR9+0x3280], R86 ;  /* 0x0032805641007988 */ /* 0x0003e80008000009 */
[----:B------:R1:W-:Y:S04]  /*18570*/  STS.U8 [R65+UR9+0x7280], R52 ;  /* 0x0072803441007988 */ /* 0x0003e80008000009 */
[----:B0-----:R-:W3:Y:S04]  /*18580*/  LDL.LU R63, [R1+0x123c] ;  /* 0x00123c00013f7983 */ /* 0x001ee80000300800 */
[----:B-1----:R-:W3:Y:S04]  /*18590*/  LDL.LU R86, [R1+0x1238] ;  /* 0x0012380001567983 */ /* 0x002ee80000300800 */
[----:B------:R-:W3:Y:S04]  /*185a0*/  LDL.LU R52, [R1+0x1234] ;  /* 0x0012340001347983 */ /* 0x000ee80000300800 */
[----:B------:R0:W-:Y:S04]  /*185b0*/  STS.U8 [R65+UR9+0x3680], R87 ;  /* 0x0036805741007988 */ /* 0x0001e80008000009 */
[----:B------:R1:W-:Y:S04]  /*185c0*/  STS.U8 [R65+UR9+0x7680], R59 ;  /* 0x0076803b41007988 */ /* 0x0003e80008000009 */
[----:B------:R1:W-:Y:S04]  /*185d0*/  STS.U8 [R65+UR9+0x3a80], R58 ;  /* 0x003a803a41007988 */ /* 0x0003e80008000009 */
[----:B0-----:R-:W3:Y:S04]  /*185e0*/  LDL.LU R87, [R1+0x1230] ;  /* 0x0012300001577983 */ /* 0x001ee80000300800 */
[----:B-1----:R-:W3:Y:S04]  /*185f0*/  LDL.LU R59, [R1+0x122c] ;  /* 0x00122c00013b7983 */ /* 0x002ee80000300800 */
[----:B------:R-:W3:Y:S04]  /*18600*/  LDL.LU R58, [R1+0x1228] ;  /* 0x00122800013a7983 */ /* 0x000ee80000300800 */
[----:B------:R0:W-:Y:S04]  /*18610*/  STS.U8 [R65+UR9+0x7a80], R39 ;  /* 0x007a802741007988 */ /* 0x0001e80008000009 */
[----:B0-----:R-:W3:Y:S04]  /*18620*/  LDL.LU R39, [R1+0x1224] ;  /* 0x0012240001277983 */ /* 0x001ee80000300800 */
[----:B--2---:R0:W-:Y:S04]  /*18630*/  STS.U8 [R65+UR9+0x3e80], R88 ;  /* 0x003e805841007988 */ /* 0x0041e80008000009 */
[----:B0-----:R-:W2:Y:S01]  /*18640*/  LDL.LU R88, [R1+0x1220] ;  /* 0x0012200001587983 */ /* 0x001ea20000300800 */
[----:B------:R-:W-:-:S03]  /*18650*/  LOP3.LUT R29, R29, 0x60, RZ, 0x3c, !PT ;  /* 0x000000601d1d7812 */ /* 0x000fc600078e3cff */
[----:B--2---:R0:W-:Y:S04]  /*18660*/  STS.U8 [R65+UR9+0x7e80], R88 ;  /* 0x007e805841007988 */ /* 0x0041e80008000009 */
[----:B------:R1:W-:Y:S04]  /*18670*/  STS.U8 [R29+UR9+0x300], R33 ;  /* 0x000300211d007988 */ /* 0x0003e80008000009 */
[----:B------:R2:W-:Y:S04]  /*18680*/  STS.U8 [R29+UR9+0x4300], R24 ;  /* 0x004300181d007988 */ /* 0x0005e80008000009 */
[----:B0-----:R-:W3:Y:S04]  /*18690*/  LDL.LU R65, [R1+0x121c] ;  /* 0x00121c0001417983 */ /* 0x001ee80000300800 */
[----:B-1----:R-:W3:Y:S04]  /*186a0*/  LDL.LU R33, [R1+0x1218] ;  /* 0x0012180001217983 */ /* 0x002ee80000300800 */
[----:B--2---:R-:W2:Y:S04]  /*186b0*/  LDL.LU R24, [R1+0x1214] ;  /* 0x0012140001187983 */ /* 0x004ea80000300800 */
[----:B------:R0:W-:Y:S04]  /*186c0*/  STS.U8 [R29+UR9+0x700], R31 ;  /* 0x0007001f1d007988 */ /* 0x0001e80008000009 */
[----:B------:R1:W-:Y:S04]  /*186d0*/  STS.U8 [R29+UR9+0x4700], R61 ;  /* 0x0047003d1d007988 */ /* 0x0003e80008000009 */
[----:B------:R4:W-:Y:S04]  /*186e0*/  STS.U8 [R29+UR9+0xb00], R36 ;  /* 0x000b00241d007988 */ /* 0x0009e80008000009 */
[----:B0-----:R-:W2:Y:S04]  /*186f0*/  LDL.LU R31, [R1+0x1210] ;  /* 0x00121000011f7983 */ /* 0x001ea80000300800 */
[----:B-1----:R-:W2:Y:S04]  /*18700*/  LDL.LU R61, [R1+0x120c] ;  /* 0x00120c00013d7983 */ /* 0x002ea80000300800 */
[----:B----4-:R-:W4:Y:S04]  /*18710*/  LDL.LU R36, [R1+0x1208] ;  /* 0x0012080001247983 */ /* 0x010f280000300800 */
[----:B------:R0:W-:Y:S04]  /*18720*/  STS.U8 [R29+UR9+0x4b00], R0 ;  /* 0x004b00001d007988 */ /* 0x0001e80008000009 */
[----:B0-----:R-:W2:Y:S04]  /*18730*/  LDL.LU R0, [R1+0x1204] ;  /* 0x0012040001007983 */ /* 0x001ea80000300800 */
[----:B------:R0:W-:Y:S04]  /*18740*/  STS.U8 [R29+UR9+0xf00], R55 ;  /* 0x000f00371d007988 */ /* 0x0001e80008000009 */
[----:B------:R1:W-:Y:S04]  /*18750*/  STS.U8 [R29+UR9+0x4f00], R13 ;  /* 0x004f000d1d007988 */ /* 0x0003e80008000009 */
[----:B0-----:R-:W3:Y:S01]  /*18760*/  LDL.LU R55, [R1+0x1200] ;  /* 0x0012000001377983 */ /* 0x001ee20000300800 */
[----:B-1----:R-:W-:-:S03]  /*18770*/  @!P1 IMAD.MOV.U32 R13, RZ, RZ, R51 ;  /* 0x000000ffff0d9224 */ /* 0x002fc600078e0033 */
[----:B------:R-:W3:Y:S04]  /*18780*/  LDL.LU R29, [R1+0x11fc] ;  /* 0x0011fc00011d7983 */ /* 0x000ee80000300800 */
[----:B------:R-:W3:Y:S01]  /*18790*/  LDL.LU R51, [R1+0x11f8] ;  /* 0x0011f80001337983 */ /* 0x000ee20000300800 */
[----:B--2---:R-:W-:-:S06]  /*187a0*/  PRMT R0, RZ, 0x7610, R0 ;  /* 0x00007610ff007816 */ /* 0x004fcc0000000000 */
[----:B------:R-:W2:Y:S01]  /*187b0*/  @!P1 LDG.E.U8 R0, desc[UR20][R12.64] ;  /* 0x000000140c009981 */ /* 0x000ea2000c1e1100 */
[----:B------:R-:W-:-:S03]  /*187c0*/  PRMT R15, RZ, 0x7610, R15 ;  /* 0x00007610ff0f7816 */ /* 0x000fc6000000000f */
[----:B--2---:R0:W-:Y:S04]  /*187d0*/  STL [R1+0xec], R0 ;  /* 0x0000ec0001007387 */ /* 0x0041e80000100800 */
[----:B0-----:R-:W2:Y:S01]  /*187e0*/  LDL.LU R0, [R1+0x11f4] ;  /* 0x0011f40001007983 */ /* 0x001ea20000300800 */
[----:B------:R-:W-:Y:S02]  /*187f0*/  @!P1 IMAD.MOV.U32 R12, RZ, RZ, R35 ;  /* 0x000000ffff0c9224 */ /* 0x000fe400078e0023 */
[----:B------:R-:W-:Y:S02]  /*18800*/  @!P1 IMAD.MOV.U32 R13, RZ, RZ, R47 ;  /* 0x000000ffff0d9224 */ /* 0x000fe400078e002f */
[----:B------:R-:W3:Y:S04]  /*18810*/  LDL.LU R47, [R1+0x11f0] ;  /* 0x0011f000012f7983 */ /* 0x000ee80000300800 */
[----:B------:R0:W3:Y:S04]  /*18820*/  @!P1 LDG.E.U8 R15, desc[UR20][R12.64] ;  /* 0x000000140c0f9981 */ /* 0x0000e8000c1e1100 */
[----:B------:R-:W4:Y:S01]  /*18830*/  LDL.LU R35, [R1+0x11ec] ;  /* 0x0011ec0001237983 */ /* 0x000f220000300800 */
[----:B0-----:R-:W-:-:S02]  /*18840*/  @!P0 IMAD.MOV.U32 R12, RZ, RZ, R40 ;  /* 0x000000ffff0c8224 */ /* 0x001fc400078e0028 */
[----:B------:R-:W-:Y:S01]  /*18850*/  @!P0 IMAD.MOV.U32 R13, RZ, RZ, R37 ;  /* 0x000000ffff0d8224 */ /* 0x000fe200078e0025 */
[----:B--2---:R-:W-:-:S06]  /*18860*/  PRMT R0, RZ, 0x7610, R0 ;  /* 0x00007610ff007816 */ /* 0x004fcc0000000000 */
[----:B------:R0:W2:Y:S04]  /*18870*/  @!P0 LDG.E.U8 R0, desc[UR20][R12.64] ;  /* 0x000000140c008981 */ /* 0x0000a8000c1e1100 */
[----:B---3--:R1:W-:Y:S04]  /*18880*/  STL [R1+0xe8], R15 ;  /* 0x0000e80f01007387 */ /* 0x0083e80000100800 */
[----:B------:R-:W3:Y:S04]  /*18890*/  LDL.LU R37, [R1+0x11e8] ;  /* 0x0011e80001257983 */ /* 0x000ee80000300800 */
[----:B------:R-:W3:Y:S01]  /*188a0*/  LDL.LU R40, [R1+0x11e4] ;  /* 0x0011e40001287983 */ /* 0x000ee20000300800 */
[----:B-1----:R-:W1:Y:S01]  /*188b0*/  LDC R15, c[0x0][0x3a0] ;  /* 0x0000e800ff0f7b82 */ /* 0x002e620000000800 */
[----:B0-----:R-:W-:-:S02]  /*188c0*/  @!P0 IMAD.MOV.U32 R12, RZ, RZ, R53 ;  /* 0x000000ffff0c8224 */ /* 0x001fc400078e0035 */
[----:B------:R-:W-:Y:S02]  /*188d0*/  @!P0 IMAD.MOV.U32 R13, RZ, RZ, R41 ;  /* 0x000000ffff0d8224 */ /* 0x000fe400078e0029 */
[----:B-1----:R-:W-:-:S05]  /*188e0*/  VIADD R15, R15, 0xffffff90 ;  /* 0xffffff900f0f7836 */ /* 0x002fca0000000000 */
[----:B------:R-:W-:Y:S02]  /*188f0*/  ISETP.GE.U32.AND P1, PT, R15, 0x7fffff11, PT ;  /* 0x7fffff110f00780c */ /* 0x000fe40003f26070 */
[----:B------:R-:W-:-:S06]  /*18900*/  PRMT R15, RZ, 0x7610, R15 ;  /* 0x00007610ff0f7816 */ /* 0x000fcc000000000f */
[----:B------:R0:W3:Y:S04]  /*18910*/  @!P0 LDG.E.U8 R15, desc[UR20][R12.64] ;  /* 0x000000140c0f8981 */ /* 0x0000e8000c1e1100 */
[----:B--2---:R1:W-:Y:S04]  /*18920*/  STL [R1+0x120], R0 ;  /* 0x0001200001007387 */ /* 0x0043e80000100800 */
[----:B-1----:R-:W2:Y:S01]  /*18930*/  LDL.LU R0, [R1+0x11e0] ;  /* 0x0011e00001007983 */ /* 0x002ea20000300800 */
[----:B0-----:R-:W-:Y:S02]  /*18940*/  @!P6 IMAD.MOV.U32 R12, RZ, RZ, R38 ;  /* 0x000000ffff0ce224 */ /* 0x001fe400078e0026 */
[----:B------:R-:W-:Y:S01]  /*18950*/  @!P6 IMAD.MOV.U32 R13, RZ, RZ, R34 ;  /* 0x000000ffff0de224 */ /* 0x000fe200078e0022 */
[----:B------:R-:W4:Y:S04]  /*18960*/  LDL.LU R41, [R1+0x11dc] ;  /* 0x0011dc0001297983 */ /* 0x000f280000300800 */
[----:B------:R-:W4:Y:S04]  /*18970*/  LDL.LU R53, [R1+0x11d8] ;  /* 0x0011d80001357983 */ /* 0x000f280000300800 */
[----:B---3--:R0:W-:Y:S04]  /*18980*/  STL [R1+0x11c], R15 ;  /* 0x00011c0f01007387 */ /* 0x0081e80000100800 */
[----:B------:R-:W3:Y:S04]  /*18990*/  LDL.LU R34, [R1+0x11d4] ;  /* 0x0011d40001227983 */ /* 0x000ee80000300800 */
[----:B------:R-:W3:Y:S01]  /*189a0*/  LDL.LU R38, [R1+0x11d0] ;  /* 0x0011d00001267983 */ /* 0x000ee20000300800 */
[----:B0-----:R-:W0:Y:S01]  /*189b0*/  LDC R15, c[0x0][0x3a0] ;  /* 0x0000e800ff0f7b82 */ /* 0x001e220000000800 */
[----:B--2---:R-:W-:-:S06]  /*189c0*/  PRMT R0, RZ, 0x7610, R0 ;  /* 0x00007610ff007816 */ /* 0x004fcc0000000000 */
[----:B------:R1:W2:Y:S01]  /*189d0*/  @!P6 LDG.E.U8 R0, desc[UR20][R12.64] ;  /* 0x000000140c00e981 */ /* 0x0002a2000c1e1100 */
[----:B0-----:R-:W-:-:S05]  /*189e0*/  VIADD R15, R15, 0xffffff89 ;  /* 0xffffff890f0f7836 */ /* 0x001fca0000000000 */
[----:B------:R-:W-:Y:S02]  /*189f0*/  ISETP.GE.U32.AND P0, PT, R15, 0x7fffff0a, PT ;  /* 0x7fffff0a0f00780c */ /* 0x000fe40003f06070 */
[----:B------:R-:W-:Y:S01]  /*18a00*/  PRMT R15, RZ, 0x7610, R15 ;  /* 0x00007610ff0f7816 */ /* 0x000fe2000000000f */
[----:B-1----:R-:W-:Y:S02]  /*18a10*/  @!P6 IMAD.MOV.U32 R12, RZ, RZ, R48 ;  /* 0x000000ffff0ce224 */ /* 0x002fe400078e0030 */
[----:B------:R-:W-:-:S05]  /*18a20*/  @!P6 IMAD.MOV.U32 R13, RZ, RZ, R30 ;  /* 0x000000ffff0de224 */ /* 0x000fca00078e001e */
[----:B------:R-:W3:Y:S04]  /*18a30*/  @!P6 LDG.E.U8 R15, desc[UR20][R12.64] ;  /* 0x000000140c0fe981 */ /* 0x000ee8000c1e1100 */
[----:B--2---:R0:W-:Y:S04]  /*18a40*/  STL [R1+0xe4], R0 ;  /* 0x0000e40001007387 */ /* 0x0041e80000100800 */
[----:B0-----:R-:W2:Y:S04]  /*18a50*/  LDL.LU R0, [R1+0x11cc] ;  /* 0x0011cc0001007983 */ /* 0x001ea80000300800 */
[----:B------:R-:W4:Y:S04]  /*18a60*/  LDL.LU R30, [R1+0x11c8] ;  /* 0x0011c800011e7983 */ /* 0x000f280000300800 */
[----:B------:R-:W4:Y:S04]  /*18a70*/  LDL.LU R48, [R1+0x11c4] ;  /* 0x0011c40001307983 */ /* 0x000f280000300800 */
[----:B---3--:R0:W-:Y:S02]  /*18a80*/  STL [R1+0xe0], R15 ;  /* 0x0000e00f01007387 */ /* 0x0081e40000100800 */
[----:B0-----:R-:W0:Y:S01]  /*18a90*/  LDC R15, c[0x0][0x3a0] ;  /* 0x0000e800ff0f7b82 */ /* 0x001e220000000800 */
[----:B------:R-:W-:-:S02]  /*18aa0*/  @!P1 IMAD.MOV.U32 R12, RZ, RZ, R50 ;  /* 0x000000ffff0c9224 */ /* 0x000fc400078e0032 */
[----:B------:R-:W-:Y:S02]  /*18ab0*/  @!P1 IMAD.MOV.U32 R13, RZ, RZ, R42 ;  /* 0x000000ffff0d9224 */ /* 0x000fe400078e002a */
[----:B------:R-:W3:Y:S04]  /*18ac0*/  LDL.LU R42, [R1+0x11c0] ;  /* 0x0011c000012a7983 */ /* 0x000ee80000300800 */
[----:B------:R-:W3:Y:S01]  /*18ad0*/  LDL.LU R50, [R1+0x11bc] ;  /* 0x0011bc0001327983 */ /* 0x000ee20000300800 */
[----:B0-----:R-:W-:-:S05]  /*18ae0*/  VIADD R15, R15, 0xffffff88 ;  /* 0xffffff880f0f7836 */ /* 0x001fca0000000000 */
[----:B------:R-:W-:Y:S02]  /*18af0*/  ISETP.GE.U32.AND P6, PT, R15, 0x7fffff09, PT ;  /* 0x7fffff090f00780c */ /* 0x000fe40003fc6070 */
[----:B------:R-:W-:Y:S02]  /*18b00*/  PRMT R15, RZ, 0x7610, R15 ;  /* 0x00007610ff0f7816 */ /* 0x000fe4000000000f */
[----:B--2---:R-:W-:-:S06]  /*18b10*/  PRMT R0, RZ, 0x7610, R0 ;  /* 0x00007610ff007816 */ /* 0x004fcc0000000000 */
[----:B------:R0:W2:Y:S01]  /*18b20*/  @!P1 LDG.E.U8 R0, desc[UR20][R12.64] ;  /* 0x000000140c009981 */ /* 0x0000a2000c1e1100 */
[----:B----4-:R-:W-:Y:S01]  /*18b30*/  PRMT R48, RZ, 0x7610, R48 ;  /* 0x00007610ff307816 */ /* 0x010fe20000000030 */
[----:B0-----:R-:W-:Y:S02]  /*18b40*/  @!P1 IMAD.MOV.U32 R12, RZ, RZ, R49 ;  /* 0x000000ffff0c9224 */ /* 0x001fe400078e0031 */
[----:B------:R-:W-:-:S05]  /*18b50*/  @!P1 IMAD.MOV.U32 R13, RZ, RZ, R43 ;  /* 0x000000ffff0d9224 */ /* 0x000fca00078e002b */
[----:B------:R0:W4:Y:S02]  /*18b60*/  @!P1 LDG.E.U8 R15, desc[UR20][R12.64] ;  /* 0x000000140c0f9981 */ /* 0x000124000c1e1100 */
[----:B0-----:R-:W-:Y:S02]  /*18b70*/  @!P0 IMAD.MOV.U32 R12, RZ, RZ, R45 ;  /* 0x000000ffff0c8224 */ /* 0x001fe400078e002d */
[----:B------:R-:W-:-:S05]  /*18b80*/  @!P0 IMAD.MOV.U32 R13, RZ, RZ, R56 ;  /* 0x000000ffff0d8224 */ /* 0x000fca00078e0038 */
[----:B------:R-:W3:Y:S04]  /*18b90*/  @!P0 LDG.E.U8 R48, desc[UR20][R12.64] ;  /* 0x000000140c308981 */ /* 0x000ee8000c1e1100 */
[----:B--2---:R0:W-:Y:S04]  /*18ba0*/  STL [R1+0x118], R0 ;  /* 0x0001180001007387 */ /* 0x0041e80000100800 */
[----:B0-----:R-:W2:Y:S04]  /*18bb0*/  LDL.LU R0, [R1+0x11b8] ;  /* 0x0011b80001007983 */ /* 0x001ea80000300800 */
[----:B------:R-:W2:Y:S04]  /*18bc0*/  LDL.LU R43, [R1+0x11b4] ;  /* 0x0011b400012b7983 */ /* 0x000ea80000300800 */
[----:B------:R-:W2:Y:S04]  /*18bd0*/  LDL.LU R49, [R1+0x11b0] ;  /* 0x0011b00001317983 */ /* 0x000ea80000300800 */
[----:B----4-:R0:W-:Y:S04]  /*18be0*/  STL [R1+0x114], R15 ;  /* 0x0001140f01007387 */ /* 0x0101e80000100800 */
[----:B------:R-:W4:Y:S04]  /*18bf0*/  LDL.LU R56, [R1+0x11ac] ;  /* 0x0011ac0001387983 */ /* 0x000f280000300800 */
[----:B------:R-:W4:Y:S01]  /*18c00*/  LDL.LU R45, [R1+0x11a8] ;  /* 0x0011a800012d7983 */ /* 0x000f220000300800 */
[----:B0-----:R-:W0:Y:S03]  /*18c10*/  LDC R15, c[0x0][0x3a0] ;  /* 0x0000e800ff0f7b82 */ /* 0x001e260000000800 */
[----:B---3--:R1:W-:Y:S04]  /*18c20*/  STL [R1+0xdc], R48 ;  /* 0x0000dc3001007387 */ /* 0x0083e80000100800 */
[----:B-1----:R-:W3:Y:S01]  /*18c30*/  LDL.LU R48, [R1+0x11a4] ;  /* 0x0011a40001307983 */ /* 0x002ee20000300800 */
[----:B------:R-:W-:-:S02]  /*18c40*/  @!P0 IMAD.MOV.U32 R12, RZ, RZ, R84 ;  /* 0x000000ffff0c8224 */ /* 0x000fc400078e0054 */
[----:B------:R-:W-:Y:S02]  /*18c50*/  @!P0 IMAD.MOV.U32 R13, RZ, RZ, R32 ;  /* 0x000000ffff0d8224 */ /* 0x000fe400078e0020 */
[----:B------:R-:W4:Y:S04]  /*18c60*/  LDL.LU R32, [R1+0x11a0] ;  /* 0x0011a00001207983 */ /* 0x000f280000300800 */
[----:B------:R-:W4:Y:S01]  /*18c70*/  LDL.LU R84, [R1+0x119c] ;  /* 0x00119c0001547983 */ /* 0x000f220000300800 */
[----:B0-----:R-:W-:-:S05]  /*18c80*/  VIADD R15, R15, 0xffffff81 ;  /* 0xffffff810f0f7836 */ /* 0x001fca0000000000 */
[----:B------:R-:W-:Y:S02]  /*18c90*/  ISETP.GE.U32.AND P1, PT, R15, 0x7fffff02, PT ;  /* 0x7fffff020f00780c */ /* 0x000fe40003f26070 */
[----:B------:R-:W-:Y:S02]  /*18ca0*/  PRMT R15, RZ, 0x7610, R15 ;  /* 0x00007610ff0f7816 */ /* 0x000fe4000000000f */
[----:B--2---:R-:W-:-:S06]  /*18cb0*/  PRMT R0, RZ, 0x7610, R0 ;  /* 0x00007610ff007816 */ /* 0x004fcc0000000000 */
[----:B------:R0:W2:Y:S02]  /*18cc0*/  @!P0 LDG.E.U8 R0, desc[UR20][R12.64] ;  /* 0x000000140c008981 */ /* 0x0000a4000c1e1100 */
[----:B0-----:R-:W-:Y:S02]  /*18cd0*/  @!P6 IMAD.MOV.U32 R12, RZ, RZ, R11 ;  /* 0x000000ffff0ce224 */ /* 0x001fe400078e000b */
[----:B------:R-:W-:-:S05]  /*18ce0*/  @!P6 IMAD.MOV.U32 R13, RZ, RZ, R10 ;  /* 0x000000ffff0de224 */ /* 0x000fca00078e000a */
[----:B------:R0:W2:Y:S02]  /*18cf0*/  @!P6 LDG.E.U8 R15, desc[UR20][R12.64] ;  /* 0x000000140c0fe981 */ /* 0x0000a4000c1e1100 */
[----:B0-----:R-:W-:Y:S01]  /*18d00*/  @!P6 IMAD.MOV.U32 R12, RZ, RZ, R72 ;  /* 0x000000ffff0ce224 */ /* 0x001fe200078e0048 */
[----:B---3--:R-:W-:Y:S01]  /*18d10*/  PRMT R48, RZ, 0x7610, R48 ;  /* 0x00007610ff307816 */ /* 0x008fe20000000030 */
[----:B------:R-:W-:-:S05]  /*18d20*/  @!P6 IMAD.MOV.U32 R13, RZ, RZ, R78 ;  /* 0x000000ffff0de224 */ /* 0x000fca00078e004e */
[----:B------:R-:W3:Y:S01]  /*18d30*/  @!P6 LDG.E.U8 R48, desc[UR20][R12.64] ;  /* 0x000000140c30e981 */ /* 0x000ee2000c1e1100 */
[-C--:B------:R-:W-:Y:S02]  /*18d40*/  IADD3 R54, P0, PT, R54, R4.reuse, RZ ;  /* 0x0000000436367210 */ /* 0x080fe40007f1e0ff */
[----:B----4-:R-:W-:Y:S01]  /*18d50*/  PRMT R84, RZ, 0x7610, R84 ;  /* 0x00007610ff547816 */ /* 0x010fe20000000054 */
[----:B--2---:R0:W-:Y:S04]  /*18d60*/  STL [R1+0xd8], R0 ;  /* 0x0000d80001007387 */ /* 0x0041e80000100800 */
[----:B0-----:R-:W2:Y:S04]  /*18d70*/  LDL.LU R0, [R1+0x1198] ;  /* 0x0011980001007983 */ /* 0x001ea80000300800 */
[----:B------:R-:W4:Y:S04]  /*18d80*/  LDL.LU R10, [R1+0x1194] ;  /* 0x00119400010a7983 */ /* 0x000f280000300800 */
[----:B------:R-:W2:Y:S04]  /*18d90*/  LDL.LU R11, [R1+0x1190] ;  /* 0x00119000010b7983 */ /* 0x000ea80000300800 */
[----:B------:R-:W-:Y:S04]  /*18da0*/  STL [R1+0x110], R15 ;  /* 0x0001100f01007387 */ /* 0x000fe80000100800 */
[----:B------:R-:W-:Y:S04]  /*18db0*/  STL [R1+0x3b8], R54 ;  /* 0x0003b83601007387 */ /* 0x000fe80000100800 */
[----:B---3--:R0:W-:Y:S02]  /*18dc0*/  STL [R1+0x10c], R48 ;  /* 0x00010c3001007387 */ /* 0x0081e40000100800 */
[----:B0-----:R-:W-:Y:S01]  /*18dd0*/  IMAD.X R48, R16, 0x1, R5, P0 ;  /* 0x0000000110307824 */ /* 0x001fe200000e0605 */
[----:B------:R-:W-:-:S02]  /*18de0*/  IADD3 R78, P0, PT, R17, R4, RZ ;  /* 0x00000004114e7210 */ /* 0x000fc40007f1e0ff */
[----:B------:R-:W0:Y:S03]  /*18df0*/  LDC R17, c[0x0][0x3a0] ;  /* 0x0000e800ff117b82 */ /* 0x000e260000000800 */
[----:B------:R-:W-:Y:S02]  /*18e00*/  IMAD.X R72, R14, 0x1, R5, P0 ;  /* 0x000000010e487824 */ /* 0x000fe400000e0605 */
[----:B0-----:R-:W-:-:S05]  /*18e10*/  VIADD R16, R17, 0x7f ;  /* 0x0000007f11107836 */ /* 0x001fca0000000000 */
[----:B------:R-:W-:Y:S02]  /*18e20*/  ISETP.GT.AND P0, PT, R16, 0x7f, PT ;  /* 0x0000007f1000780c */ /* 0x000fe40003f04270 */
[----:B------:R-:W0:Y:S01]  /*18e30*/  S2R R16, SR_TID.X ;  /* 0x0000000000107919 */ /* 0x000e220000002100 */
[----:B------:R-:W-:Y:S01]  /*18e40*/  VIADD R13, R17, 0xffffff80 ;  /* 0xffffff80110d7836 */ /* 0x000fe20000000000 */
[----:B0-----:R-:W-:-:S04]  /*18e50*/  LOP3.LUT R16, R16, 0x7f, RZ, 0xc0, !PT ;  /* 0x0000007f10107812 */ /* 0x001fc800078ec0ff */
[----:B------:R-:W-:Y:S01]  /*18e60*/  ISETP.LT.AND P0, PT, R16, R17, P0 ;  /* 0x000000111000720c */ /* 0x000fe20000701270 */
[----:B------:R-:W-:Y:S02]  /*18e70*/  @!P1 IMAD.MOV.U32 R16, RZ, RZ, R91 ;  /* 0x000000ffff109224 */ /* 0x000fe400078e005b */
[----:B------:R-:W-:-:S05]  /*18e80*/  @!P1 IMAD.MOV.U32 R17, RZ, RZ, R46 ;  /* 0x000000ffff119224 */ /* 0x000fca00078e002e */
[----:B------:R-:W3:Y:S04]  /*18e90*/  @!P1 LDG.E.U8 R84, desc[UR20][R16.64] ;  /* 0x0000001410549981 */ /* 0x000ee8000c1e1100 */
[----:B------:R-:W-:Y:S04]  /*18ea0*/  STL [R1+0xf6c], R4 ;  /* 0x000f6c0401007387 */ /* 0x000fe80000100800 */
[----:B------:R-:W-:Y:S04]  /*18eb0*/  STL [R1+0x3b4], R48 ;  /* 0x0003b43001007387 */ /* 0x000fe80000100800 */
[----:B------:R-:W-:Y:S04]  /*18ec0*/  STL [R1+0x3c8], R78 ;  /* 0x0003c84e01007387 */ /* 0x000fe80000100800 */
[----:B------:R-:W-:Y:S04]  /*18ed0*/  STL [R1+0xf70], R5 ;  /* 0x000f700501007387 */ /* 0x000fe80000100800 */
[----:B------:R-:W-:Y:S04]  /*18ee0*/  STL [R1+0x3c4], R72 ;  /* 0x0003c44801007387 */ /* 0x000fe80000100800 */
[----:B------:R-:W2:Y:S04]  /*18ef0*/  LDL.LU R46, [R1+0x118c] ;  /* 0x00118c00012e7983 */ /* 0x000ea80000300800 */
[----:B------:R-:W2:Y:S04]  /*18f00*/  LDL.LU R91, [R1+0x1188] ;  /* 0x00118800015b7983 */ /* 0x000ea80000300800 */
[----:B---3--:R0:W-:Y:S04]  /*18f10*/  STL [R1+0xd4], R84 ;  /* 0x0000d45401007387 */ /* 0x0081e80000100800 */
[----:B0-----:R-:W3:Y:S01]  /*18f20*/  LDL.LU R84, [R1+0x1184] ;  /* 0x0011840001547983 */ /* 0x001ee20000300800 */
[----:B------:R-:W-:Y:S01]  /*18f30*/  ISETP.GE.U32.AND P6, PT, R13, 0x7fffff01, PT ;  /* 0x7fffff010d00780c */ /* 0x000fe20003fc6070 */
[----:B------:R-:W-:Y:S01]  /*18f40*/  @!P1 IMAD.MOV.U32 R16, RZ, RZ, R54 ;  /* 0x000000ffff109224 */ /* 0x000fe200078e0036 */
[----:B----4-:R-:W-:Y:S01]  /*18f50*/  PRMT R10, RZ, 0x7610, R10 ;  /* 0x00007610ff0a7816 */ /* 0x010fe2000000000a */
[----:B------:R-:W-:-:S02]  /*18f60*/  @!P1 IMAD.MOV.U32 R17, RZ, RZ, R48 ;  /* 0x000000ffff119224 */ /* 0x000fc400078e0030 */
[----:B------:R-:W4:Y:S04]  /*18f70*/  LDL.LU R48, [R1+0x1180] ;  /* 0x0011800001307983 */ /* 0x000f280000300800 */
[----:B------:R2:W4:Y:S04]  /*18f80*/  @!P1 LDG.E.U8 R10, desc[UR20][R16.64] ;  /* 0x00000014100a9981 */ /* 0x000528000c1e1100 */
[----:B------:R-:W4:Y:S01]  /*18f90*/  LDL.LU R54, [R1+0x117c] ;  /* 0x00117c0001367983 */ /* 0x000f220000300800 */
[----:B--2---:R-:W-:Y:S01]  /*18fa0*/  VIADD R17, R0, 0x76 ;  /* 0x0000007600117836 */ /* 0x004fe20000000000 */
[----:B------:R-:W-:Y:S01]  /*18fb0*/  PRMT R91, RZ, 0x7610, R91 ;  /* 0x00007610ff5b7816 */ /* 0x000fe2000000005b */
[----:B------:R-:W-:-:S03]  /*18fc0*/  @!P6 IMAD.MOV.U32 R16, RZ, RZ, R66 ;  /* 0x000000ffff10e224 */ /* 0x000fc600078e0042 */
[----:B------:R-:W-:Y:S01]  /*18fd0*/  ISETP.GE.AND P1, PT, R17, RZ, PT ;  /* 0x000000ff1100720c */ /* 0x000fe20003f26270 */
[----:B------:R-:W-:-:S05]  /*18fe0*/  @!P6 IMAD.MOV.U32 R17, RZ, RZ, R60 ;  /* 0x000000ffff11e224 */ /* 0x000fca00078e003c */
[----:B------:R0:W2:Y:S02]  /*18ff0*/  @!P6 LDG.E.U8 R91, desc[UR20][R16.64] ;  /* 0x00000014105be981 */ /* 0x0000a4000c1e1100 */
[----:B0-----:R-:W-:Y:S02]  /*19000*/  @!P6 IMAD.MOV.U32 R16, RZ, RZ, R78 ;  /* 0x000000ffff10e224 */ /* 0x001fe400078e004e */
[----:B------:R-:W-:Y:S01]  /*19010*/  @!P6 IMAD.MOV.U32 R17, RZ, RZ, R72 ;  /* 0x000000ffff11e224 */ /* 0x000fe200078e0048 */
[----:B---3--:R-:W-:-:S06]  /*19020*/  PRMT R84, RZ, 0x7610, R84 ;  /* 0x00007610ff547816 */ /* 0x008fcc0000000054 */
[----:B------:R-:W3:Y:S04]  /*19030*/  @!P6 LDG.E.U8 R84, desc[UR20][R16.64] ;  /* 0x000000141054e981 */ /* 0x000ee8000c1e1100 */
[----:B----4-:R0:W-:Y:S04]  /*19040*/  STL [R1+0xd0], R10 ;  /* 0x0000d00a01007387 */ /* 0x0101e80000100800 */
[----:B0-----:R-:W4:Y:S04]  /*19050*/  LDL.LU R10, [R1+0x1178] ;  /* 0x00117800010a7983 */ /* 0x001f280000300800 */
[----:B------:R-:W4:Y:S04]  /*19060*/  LDL.LU R60, [R1+0x1174] ;  /* 0x00117400013c7983 */ /* 0x000f280000300800 */
[----:B------:R-:W4:Y:S04]  /*19070*/  LDL.LU R66, [R1+0x1170] ;  /* 0x0011700001427983 */ /* 0x000f280000300800 */
[----:B--2---:R0:W-:Y:S04]  /*19080*/  STL [R1+0x108], R91 ;  /* 0x0001085b01007387 */ /* 0x0041e80000100800 */
[----:B0-----:R-:W2:Y:S04]  /*19090*/  LDL.LU R91, [R1+0x116c] ;  /* 0x00116c00015b7983 */ /* 0x001ea80000300800 */
[----:B------:R-:W4:Y:S04]  /*190a0*/  LDL.LU R72, [R1+0x1168] ;  /* 0x0011680001487983 */ /* 0x000f280000300800 */
[----:B------:R-:W4:Y:S04]  /*190b0*/  LDL.LU R78, [R1+0x1164] ;  /* 0x00116400014e7983 */ /* 0x000f280000300800 */
[----:B---3--:R0:W-:Y:S04]  /*190c0*/  STL [R1+0xcc], R84 ;  /* 0x0000cc5401007387 */ /* 0x0081e80000100800 */
[----:B0-----:R-:W3:Y:S04]  /*190d0*/  LDL.LU R84, [R1+0x1160] ;  /* 0x0011600001547983 */ /* 0x001ee80000300800 */
[----:B------:R-:W3:Y:S04]  /*190e0*/  LDL R16, [R1+0x3cc] ;  /* 0x0003cc0001107983 */ /* 0x000ee80000100800 */
[----:B------:R-:W3:Y:S01]  /*190f0*/  LDL R17, [R1+0x3d0] ;  /* 0x0003d00001117983 */ /* 0x000ee20000100800 */
[----:B--2---:R-:W-:-:S02]  /*19100*/  PRMT R91, RZ, 0x7610, R91 ;  /* 0x00007610ff5b7816 */ /* 0x004fc4000000005b */
[----:B---3--:R-:W-:-:S04]  /*19110*/  @P0 LOP3.LUT R17, R17, R16, RZ, 0x3c, !PT ;  /* 0x0000001011110212 */ /* 0x008fc800078e3cff */
[----:B------:R-:W-:-:S04]  /*19120*/  @P0 LOP3.LUT R16, R17, R16, RZ, 0x3c, !PT ;  /* 0x0000001011100212 */ /* 0x000fc800078e3cff */
[----:B------:R-:W-:-:S05]  /*19130*/  @P0 LOP3.LUT R17, R17, R16, RZ, 0x3c, !PT ;  /* 0x0000001011110212 */ /* 0x000fca00078e3cff */
[----:B------:R-:W2:Y:S04]  /*19140*/  @P0 LDG.E.U8 R91, desc[UR20][R16.64] ;  /* 0x00000014105b0981 */ /* 0x000ea8000c1e1100 */
[----:B--2---:R0:W-:Y:S04]  /*19150*/  STL [R1+0xc8], R91 ;  /* 0x0000c85b01007387 */ /* 0x0041e80000100800 */
[----:B0-----:R-:W2:Y:S04]  /*19160*/  LDL.LU R91, [R1+0x115c] ;  /* 0x00115c00015b7983 */ /* 0x001ea80000300800 */
[----:B------:R-:W3:Y:S04]  /*19170*/  LDL R16, [R1+0x42c] ;  /* 0x00042c0001107983 */ /* 0x000ee80000100800 */
[----:B------:R-:W3:Y:S01]  /*19180*/  LDL R17, [R1+0x430] ;  /* 0x0004300001117983 */ /* 0x000ee20000100800 */
[----:B------:R-:W-:-:S02]  /*19190*/  PRMT R84, RZ, 0x7610, R84 ;  /* 0x00007610ff547816 */ /* 0x000fc40000000054 */
[----:B---3--:R-:W-:-:S04]  /*191a0*/  @P0 LOP3.LUT R17, R17, R16, RZ, 0x3c, !PT ;  /* 0x0000001011110212 */ /* 0x008fc800078e3cff */
[----:B------:R-:W-:-:S04]  /*191b0*/  @P0 LOP3.LUT R16, R17, R16, RZ, 0x3c, !PT ;  /* 0x0000001011100212 */ /* 0x000fc800078e3cff */
[----:B------:R-:W-:-:S05]  /*191c0*/  @P0 LOP3.LUT R17, R17, R16, RZ, 0x3c, !PT ;  /* 0x0000001011110212 */ /* 0x000fca00078e3cff */
[----:B------:R-:W3:Y:S04]  /*191d0*/  @P0 LDG.E.U8 R84, desc[UR20][R16.64] ;  /* 0x0000001410540981 */ /* 0x000ee8000c1e1100 */
        /* <DEDUP_REMOVED lines=47> */
[----:B------:R-:W3:Y:S01]  /*194d0*/  LDL R17, [R1+0x5b0] ;  /* 0x0005b00001117983 */ /* 0x000ee20000100800 */
[----:B------:R-:W-:Y:S01]  /*194e0*/  PRMT R84, RZ, 0x7610, R84 ;  /* 0x00007610ff547816 */ /* 0x000fe20000000054 */
[----:B---3--:R-:W-:-:S02]  /*194f0*/  @P0 IMAD.MOV.U32 R16, RZ, RZ, R17 ;  /* 0x000000ffff100224 */ /* 0x008fc400078e0011 */
[----:B----4-:R-:W-:Y:S02]  /*19500*/  @P0 IMAD.MOV.U32 R17, RZ, RZ, R78 ;  /* 0x000000ffff110224 */ /* 0x010fe400078e004e */
[----:B------:R-:W3:Y:S04]  /*19510*/  LDL.LU R78, [R1+0x1140] ;  /* 0x00114000014e7983 */ /* 0x000ee80000300800 */
[----:B------:R-:W4:Y:S04]  /*19520*/  @P0 LDG.E.U8 R84, desc[UR20][R16.64] ;  /* 0x0000001410540981 */ /* 0x000f28000c1e1100 */
[----:B----4-:R0:W-:Y:S04]  /*19530*/  STL [R1+0xc], R84 ;  /* 0x00000c5401007387 */ /* 0x0101e80000100800 */
[----:B0-----:R-:W4:Y:S04]  /*19540*/  LDL.LU R84, [R1+0x113c] ;  /* 0x00113c0001547983 */ /* 0x001f280000300800 */
[----:B------:R-:W3:Y:S01]  /*19550*/  LDL R17, [R1+0x5f0] ;  /* 0x0005f00001117983 */ /* 0x000ee20000100800 */
[----:B--2---:R-:W-:Y:S01]  /*19560*/  PRMT R91, RZ, 0x7610, R91 ;  /* 0x00007610ff5b7816 */ /* 0x004fe2000000005b */
[----:B---3--:R-:W-:-:S02]  /*19570*/  @P0 IMAD.MOV.U32 R16, RZ, RZ, R17 ;  /* 0x000000ffff100224 */ /* 0x008fc400078e0011 */
[----:B------:R-:W-:Y:S02]  /*19580*/  @P0 IMAD.MOV.U32 R17, RZ, RZ, R72 ;  /* 0x000000ffff110224 */ /* 0x000fe400078e0048 */
[----:B------:R-:W2:Y:S04]  /*19590*/  LDL.LU R72, [R1+0x1138] ;  /* 0x0011380001487983 */ /* 0x000ea80000300800 */
[----:B------:R-:W3:Y:S04]  /*195a0*/  @P0 LDG.E.U8 R91, desc[UR20][R16.64] ;  /* 0x00000014105b0981 */ /* 0x000ee8000c1e1100 */
[----:B------:R-:W2:Y:S01]  /*195b0*/  LDL R17, [R1+0x630] ;  /* 0x0006300001117983 */ /* 0x000ea20000100800 */
[----:B----4-:R-:W-:-:S03]  /*195c0*/  PRMT R84, RZ, 0x7610, R84 ;  /* 0x00007610ff547816 */ /* 0x010fc60000000054 */
[----:B---3--:R0:W-:Y:S01]  /*195d0*/  STL [R1+0xf74], R91 ;  /* 0x000f745b01007387 */ /* 0x0081e20000100800 */
[----:B--2---:R-:W-:Y:S02]  /*195e0*/  @P0 IMAD.MOV.U32 R16, RZ, RZ, R17 ;  /* 0x000000ffff100224 */ /* 0x004fe400078e0011 */
[----:B------:R-:W-:Y:S02]  /*195f0*/  @P0 IMAD.MOV.U32 R17, RZ, RZ, R66 ;  /* 0x000000ffff110224 */ /* 0x000fe400078e0042 */
[----:B------:R-:W2:Y:S04]  /*19600*/  LDL.LU R66, [R1+0x1134] ;  /* 0x0011340001427983 */ /* 0x000ea80000300800 */
[----:B------:R-:W3:Y:S01]  /*19610*/  @P0 LDG.E.U8 R84, desc[UR20][R16.64] ;  /* 0x0000001410540981 */ /* 0x000ee2000c1e1100 */
[----:B------:R-:W-:-:S03]  /*19620*/  PRMT R78, RZ, 0x7610, R78 ;  /* 0x00007610ff4e7816 */ /* 0x000fc6000000004e */
[----:B0-----:R-:W4:Y:S04]  /*19630*/  LDL R91, [R1+0x438] ;  /* 0x00043800015b7983 */ /* 0x001f280000100800 */
[----:B------:R-:W4:Y:S04]  /*19640*/  LDL R16, [R1+0x66c] ;  /* 0x00066c0001107983 */ /* 0x000f280000100800 */
[----:B------:R-:W4:Y:S04]  /*19650*/  LDL R17, [R1+0x670] ;  /* 0x0006700001117983 */ /* 0x000f280000100800 */
[----:B---3--:R0:W-:Y:S01]  /*19660*/  STL [R1+0xf78], R84 ;  /* 0x000f785401007387 */ /* 0x0081e20000100800 */
[----:B------:R-:W-:-:S02]  /*19670*/  PRMT R72, RZ, 0x7610, R72 ;  /* 0x00007610ff487816 */ /* 0x000fc40000000048 */
[----:B--2---:R-:W-:Y:S02]  /*19680*/  PRMT R66, RZ, 0x7610, R66 ;  /* 0x00007610ff427816 */ /* 0x004fe40000000042 */
[----:B------:R-:W-:Y:S02]  /*19690*/  PRMT R60, RZ, 0x7610, R60 ;  /* 0x00007610ff3c7816 */ /* 0x000fe4000000003c */
[----:B------:R-:W-:Y:S01]  /*196a0*/  PRMT R54, RZ, 0x7610, R54 ;  /* 0x00007610ff367816 */ /* 0x000fe20000000036 */
[----:B0-----:R-:W2:Y:S01]  /*196b0*/  LDL R84, [R1+0x434] ;  /* 0x0004340001547983 */ /* 0x001ea20000100800 */
[----:B----4-:R-:W-:-:S04]  /*196c0*/  @P0 LOP3.LUT R17, R17, R16, RZ, 0x3c, !PT ;  /* 0x0000001011110212 */ /* 0x010fc800078e3cff */
[----:B------:R-:W-:-:S04]  /*196d0*/  @P0 LOP3.LUT R16, R17, R16, RZ, 0x3c, !PT ;  /* 0x0000001011100212 */ /* 0x000fc800078e3cff */
[----:B------:R-:W-:-:S05]  /*196e0*/  @P0 LOP3.LUT R17, R17, R16, RZ, 0x3c, !PT ;  /* 0x0000001011110212 */ /* 0x000fca00078e3cff */
[----:B------:R0:W3:Y:S04]  /*196f0*/  @P0 LDG.E.U8 R78, desc[UR20][R16.64] ;  /* 0x00000014104e0981 */ /* 0x0000e8000c1e1100 */
[----:B------:R-:W4:Y:S01]  /*19700*/  LDL R17, [R1+0x6ac] ;  /* 0x0006ac0001117983 */ /* 0x000f220000100800 */
[----:B0-----:R-:W-:-:S05]  /*19710*/  @P0 IMAD.MOV.U32 R16, RZ, RZ, R48 ;  /* 0x000000ffff100224 */ /* 0x001fca00078e0030 */
[----:B----4-:R0:W4:Y:S02]  /*19720*/  @P0 LDG.E.U8 R72, desc[UR20][R16.64] ;  /* 0x0000001410480981 */ /* 0x010124000c1e1100 */
[----:B0-----:R-:W-:Y:S02]  /*19730*/  @P0 IMAD.MOV.U32 R16, RZ, RZ, R53 ;  /* 0x000000ffff100224 */ /* 0x001fe400078e0035 */
[----:B------:R-:W-:-:S05]  /*19740*/  @P0 IMAD.MOV.U32 R17, RZ, RZ, R47 ;  /* 0x000000ffff110224 */ /* 0x000fca00078e002f */
[----:B------:R0:W2:Y:S04]  /*19750*/  @P0 LDG.E.U8 R66, desc[UR20][R16.64] ;  /* 0x0000001410420981 */ /* 0x0000a8000c1e1100 */
[----:B---3--:R1:W-:Y:S01]  /*19760*/  STL [R1+0xf7c], R78 ;  /* 0x000f7c4e01007387 */ /* 0x0083e20000100800 */
[----:B0-----:R-:W-:Y:S02]  /*19770*/  @P0 IMAD.MOV.U32 R16, RZ, RZ, R65 ;  /* 0x000000ffff100224 */ /* 0x001fe400078e0041 */
[----:B------:R-:W-:Y:S01]  /*19780*/  @P0 IMAD.MOV.U32 R17, RZ, RZ, R59 ;  /* 0x000000ffff110224 */ /* 0x000fe200078e003b */
[----:B-1----:R-:W3:Y:S04]  /*19790*/  LDL R78, [R1+0x3d8] ;  /* 0x0003d800014e7983 */ /* 0x002ee80000100800 */
[----:B------:R0:W3:Y:S04]  /*197a0*/  @P0 LDG.E.U8 R60, desc[UR20][R16.64] ;  /* 0x00000014103c0981 */ /* 0x0000e8000c1e1100 */
[----:B------:R-:W3:Y:S01]  /*197b0*/  LDL.LU R48, [R1+0x1130] ;  /* 0x0011300001307983 */ /* 0x000ee20000300800 */
[----:B0-----:R-:W-:-:S02]  /*197c0*/  @P0 IMAD.MOV.U32 R16, RZ, RZ, R90 ;  /* 0x000000ffff100224 */ /* 0x001fc400078e005a */
[----:B------:R-:W-:-:S05]  /*197d0*/  @P0 IMAD.MOV.U32 R17, RZ, RZ, R71 ;  /* 0x000000ffff110224 */ /* 0x000fca00078e0047 */
[----:B------:R0:W3:Y:S02]  /*197e0*/  @P0 LDG.E.U8 R54, desc[UR20][R16.64] ;  /* 0x0000001410360981 */ /* 0x0000e4000c1e1100 */
[----:B0-----:R-:W-:Y:S02]  /*197f0*/  @P0 IMAD.MOV.U32 R16, RZ, RZ, R83 ;  /* 0x000000ffff100224 */ /* 0x001fe400078e0053 */
[----:B------:R-:W-:Y:S01]  /*19800*/  @P0 IMAD.MOV.U32 R17, RZ, RZ, R77 ;  /* 0x000000ffff110224 */ /* 0x000fe200078e004d */
[----:B----4-:R0:W-:Y:S04]  /*19810*/  STL [R1+0xf80], R72 ;  /* 0x000f804801007387 */ /* 0x0101e80000100800 */
[----:B------:R-:W4:Y:S04]  /*19820*/  LDL.LU R47, [R1+0x112c] ;  /* 0x00112c00012f7983 */ /* 0x000f280000300800 */
[----:B------:R-:W4:Y:S04]  /*19830*/  LDL.LU R53, [R1+0x1128] ;  /* 0x0011280001357983 */ /* 0x000f280000300800 */
[----:B--2---:R-:W-:Y:S04]  /*19840*/  STL [R1+0xf84], R66 ;  /* 0x000f844201007387 */ /* 0x004fe80000100800 */
[----:B------:R-:W2:Y:S04]  /*19850*/  LDL.LU R59, [R1+0x1124] ;  /* 0x00112400013b7983 */ /* 0x000ea80000300800 */
[----:B------:R-:W2:Y:S04]  /*19860*/  LDL.LU R65, [R1+0x1120] ;  /* 0x0011200001417983 */ /* 0x000ea80000300800 */
[----:B---3--:R-:W-:Y:S01]  /*19870*/  STL [R1+0xf88], R60 ;  /* 0x000f883c01007387 */ /* 0x008fe20000100800 */
[----:B------:R-:W-:-:S03]  /*19880*/  PRMT R48, RZ, 0x7610, R48 ;  /* 0x00007610ff307816 */ /* 0x000fc60000000030 */
[----:B------:R-:W3:Y:S04]  /*19890*/  LDL.LU R71, [R1+0x111c] ;  /* 0x00111c0001477983 */ /* 0x000ee80000300800 */
[----:B------:R-:W2:Y:S04]  /*198a0*/  LDL.LU R90, [R1+0x1118] ;  /* 0x00111800015a7983 */ /* 0x000ea80000300800 */
[----:B------:R1:W2:Y:S04]  /*198b0*/  @P0 LDG.E.U8 R48, desc[UR20][R16.64] ;  /* 0x0000001410300981 */ /* 0x0002a8000c1e1100 */
[----:B------:R-:W-:Y:S04]  /*198c0*/  STL [R1+0xf8c], R54 ;  /* 0x000f8c3601007387 */ /* 0x000fe80000100800 */
[----:B------:R-:W2:Y:S04]  /*198d0*/  LDL.LU R77, [R1+0x1114] ;  /* 0x00111400014d7983 */ /* 0x000ea80000300800 */
[----:B------:R-:W2:Y:S04]  /*198e0*/  LDL.LU R83, [R1+0x1110] ;  /* 0x0011100001537983 */ /* 0x000ea80000300800 */
[----:B------:R-:W2:Y:S01]  /*198f0*/  LDL R17, [R1+0x3d4] ;  /* 0x0003d40001117983 */ /* 0x000ea20000100800 */
[----:B0-----:R-:W-:Y:S01]  /*19900*/  PRMT R72, RZ, 0x7610, R72 ;  /* 0x00007610ff487816 */ /* 0x001fe20000000048 */
[----:B-1----:R-:W-:-:S02]  /*19910*/  @P0 IMAD.MOV.U32 R16, RZ, RZ, R78 ;  /* 0x000000ffff100224 */ /* 0x002fc400078e004e */
[----:B------:R-:W-:-:S05]  /*19920*/  VIADD R15, R0, 0x7e ;  /* 0x0000007e000f7836 */ /* 0x000fca0000000000 */
[----:B------:R-:W-:-:S05]  /*19930*/  IABS R12, R15 ;  /* 0x0000000f000c7213 */ /* 0x000fca0000000000 */
[----:B------:R-:W-:Y:S01]  /*19940*/  IMAD.HI.U32 R13, R11, R12, RZ ;  /* 0x0000000c0b0d7227 */ /* 0x000fe200078e00ff */
[----:B--2---:R0:W2:Y:S03]  /*19950*/  @P0 LDG.E.U8 R72, desc[UR20][R16.64] ;  /* 0x0000001410480981 */ /* 0x0040a6000c1e1100 */
[----:B------:R-:W-:-:S04]  /*19960*/  IMAD.MOV R13, RZ, RZ, -R13 ;  /* 0x000000ffff0d7224 */ /* 0x000fc800078e0a0d */
[----:B------:R-:W-:Y:S01]  /*19970*/  IMAD R12, R10, R13, R12 ;  /* 0x0000000d0a0c7224 */ /* 0x000fe200078e020c */
[----:B------:R-:W-:Y:S01]  /*19980*/  PRMT R13, RZ, 0x7610, R13 ;  /* 0x00007610ff0d7816 */ /* 0x000fe2000000000d */
[----:B0-----:R-:W-:Y:S02]  /*19990*/  @P0 IMAD.MOV.U32 R16, RZ, RZ, R91 ;  /* 0x000000ffff100224 */ /* 0x001fe400078e005b */
[----:B------:R-:W-:Y:S01]  /*199a0*/  @P0 IMAD.MOV.U32 R17, RZ, RZ, R84 ;  /* 0x000000ffff110224 */ /* 0x000fe200078e0054 */
[----:B------:R-:W-:Y:S04]  /*199b0*/  STL [R1+0xf90], R48 ;  /* 0x000f903001007387 */ /* 0x000fe80000100800 */
[----:B------:R0:W3:Y:S04]  /*199c0*/  @P0 LDG.E.U8 R13, desc[UR20][R16.64] ;  /* 0x00000014100d0981 */ /* 0x0000e8000c1e1100 */
[----:B--2---:R1:W-:Y:S04]  /*199d0*/  STL [R1+0xc4], R72 ;  /* 0x0000c44801007387 */ /* 0x0043e80000100800 */
[----:B------:R-:W0:Y:S04]  /*199e0*/  LDL R16, [R1+0x474] ;  /* 0x0004740001107983 */ /* 0x000e280000100800 */
[----:B------:R-:W0:Y:S01]  /*199f0*/  LDL R17, [R1+0x478] ;  /* 0x0004780001117983 */ /* 0x000e220000100800 */
[----:B------:R-:W-:-:S03]  /*19a00*/  PRMT R90, RZ, 0x7610, R90 ;  /* 0x00007610ff5a7816 */ /* 0x000fc6000000005a */
[----:B-1----:R-:W2:Y:S04]  /*19a10*/  LDL R72, [R1+0x634] ;  /* 0x0006340001487983 */ /* 0x002ea80000100800 */
[----:B------:R-:W2:Y:S04]  /*19a20*/  LDL R78, [R1+0x674] ;  /* 0x00067400014e7983 */ /* 0x000ea80000100800 */
[----:B------:R-:W2:Y:S04]  /*19a30*/  LDL R84, [R1+0x678] ;  /* 0x0006780001547983 */ /* 0x000ea80000100800 */
[----:B------:R-:W2:Y:S01]  /*19a40*/  LDL R91, [R1+0x6b4] ;  /* 0x0006b400015b7983 */ /* 0x000ea20000100800 */
[----:B0-----:R-:W-:-:S04]  /*19a50*/  @P0 LOP3.LUT R17, R17, R16, RZ, 0x3c, !PT ;  /* 0x0000001011110212 */ /* 0x001fc800078e3cff */
[----:B------:R-:W-:-:S04]  /*19a60*/  @P0 LOP3.LUT R16, R17, R16, RZ, 0x3c, !PT ;  /* 0x0000001011100212 */ /* 0x000fc800078e3cff */
[----:B------:R-:W-:-:S05]  /*19a70*/  @P0 LOP3.LUT R17, R17, R16, RZ, 0x3c, !PT ;  /* 0x0000001011110212 */ /* 0x000fca00078e3cff */
[----:B------:R-:W2:Y:S04]  /*19a80*/  @P0 LDG.E.U8 R90, desc[UR20][R16.64] ;  /* 0x00000014105a0981 */ /* 0x000ea8000c1e1100 */
[----:B---3--:R0:W-:Y:S04]  /*19a90*/  STL [R1+0xa8], R13 ;  /* 0x0000a80d01007387 */ /* 0x0081e80000100800 */
[----:B0-----:R-:W3:Y:S04]  /*19aa0*/  LDL R13, [R1+0x6b8] ;  /* 0x0006b800010d7983 */ /* 0x001ee80000100800 */
[----:B--2---:R0:W-:Y:S04]  /*19ab0*/  STL [R1+0x8c], R90 ;  /* 0x00008c5a01007387 */ /* 0x0041e80000100800 */
[----:B0-----:R-:W2:Y:S04]  /*19ac0*/  LDL.LU R90, [R1+0x110c] ;  /* 0x00110c00015a7983 */ /* 0x001ea80000300800 */
[----:B------:R-:W2:Y:S04]  /*19ad0*/  LDL R16, [R1+0x4b4] ;  /* 0x0004b40001107983 */ /* 0x000ea80000100800 */
[----:B------:R-:W2:Y:S01]  /*19ae0*/  LDL R17, [R1+0x4b8] ;  /* 0x0004b80001117983 */ /* 0x000ea20000100800 */
[----:B------:R-:W-:-:S02]  /*19af0*/  PRMT R83, RZ, 0x7610, R83 ;  /* 0x00007610ff537816 */ /* 0x000fc40000000053 */
[----:B--2---:R-:W-:-:S04]  /*19b00*/  @P0 LOP3.LUT R17, R17, R16, RZ, 0x3c, !PT ;  /* 0x0000001011110212 */ /* 0x004fc800078e3cff */
[----:B------:R-:W-:-:S04]  /*19b10*/  @P0 LOP3.LUT R16, R17, R16, RZ, 0x3c, !PT ;  /* 0x0000001011100212 */ /* 0x000fc800078e3cff */
[----:B------:R-:W-:-:S05]  /*19b20*/  @P0 LOP3.LUT R17, R17, R16, RZ, 0x3c, !PT ;  /* 0x0000001011110212 */ /* 0x000fca00078e3cff */
[----:B------:R-:W2:Y:S04]  /*19b30*/  @P0 LDG.E.U8 R83, desc[UR20][R16.64] ;  /* 0x0000001410530981 */ /* 0x000ea8000c1e1100 */
        /* <DEDUP_REMOVED lines=44> */
[----:B------:R0:W2:Y:S02]  /*19e00*/  @P0 LDG.E.U8 R90, desc[UR20][R16.64] ;  /* 0x00000014105a0981 */ /* 0x0000a4000c1e1100 */
[----:B0-----:R-:W-:Y:S01]  /*19e10*/  @P0 IMAD.MOV.U32 R16, RZ, RZ, R59 ;  /* 0x000000ffff100224 */ /* 0x001fe200078e003b */
[----:B------:R-:W-:Y:S01]  /*19e20*/  PRMT R83, RZ, 0x7610, R83 ;  /* 0x00007610ff537816 */ /* 0x000fe20000000053 */
[----:B------:R-:W-:Y:S01]  /*19e30*/  @P0 IMAD.MOV.U32 R17, RZ, RZ, R72 ;  /* 0x000000ffff110224 */ /* 0x000fe200078e0048 */
[----:B------:R-:W-:-:S04]  /*19e40*/  PRMT R77, RZ, 0x7610, R77 ;  /* 0x00007610ff4d7816 */ /* 0x000fc8000000004d */
[----:B------:R0:W3:Y:S04]  /*19e50*/  @P0 LDG.E.U8 R83, desc[UR20][R16.64] ;  /* 0x0000001410530981 */ /* 0x0000e8000c1e1100 */
[----:B--2---:R1:W-:Y:S04]  /*19e60*/  STL [R1+0xf94], R90 ;  /* 0x000f945a01007387 */ /* 0x0043e80000100800 */
[----:B------:R-:W2:Y:S01]  /*19e70*/  LDL.LU R59, [R1+0x10f4] ;  /* 0x0010f400013b7983 */ /* 0x000ea20000300800 */
[----:B0-----:R-:W-:Y:S02]  /*19e80*/  @P0 IMAD.MOV.U32 R16, RZ, RZ, R84 ;  /* 0x000000ffff100224 */ /* 0x001fe400078e0054 */
[----:B------:R-:W-:Y:S01]  /*19e90*/  @P0 IMAD.MOV.U32 R17, RZ, RZ, R78 ;  /* 0x000000ffff110224 */ /* 0x000fe200078e004e */
[----:B------:R-:W-:-:S04]  /*19ea0*/  PRMT R71, RZ, 0x7610, R71 ;  /* 0x00007610ff477816 */ /* 0x000fc80000000047 */
[----:B------:R3:W2:Y:S01]  /*19eb0*/  @P0 LDG.E.U8 R77, desc[UR20][R16.64] ;  /* 0x00000014104d0981 */ /* 0x0006a2000c1e1100 */
[----:B------:R-:W-:Y:S01]  /*19ec0*/  PRMT R65, RZ, 0x7610, R65 ;  /* 0x00007610ff417816 */ /* 0x000fe20000000041 */
[----:B---3--:R-:W-:Y:S02]  /*19ed0*/  @P0 IMAD.MOV.U32 R16, RZ, RZ, R13 ;  /* 0x000000ffff100224 */ /* 0x008fe400078e000d */
[----:B------:R-:W-:-:S05]  /*19ee0*/  @P0 IMAD.MOV.U32 R17, RZ, RZ, R91 ;  /* 0x000000ffff110224 */ /* 0x000fca00078e005b */
[----:B------:R0:W3:Y:S02]  /*19ef0*/  @P0 LDG.E.U8 R71, desc[UR20][R16.64] ;  /* 0x0000001410470981 */ /* 0x0000e4000c1e1100 */
[----:B0-----:R-:W-:Y:S02]  /*19f00*/  @P0 IMAD.MOV.U32 R16, RZ, RZ, R35 ;  /* 0x000000ffff100224 */ /* 0x001fe400078e0023 */
[----:B------:R-:W-:-:S05]  /*19f10*/  @P0 IMAD.MOV.U32 R17, RZ, RZ, R29 ;  /* 0x000000ffff110224 */ /* 0x000fca00078e001d */
[----:B------:R0:W3:Y:S01]  /*19f20*/  @P0 LDG.E.U8 R65, desc[UR20][R16.64] ;  /* 0x0000001410410981 */ /* 0x0000e2000c1e1100 */
[----:B----4-:R-:W-:Y:S01]  /*19f30*/  PRMT R53, RZ, 0x7610, R53 ;  /* 0x00007610ff357816 */ /* 0x010fe20000000035 */
[----:B0-----:R-:W-:Y:S02]  /*19f40*/  @P0 IMAD.MOV.U32 R16, RZ, RZ, R58 ;  /* 0x000000ffff100224 */ /* 0x001fe400078e003a */
[----:B------:R-:W-:Y:S01]  /*19f50*/  @P0 IMAD.MOV.U32 R17, RZ, RZ, R52 ;  /* 0x000000ffff110224 */ /* 0x000fe200078e0034 */
[----:B--2---:R-:W-:-:S06]  /*19f60*/  PRMT R59, RZ, 0x7610, R59 ;  /* 0x00007610ff3b7816 */ /* 0x004fcc000000003b */
[----:B------:R0:W2:Y:S02]  /*19f70*/  @P0 LDG.E.U8 R59, desc[UR20][R16.64] ;  /* 0x00000014103b0981 */ /* 0x0000a4000c1e1100 */
[----:B0-----:R-:W-:Y:S02]  /*19f80*/  @P0 IMAD.MOV.U32 R16, RZ, RZ, R82 ;  /* 0x000000ffff100224 */ /* 0x001fe400078e0052 */
[----:B------:R-:W-:-:S05]  /*19f90*/  @P0 IMAD.MOV.U32 R17, RZ, RZ, R64 ;  /* 0x000000ffff110224 */ /* 0x000fca00078e0040 */
[----:B------:R0:W4:Y:S04]  /*19fa0*/  @P0 LDG.E.U8 R53, desc[UR20][R16.64] ;  /* 0x0000001410350981 */ /* 0x000128000c1e1100 */
[----:B------:R-:W-:Y:S04]  /*19fb0*/  STL [R1+0xf98], R83 ;  /* 0x000f985301007387 */ /* 0x000fe80000100800 */
[----:B------:R-:W-:Y:S04]  /*19fc0*/  STL [R1+0xf9c], R77 ;  /* 0x000f9c4d01007387 */ /* 0x000fe80000100800 */
[----:B---3--:R-:W-:Y:S04]  /*19fd0*/  STL [R1+0xfa0], R71 ;  /* 0x000fa04701007387 */ /* 0x008fe80000100800 */
[----:B------:R-:W3:Y:S04]  /*19fe0*/  LDL.LU R29, [R1+0x10f0] ;  /* 0x0010f000011d7983 */ /* 0x000ee80000300800 */
[----:B------:R-:W3:Y:S01]  /*19ff0*/  LDL.LU R35, [R1+0x10ec] ;  /* 0x0010ec0001237983 */ /* 0x000ee20000300800 */
[----:B------:R-:W-:-:S03]  /*1a000*/  PRMT R47, RZ, 0x7610, R47 ;  /* 0x00007610ff2f7816 */ /* 0x000fc6000000002f */
[----:B------:R-:W-:Y:S01]  /*1a010*/  STL [R1+0xfa4], R65 ;  /* 0x000fa44101007387 */ /* 0x000fe20000100800 */
[----:B0-----:R-:W-:-:S03]  /*1a020*/  @P0 IMAD.MOV.U32 R16, RZ, RZ, R76 ;  /* 0x000000ffff100224 */ /* 0x001fc600078e004c */
[----:B------:R-:W3:Y:S01]  /*1a030*/  LDL.LU R52, [R1+0x10e8] ;  /* 0x0010e80001347983 */ /* 0x000ee20000300800 */
[----:B------:R-:W-:-:S03]  /*1a040*/  @P0 IMAD.MOV.U32 R17, RZ, RZ, R70 ;  /* 0x000000ffff110224 */ /* 0x000fc600078e0046 */
[----:B------:R-:W3:Y:S04]  /*1a050*/  LDL.LU R58, [R1+0x10e4] ;  /* 0x0010e400013a7983 */ /* 0x000ee80000300800 */
[----:B------:R-:W3:Y:S04]  /*1a060*/  @P0 LDG.E.U8 R47, desc[UR20][R16.64] ;  /* 0x00000014102f0981 */ /* 0x000ee8000c1e1100 */
[----:B--2---:R-:W-:Y:S04]  /*1a070*/  STL [R1+0xfa8], R59 ;  /* 0x000fa83b01007387 */ /* 0x004fe80000100800 */
[----:B------:R-:W2:Y:S04]  /*1a080*/  LDL.LU R64, [R1+0x10e0] ;  /* 0x0010e00001407983 */ /* 0x000ea80000300800 */
[----:B------:R-:W2:Y:S04]  /*1a090*/  LDL.LU R82, [R1+0x10dc] ;  /* 0x0010dc0001527983 */ /* 0x000ea80000300800 */
[----:B-1----:R-:W2:Y:S04]  /*1a0a0*/  LDL R90, [R1+0x5bc] ;  /* 0x0005bc00015a7983 */ /* 0x002ea80000100800 */
[----:B------:R-:W2:Y:S04]  /*1a0b0*/  LDL R72, [R1+0x5c0] ;  /* 0x0005c00001487983 */ /* 0x000ea80000100800 */
[----:B----4-:R-:W-:Y:S04]  /*1a0c0*/  STL [R1+0xfac], R53 ;  /* 0x000fac3501007387 */ /* 0x010fe80000100800 */
[----:B------:R-:W4:Y:S04]  /*1a0d0*/  LDL.LU R70, [R1+0x10d8] ;  /* 0x0010d80001467983 */ /* 0x000f280000300800 */
[----:B------:R-:W2:Y:S04]  /*1a0e0*/  LDL.LU R76, [R1+0x10d4] ;  /* 0x0010d400014c7983 */ /* 0x000ea80000300800 */
[----:B------:R-:W2:Y:S04]  /*1a0f0*/  LDL R16, [R1+0x3dc] ;  /* 0x0003dc0001107983 */ /* 0x000ea80000100800 */
[----:B------:R-:W2:Y:S01]  /*1a100*/  LDL R17, [R1+0x3e0] ;  /* 0x0003e00001117983 */ /* 0x000ea20000100800 */
[----:B------:R-:W-:-:S03]  /*1a110*/  PRMT R14, RZ, 0x7610, R14 ;  /* 0x00007610ff0e7816 */ /* 0x000fc6000000000e */
[----:B------:R-:W4:Y:S04]  /*1a120*/  LDL R78, [R1+0x5fc] ;  /* 0x0005fc00014e7983 */ /* 0x000f280000100800 */
[----:B------:R-:W4:Y:S04]  /*1a130*/  LDL R84, [R1+0x600] ;  /* 0x0006000001547983 */ /* 0x000f280000100800 */
[----:B------:R-:W4:Y:S04]  /*1a140*/  LDL R91, [R1+0x63c] ;  /* 0x00063c00015b7983 */ /* 0x000f280000100800 */
[----:B------:R-:W4:Y:S04]  /*1a150*/  LDL R13, [R1+0x640] ;  /* 0x00064000010d7983 */ /* 0x000f280000100800 */
[----:B---3--:R-:W-:Y:S01]  /*1a160*/  STL [R1+0xfb0], R47 ;  /* 0x000fb02f01007387 */ /* 0x008fe20000100800 */
[----:B--2---:R-:W-:-:S04]  /*1a170*/  @P0 LOP3.LUT R17, R17, R16, RZ, 0x3c, !PT ;  /* 0x0000001011110212 */ /* 0x004fc800078e3cff */
[----:B------:R-:W-:-:S04]  /*1a180*/  @P0 LOP3.LUT R16, R17, R16, RZ, 0x3c, !PT ;  /* 0x0000001011100212 */ /* 0x000fc800078e3cff */
[----:B------:R-:W-:-:S05]  /*1a190*/  @P0 LOP3.LUT R17, R17, R16, RZ, 0x3c, !PT ;  /* 0x0000001011110212 */ /* 0x000fca00078e3cff */
[----:B------:R0:W2:Y:S04]  /*1a1a0*/  @P0 LDG.E.U8 R14, desc[UR20][R16.64] ;  /* 0x00000014100e0981 */ /* 0x0000a8000c1e1100 */
[----:B------:R-:W0:Y:S04]  /*1a1b0*/  LDL R16, [R1+0x43c] ;  /* 0x00043c0001107983 */ /* 0x000e280000100800 */
[----:B------:R-:W0:Y:S01]  /*1a1c0*/  LDL R17, [R1+0x440] ;  /* 0x0004400001117983 */ /* 0x000e220000100800 */
[----:B------:R-:W-:Y:S02]  /*1a1d0*/  PRMT R82, RZ, 0x7610, R82 ;  /* 0x00007610ff527816 */ /* 0x000fe40000000052 */
[----:B0-----:R-:W-:-:S04]  /*1a1e0*/  @P0 LOP3.LUT R17, R17, R16, RZ, 0x3c, !PT ;  /* 0x0000001011110212 */ /* 0x001fc800078e3cff */
[----:B------:R-:W-:-:S04]  /*1a1f0*/  @P0 LOP3.LUT R16, R17, R16, RZ, 0x3c, !PT ;  /* 0x0000001011100212 */ /* 0x000fc800078e3cff */
[----:B------:R-:W-:-:S05]  /*1a200*/  @P0 LOP3.LUT R17, R17, R16, RZ, 0x3c, !PT ;  /* 0x0000001011110212 */ /* 0x000fca00078e3cff */
[----:B------:R-:W3:Y:S04]  /*1a210*/  @P0 LDG.E.U8 R82, desc[UR20][R16.64] ;  /* 0x0000001410520981 */ /* 0x000ee8000c1e1100 */
[----:B--2---:R0:W-:Y:S04]  /*1a220*/  STL [R1+0xc0], R14 ;  /* 0x0000c00e01007387 */ /* 0x0041e80000100800 */
[----:B0-----:R-:W2:Y:S04]  /*1a230*/  LDL R14, [R1+0x67c] ;  /* 0x00067c00010e7983 */ /* 0x001ea80000100800 */
[----:B---3--:R0:W-:Y:S04]  /*1a240*/  STL [R1+0xa4], R82 ;  /* 0x0000a45201007387 */ /* 0x0081e80000100800 */
[----:B0-----:R-:W3:Y:S04]  /*1a250*/  LDL.LU R82, [R1+0x10d0] ;  /* 0x0010d00001527983 */ /* 0x001ee80000300800 */
        /* <DEDUP_REMOVED lines=11> */
[----:B---3--:R-:W-:-:S02]  /*1a310*/  PRMT R82, RZ, 0x7610, R82 ;  /* 0x00007610ff527816 */ /* 0x008fc40000000052 */
[----:B--2---:R-:W-:-:S04]  /*1a320*/  @P0 LOP3.LUT R17, R17, R16, RZ, 0x3c, !PT ;  /* 0x0000001011110212 */ /* 0x004fc800078e3cff */
        /* <DEDUP_REMOVED lines=26> */
[----:B------:R-:W-:Y:S02]  /*1a4d0*/  PRMT R66, RZ, 0x7610, R66 ;  /* 0x00007610ff427816 */ /* 0x000fe40000000042 */
[----:B------:R-:W-:Y:S02]  /*1a4e0*/  PRMT R88, RZ, 0x7610, R88 ;  /* 0x00007610ff587816 */ /* 0x000fe40000000058 */
[----:B---3--:R-:W-:-:S04]  /*1a4f0*/  @P0 LOP3.LUT R17, R17, R16, RZ, 0x3c, !PT ;  /* 0x0000001011110212 */ /* 0x008fc800078e3cff */
[----:B------:R-:W-:-:S04]  /*1a500*/  @P0 LOP3.LUT R16, R17, R16, RZ, 0x3c, !PT ;  /* 0x0000001011100212 */ /* 0x000fc800078e3cff */
[----:B------:R-:W-:-:S05]  /*1a510*/  @P0 LOP3.LUT R17, R17, R16, RZ, 0x3c, !PT ;  /* 0x0000001011110212 */ /* 0x000fca00078e3cff */
[----:B------:R0:W3:Y:S02]  /*1a520*/  @P0 LDG.E.U8 R83, desc[UR20][R16.64] ;  /* 0x0000001410530981 */ /* 0x0000e4000c1e1100 */
[----:B0-----:R-:W-:Y:S02]  /*1a530*/  @P0 IMAD.MOV.U32 R16, RZ, RZ, R72 ;  /* 0x000000ffff100224 */ /* 0x001fe400078e0048 */
[----:B------:R-:W-:-:S05]  /*1a540*/  @P0 IMAD.MOV.U32 R17, RZ, RZ, R90 ;  /* 0x000000ffff110224 */ /* 0x000fca00078e005a */
[----:B------:R4:W3:Y:S01]  /*1a550*/  @P0 LDG.E.U8 R66, desc[UR20][R16.64] ;  /* 0x0000001410420981 */ /* 0x0008e2000c1e1100 */
[----:B--2---:R-:W-:Y:S01]  /*1a560*/  PRMT R82, RZ, 0x7610, R82 ;  /* 0x00007610ff527816 */ /* 0x004fe20000000052 */
[----:B----4-:R-:W-:Y:S02]  /*1a570*/  @P0 IMAD.MOV.U32 R16, RZ, RZ, R84 ;  /* 0x000000ffff100224 */ /* 0x010fe400078e0054 */
[----:B------:R-:W-:-:S05]  /*1a580*/  @P0 IMAD.MOV.U32 R17, RZ, RZ, R78 ;  /* 0x000000ffff110224 */ /* 0x000fca00078e004e */
[----:B------:R0:W2:Y:S02]  /*1a590*/  @P0 LDG.E.U8 R88, desc[UR20][R16.64] ;  /* 0x0000001410580981 */ /* 0x0000a4000c1e1100 */
[----:B0-----:R-:W-:Y:S02]  /*1a5a0*/  @P0 IMAD.MOV.U32 R16, RZ, RZ, R13 ;  /* 0x000000ffff100224 */ /* 0x001fe400078e000d */
[----:B------:R-:W-:-:S05]  /*1a5b0*/  @P0 IMAD.MOV.U32 R17, RZ, RZ, R91 ;  /* 0x000000ffff110224 */ /* 0x000fca00078e005b */
[----:B------:R0:W4:Y:S01]  /*1a5c0*/  @P0 LDG.E.U8 R82, desc[UR20][R16.64] ;  /* 0x0000001410520981 */ /* 0x000122000c1e1100 */
[----:B------:R-:W-:Y:S02]  /*1a5d0*/  PRMT R76, RZ, 0x7610, R76 ;  /* 0x00007610ff4c7816 */ /* 0x000fe4000000004c */
[----:B------:R-:W-:Y:S01]  /*1a5e0*/  PRMT R70, RZ, 0x7610, R70 ;  /* 0x00007610ff467816 */ /* 0x000fe20000000046 */
[----:B0-----:R-:W-:Y:S02]  /*1a5f0*/  @P0 IMAD.MOV.U32 R16, RZ, RZ, R52 ;  /* 0x000000ffff100224 */ /* 0x001fe400078e0034 */
[----:B------:R-:W-:-:S05]  /*1a600*/  @P0 IMAD.MOV.U32 R17, RZ, RZ, R14 ;  /* 0x000000ffff110224 */ /* 0x000fca00078e000e */
[----:B------:R0:W3:Y:S01]  /*1a610*/  @P0 LDG.E.U8 R76, desc[UR20][R16.64] ;  /* 0x00000014104c0981 */ /* 0x0000e2000c1e1100 */
[----:B------:R-:W-:Y:S01]  /*1a620*/  PRMT R64, RZ, 0x7610, R64 ;  /* 0x00007610ff407816 */ /* 0x000fe20000000040 */
[----:B0-----:R-:W-:Y:S02]  /*1a630*/  @P0 IMAD.MOV.U32 R16, RZ, RZ, R32 ;  /* 0x000000ffff100224 */ /* 0x001fe400078e0020 */
[----:B------:R-:W-:-:S05]  /*1a640*/  @P0 IMAD.MOV.U32 R17, RZ, RZ, R49 ;  /* 0x000000ffff110224 */ /* 0x000fca00078e0031 */
[----:B------:R0:W3:Y:S02]  /*1a650*/  @P0 LDG.E.U8 R70, desc[UR20][R16.64] ;  /* 0x0000001410460981 */ /* 0x0000e4000c1e1100 */
[----:B0-----:R-:W-:Y:S02]  /*1a660*/  @P0 IMAD.MOV.U32 R16, RZ, RZ, R51 ;  /* 0x000000ffff100224 */ /* 0x001fe400078e0033 */
[----:B------:R-:W-:-:S05]  /*1a670*/  @P0 IMAD.MOV.U32 R17, RZ, RZ, R36 ;  /* 0x000000ffff110224 */ /* 0x000fca00078e0024 */
[----:B------:R0:W3:Y:S04]  /*1a680*/  @P0 LDG.E.U8 R64, desc[UR20][R16.64] ;  /* 0x0000001410400981 */ /* 0x0000e8000c1e1100 */
[----:B--2---:R1:W-:Y:S04]  /*1a690*/  STL [R1+0xfb4], R88 ;  /* 0x000fb45801007387 */ /* 0x0043e80000100800 */
[----:B----4-:R-:W-:Y:S04]  /*1a6a0*/  STL [R1+0xfb8], R82 ;  /* 0x000fb85201007387 */ /* 0x010fe80000100800 */
[----:B------:R-:W2:Y:S01]  /*1a6b0*/  LDL.LU R52, [R1+0x10bc] ;  /* 0x0010bc0001347983 */ /* 0x000ea20000300800 */
[----:B------:R-:W-:Y:S01]  /*1a6c0*/  PRMT R58, RZ, 0x7610, R58 ;  /* 0x00007610ff3a7816 */ /* 0x000fe2000000003a */
[----:B0-----:R-:W-:-:S02]  /*1a6d0*/  @P0 IMAD.MOV.U32 R16, RZ, RZ, R87 ;  /* 0x000000ffff100224 */ /* 0x001fc400078e0057 */
[----:B------:R-:W-:-:S05]  /*1a6e0*/  @P0 IMAD.MOV.U32 R17, RZ, RZ, R63 ;  /* 0x000000ffff110224 */ /* 0x000fca00078e003f */
[----:B------:R0:W4:Y:S04]  /*1a6f0*/  @P0 LDG.E.U8 R58, desc[UR20][R16.64] ;  /* 0x00000014103a0981 */ /* 0x000128000c1e1100 */
[----:B---3--:R-:W-:Y:S04]  /*1a700*/  STL [R1+0xfbc], R76 ;  /* 0x000fbc4c01007387 */ /* 0x008fe80000100800 */
[----:B------:R-:W3:Y:S04]  /*1a710*/  LDL.LU R49, [R1+0x10b8] ;  /* 0x0010b80001317983 */ /* 0x000ee80000300800 */
[----:B------:R-:W3:Y:S01]  /*1a720*/  LDL.LU R32, [R1+0x10b4] ;  /* 0x0010b40001207983 */ /* 0x000ee20000300800 */
[----:B0-----:R-:W-:-:S02]  /*1a730*/  @P0 IMAD.MOV.U32 R16, RZ, RZ, R81 ;  /* 0x000000ffff100224 */ /* 0x001fc400078e0051 */
[----:B------:R-:W-:Y:S01]  /*1a740*/  @P0 IMAD.MOV.U32 R17, RZ, RZ, R57 ;  /* 0x000000ffff110224 */ /* 0x000fe200078e0039 */
[----:B------:R-:W-:Y:S04]  /*1a750*/  STL [R1+0xfc0], R70 ;  /* 0x000fc04601007387 */ /* 0x000fe80000100800 */
[----:B------:R-:W3:Y:S04]  /*1a760*/  LDL.LU R36, [R1+0x10b0] ;  /* 0x0010b00001247983 */ /* 0x000ee80000300800 */
[----:B------:R-:W3:Y:S01]  /*1a770*/  LDL.LU R51, [R1+0x10ac] ;  /* 0x0010ac0001337983 */ /* 0x000ee20000300800 */
[----:B------:R-:W-:-:S03]  /*1a780*/  PRMT R46, RZ, 0x7610, R46 ;  /* 0x00007610ff2e7816 */ /* 0x000fc6000000002e */
[----:B------:R-:W-:Y:S04]  /*1a790*/  STL [R1+0xfc4], R64 ;  /* 0x000fc44001007387 */ /* 0x000fe80000100800 */
[----:B------:R-:W3:Y:S04]  /*1a7a0*/  LDL.LU R63, [R1+0x10a8] ;  /* 0x0010a800013f7983 */ /* 0x000ee80000300800 */
[----:B------:R0:W-:Y:S04]  /*1a7b0*/  STL [R1+0x1c], R83 ;  /* 0x00001c5301007387 */ /* 0x0001e80000100800 */
[----:B------:R-:W3:Y:S04]  /*1a7c0*/  LDL.LU R87, [R1+0x10a4] ;  /* 0x0010a40001577983 */ /* 0x000ee80000300800 */
[----:B-1----:R-:W4:Y:S04]  /*1a7d0*/  LDL R88, [R1+0x548] ;  /* 0x0005480001587983 */ /* 0x002f280000100800 */
[----:B------:R1:W-:Y:S04]  /*1a7e0*/  STL [R1+0x4], R66 ;  /* 0x0000044201007387 */ /* 0x0003e80000100800 */
[----:B------:R-:W4:Y:S04]  /*1a7f0*/  LDL.LU R57, [R1+0x10a0] ;  /* 0x0010a00001397983 */ /* 0x000f280000300800 */
[----:B------:R-:W4:Y:S04]  /*1a800*/  LDL.LU R81, [R1+0x109c] ;  /* 0x00109c0001517983 */ /* 0x000f280000300800 */
[----:B0-----:R-:W4:Y:S04]  /*1a810*/  LDL R83, [R1+0x584] ;  /* 0x0005840001537983 */ /* 0x001f280000100800 */
[----:B------:R-:W4:Y:S04]  /*1a820*/  LDL R90, [R1+0x588] ;  /* 0x00058800015a7983 */ /* 0x000f280000100800 */
[----:B-1----:R-:W4:Y:S04]  /*1a830*/  LDL R66, [R1+0x5c4] ;  /* 0x0005c40001427983 */ /* 0x002f280000100800 */
[----:B------:R-:W4:Y:S01]  /*1a840*/  LDL R72, [R1+0x5c8] ;  /* 0x0005c80001487983 */ /* 0x000f220000100800 */
[----:B--2---:R-:W-:-:S06]  /*1a850*/  PRMT R52, RZ, 0x7610, R52 ;  /* 0x00007610ff347816 */ /* 0x004fcc0000000034 */
[----:B------:R0:W2:Y:S02]  /*1a860*/  @P0 LDG.E.U8 R52, desc[UR20][R16.64] ;  /* 0x0000001410340981 */ /* 0x0000a4000c1e1100 */
[----:B0-----:R-:W-:Y:S02]  /*1a870*/  @P0 IMAD.MOV.U32 R16, RZ, RZ, R75 ;  /* 0x000000ffff100224 */ /* 0x001fe400078e004b */
[----:B------:R-:W-:Y:S02]  /*1a880*/  @P0 IMAD.MOV.U32 R17, RZ, RZ, R69 ;  /* 0x000000ffff110224 */ /* 0x000fe400078e0045 */
[----:B------:R-:W2:Y:S04]  /*1a890*/  LDL.LU R69, [R1+0x1098] ;  /* 0x0010980001457983 */ /* 0x000ea80000300800 */
[----:B------:R-:W2:Y:S04]  /*1a8a0*/  LDL.LU R75, [R1+0x1094] ;  /* 0x00109400014b7983 */ /* 0x000ea80000300800 */
[----:B------:R0:W2:Y:S04]  /*1a8b0*/  @P0 LDG.E.U8 R46, desc[UR20][R16.64] ;  /* 0x00000014102e0981 */ /* 0x0000a8000c1e1100 */
[----:B------:R-:W2:Y:S04]  /*1a8c0*/  LDL R78, [R1+0x604] ;  /* 0x00060400014e7983 */ /* 0x000ea80000100800 */
[----:B------:R-:W2:Y:S04]  /*1a8d0*/  LDL R84, [R1+0x644] ;  /* 0x0006440001547983 */ /* 0x000ea80000100800 */
[----:B------:R-:W0:Y:S04]  /*1a8e0*/  LDL R16, [R1+0x3e4] ;  /* 0x0003e40001107983 */ /* 0x000e280000100800 */
[----:B------:R-:W0:Y:S04]  /*1a8f0*/  LDL R17, [R1+0x3e8] ;  /* 0x0003e80001117983 */ /* 0x000e280000100800 */
[----:B------:R-:W2:Y:S04]  /*1a900*/  LDL R91, [R1+0x648] ;  /* 0x00064800015b7983 */ /* 0x000ea80000100800 */
[----:B------:R-:W2:Y:S04]  /*1a910*/  LDL R13, [R1+0x684] ;  /* 0x00068400010d7983 */ /* 0x000ea80000100800 */
[----:B------:R-:W2:Y:S01]  /*1a920*/  LDL R14, [R1+0x688] ;  /* 0x00068800010e7983 */ /* 0x000ea20000100800 */
[----:B---3--:R-:W-:-:S02]  /*1a930*/  PRMT R87, RZ, 0x7610, R87 ;  /* 0x00007610ff577816 */ /* 0x008fc40000000057 */
[----:B0-----:R-:W-:-:S04]  /*1a940*/  @P0 LOP3.LUT R17, R17, R16, RZ, 0x3c, !PT ;  /* 0x0000001011110212 */ /* 0x001fc800078e3cff */
[----:B------:R-:W-:-:S04]  /*1a950*/  @P0 LOP3.LUT R16, R17, R16, RZ, 0x3c, !PT ;  /* 0x0000001011100212 */ /* 0x000fc800078e3cff */
[----:B------:R-:W-:-:S05]  /*1a960*/  @P0 LOP3.LUT R17, R17, R16, RZ, 0x3c, !PT ;  /* 0x0000001011110212 */ /* 0x000fca00078e3cff */
[----:B------:R-:W3:Y:S04]  /*1a970*/  @P0 LDG.E.U8 R87, desc[UR20][R16.64] ;  /* 0x0000001410570981 */ /* 0x000ee8000c1e1100 */
[----:B---3--:R0:W-:Y:S04]  /*1a980*/  STL [R1+0xbc], R87 ;  /* 0x0000bc5701007387 */ /* 0x0081e80000100800 */
[----:B0-----:R-:W3:Y:S04]  /*1a990*/  LDL.LU R87, [R1+0x1090] ;  /* 0x0010900001577983 */ /* 0x001ee80000300800 */
[----:B------:R-:W2:Y:S04]  /*1a9a0*/  LDL R16, [R1+0x444] ;  /* 0x0004440001107983 */ /* 0x000ea80000100800 */
[----:B------:R-:W2:Y:S01]  /*1a9b0*/  LDL R17, [R1+0x448] ;  /* 0x0004480001117983 */ /* 0x000ea20000100800 */
[----:B----4-:R-:W-:-:S02]  /*1a9c0*/  PRMT R81, RZ, 0x7610, R81 ;  /* 0x00007610ff517816 */ /* 0x010fc40000000051 */
[----:B--2---:R-:W-:-:S04]  /*1a9d0*/  @P0 LOP3.LUT R17, R17, R16, RZ, 0x3c, !PT ;  /* 0x0000001011110212 */ /* 0x004fc800078e3cff */
[----:B------:R-:W-:-:S04]  /*1a9e0*/  @P0 LOP3.LUT R16, R17, R16, RZ, 0x3c, !PT ;  /* 0x0000001011100212 */ /* 0x000fc800078e3cff */
[----:B------:R-:W-:-:S05]  /*1a9f0*/  @P0 LOP3.LUT R17, R17, R16, RZ, 0x3c, !PT ;  /* 0x0000001011110212 */ /* 0x000fca00078e3cff */
[----:B------:R-:W2:Y:S04]  /*1aa00*/  @P0 LDG.E.U8 R81, desc[UR20][R16.64] ;  /* 0x0000001410510981 */ /* 0x000ea8000c1e1100 */
[----:B--2---:R0:W-:Y:S04]  /*1aa10*/  STL [R1+0xa0], R81 ;  /* 0x0000a05101007387 */ /* 0x0041e80000100800 */
[----:B0-----:R-:W2:Y:S04]  /*1aa20*/  LDL.LU R81, [R1+0x108c] ;  /* 0x00108c0001517983 */ /* 0x001ea80000300800 */
[----:B------:R-:W4:Y:S04]  /*1aa30*/  LDL R16, [R1+0x484] ;  /* 0x0004840001107983 */ /* 0x000f280000100800 */
[----:B------:R-:W4:Y:S01]  /*1aa40*/  LDL R17, [R1+0x488] ;  /* 0x0004880001117983 */ /* 0x000f220000100800 */
[----:B---3--:R-:W-:-:S02]  /*1aa50*/  PRMT R87, RZ, 0x7610, R87 ;  /* 0x00007610ff577816 */ /* 0x008fc40000000057 */
[----:B----4-:R-:W-:-:S04]  /*1aa60*/  @P0 LOP3.LUT R17, R17, R16, RZ, 0x3c, !PT ;  /* 0x0000001011110212 */ /* 0x010fc800078e3cff */
[----:B------:R-:W-:-:S04]  /*1aa70*/  @P0 LOP3.LUT R16, R17, R16, RZ, 0x3c, !PT ;  /* 0x0000001011100212 */ /* 0x000fc800078e3cff */
[----:B------:R-:W-:-:S05]  /*1aa80*/  @P0 LOP3.LUT R17, R17, R16, RZ, 0x3c, !PT ;  /* 0x0000001011110212 */ /* 0x000fca00078e3cff */
[----:B------:R-:W3:Y:S04]  /*1aa90*/  @P0 LDG.E.U8 R87, desc[UR20][R16.64] ;  /* 0x0000001410570981 */ /* 0x000ee8000c1e1100 */
[----:B---3--:R0:W-:Y:S04]  /*1aaa0*/  STL [R1+0x84], R87 ;  /* 0x0000845701007387 */ /* 0x0081e80000100800 */
[----:B0-----:R-:W3:Y:S04]  /*1aab0*/  LDL.LU R87, [R1+0x1088] ;  /* 0x0010880001577983 */ /* 0x001ee80000300800 */
[----:B------:R-:W4:Y:S04]  /*1aac0*/  LDL R16, [R1+0x4c4] ;  /* 0x0004c40001107983 */ /* 0x000f280000100800 */
[----:B------:R-:W4:Y:S01]  /*1aad0*/  LDL R17, [R1+0x4c8] ;  /* 0x0004c80001117983 */ /* 0x000f220000100800 */
[----:B--2---:R-:W-:-:S02]  /*1aae0*/  PRMT R81, RZ, 0x7610, R81 ;  /* 0x00007610ff517816 */ /* 0x004fc40000000051 */
[----:B----4-:R-:W-:-:S04]  /*1aaf0*/  @P0 LOP3.LUT R17, R17, R16, RZ, 0x3c, !PT ;  /* 0x0000001011110212 */ /* 0x010fc800078e3cff */
        /* <DEDUP_REMOVED lines=11> */
[----:B------:R-:W3:Y:S01]  /*1abb0*/  @P0 LDG.E.U8 R87, desc[UR20][R16.64] ;  /* 0x0000001410570981 */ /* 0x000ee2000c1e1100 */
[----:B------:R-:W-:-:S03]  /*1abc0*/  PRMT R82, RZ, 0x7610, R82 ;  /* 0x00007610ff527816 */ /* 0x000fc60000000052 */
[----:B---3--:R0:W-:Y:S04]  /*1abd0*/  STL [R1+0x4c], R87 ;  /* 0x00004c5701007387 */ /* 0x0081e80000100800 */
[----:B0-----:R-:W3:Y:S04]  /*1abe0*/  LDL.LU R87, [R1+0x1080] ;  /* 0x0010800001577983 */ /* 0x001ee80000300800 */
[----:B------:R-:W4:Y:S01]  /*1abf0*/  LDL R17, [R1+0x544] ;  /* 0x0005440001117983 */ /* 0x000f220000100800 */
[----:B------:R-:W-:Y:S01]  /*1ac00*/  @P0 IMAD.MOV.U32 R16, RZ, RZ, R88 ;  /* 0x000000ffff100224 */ /* 0x000fe200078e0058 */
[----:B------:R-:W-:-:S02]  /*1ac10*/  PRMT R77, RZ, 0x7610, R77 ;  /* 0x00007610ff4d7816 */ /* 0x000fc4000000004d */
[----:B------:R-:W-:Y:S02]  /*1ac20*/  PRMT R60, RZ, 0x7610, R60 ;  /* 0x00007610ff3c7816 */ /* 0x000fe4000000003c */
[----:B--2---:R-:W-:Y:S01]  /*1ac30*/  PRMT R81, RZ, 0x7610, R81 ;  /* 0x00007610ff517816 */ /* 0x004fe20000000051 */
[----:B----4-:R0:W2:Y:S02]  /*1ac40*/  @P0 LDG.E.U8 R82, desc[UR20][R16.64] ;  /* 0x0000001410520981 */ /* 0x0100a4000c1e1100 */
[----:B0-----:R-:W-:Y:S02]  /*1ac50*/  @P0 IMAD.MOV.U32 R16, RZ, RZ, R90 ;  /* 0x000000ffff100224 */ /* 0x001fe400078e005a */
[----:B------:R-:W-:-:S05]  /*1ac60*/  @P0 IMAD.MOV.U32 R17, RZ, RZ, R83 ;  /* 0x000000ffff110224 */ /* 0x000fca00078e0053 */
[----:B------:R0:W4:Y:S02]  /*1ac70*/  @P0 LDG.E.U8 R77, desc[UR20][R16.64] ;  /* 0x00000014104d0981 */ /* 0x000124000c1e1100 */
[----:B0-----:R-:W-:Y:S02]  /*1ac80*/  @P0 IMAD.MOV.U32 R16, RZ, RZ, R72 ;  /* 0x000000ffff100224 */ /* 0x001fe400078e0048 */
[----:B------:R-:W-:-:S05]  /*1ac90*/  @P0 IMAD.MOV.U32 R17, RZ, RZ, R66 ;  /* 0x000000ffff110224 */ /* 0x000fca00078e0042 */
[----:B------:R0:W4:Y:S02]  /*1aca0*/  @P0 LDG.E.U8 R60, desc[UR20][R16.64] ;  /* 0x00000014103c0981 */ /* 0x000124000c1e1100 */
[----:B0-----:R-:W-:Y:S02]  /*1acb0*/  @P0 IMAD.MOV.U32 R16, RZ, RZ, R57 ;  /* 0x000000ffff100224 */ /* 0x001fe400078e0039 */
[----:B------:R-:W4:Y:S01]  /*1acc0*/  LDL.LU R57, [R1+0x107c] ;  /* 0x00107c0001397983 */ /* 0x000f220000300800 */
[----:B---3--:R-:W-:Y:S01]  /*1acd0*/  PRMT R87, RZ, 0x7610, R87 ;  /* 0x00007610ff577816 */ /* 0x008fe20000000057 */
[----:B------:R-:W-:-:S05]  /*1ace0*/  @P0 IMAD.MOV.U32 R17, RZ, RZ, R78 ;  /* 0x000000ffff110224 */ /* 0x000fca00078e004e */
[----:B------:R0:W3:Y:S01]  /*1acf0*/  @P0 LDG.E.U8 R87, desc[UR20][R16.64] ;  /* 0x0000001410570981 */ /* 0x0000e2000c1e1100 */
[----:B------:R-:W-:Y:S01]  /*1ad00*/  PRMT R75, RZ, 0x7610, R75 ;  /* 0x00007610ff4b7816 */ /* 0x000fe2000000004b */
[----:B0-----:R-:W-:Y:S02]  /*1ad10*/  @P0 IMAD.MOV.U32 R16, RZ, RZ, R91 ;  /* 0x000000ffff100224 */ /* 0x001fe400078e005b */
        /* <DEDUP_REMOVED lines=8> */
[----:B------:R-:W-:Y:S02]  /*1ada0*/  @P0 IMAD.MOV.U32 R17, RZ, RZ, R30 ;  /* 0x000000ffff110224 */ /* 0x000fe400078e001e */
[----:B------:R-:W3:Y:S04]  /*1adb0*/  LDL.LU R30, [R1+0x1078] ;  /* 0x00107800011e7983 */ /* 0x000ee80000300800 */
[----:B------:R0:W3:Y:S04]  /*1adc0*/  @P0 LDG.E.U8 R69, desc[UR20][R16.64] ;  /* 0x0000001410450981 */ /* 0x0000e8000c1e1100 */
[----:B------:R-:W3:Y:S01]  /*1add0*/  LDL.LU R56, [R1+0x1074] ;  /* 0x0010740001387983 */ /* 0x000ee20000300800 */
[----:B0-----:R-:W-:-:S02]  /*1ade0*/  @P0 IMAD.MOV.U32 R16, RZ, RZ, R55 ;  /* 0x000000ffff100224 */ /* 0x001fc400078e0037 */
[----:B------:R-:W-:Y:S02]  /*1adf0*/  @P0 IMAD.MOV.U32 R17, RZ, RZ, R31 ;  /* 0x000000ffff110224 */ /* 0x000fe400078e001f */
[----:B------:R-:W3:Y:S04]  /*1ae00*/  LDL.LU R31, [R1+0x1070] ;  /* 0x00107000011f7983 */ /* 0x000ee80000300800 */
[----:B------:R0:W3:Y:S01]  /*1ae10*/  @P0 LDG.E.U8 R63, desc[UR20][R16.64] ;  /* 0x00000014103f0981 */ /* 0x0000e2000c1e1100 */
[----:B------:R-:W-:-:S03]  /*1ae20*/  PRMT R51, RZ, 0x7610, R51 ;  /* 0x00007610ff337816 */ /* 0x000fc60000000033 */
[----:B------:R-:W3:Y:S01]  /*1ae30*/  LDL.LU R55, [R1+0x106c] ;  /* 0x00106c0001377983 */ /* 0x000ee20000300800 */
[----:B0-----:R-:W-:Y:S02]  /*1ae40*/  @P0 IMAD.MOV.U32 R16, RZ, RZ, R86 ;  /* 0x000000ffff100224 */ /* 0x001fe400078e0056 */
[----:B------:R-:W-:Y:S01]  /*1ae50*/  @P0 IMAD.MOV.U32 R17, RZ, RZ, R62 ;  /* 0x000000ffff110224 */ /* 0x000fe200078e003e */
[----:B------:R-:W-:Y:S01]  /*1ae60*/  PRMT R45, RZ, 0x7610, R45 ;  /* 0x00007610ff2d7816 */ /* 0x000fe2000000002d */
[----:B--2---:R0:W-:Y:S04]  /*1ae70*/  STL [R1+0x30], R82 ;  /* 0x0000305201007387 */ /* 0x0041e80000100800 */
[----:B0-----:R-:W2:Y:S04]  /*1ae80*/  LDL R82, [R1+0x4cc] ;  /* 0x0004cc0001527983 */ /* 0x001ea80000100800 */
[----:B------:R-:W2:Y:S04]  /*1ae90*/  LDL.LU R62, [R1+0x1068] ;  /* 0x00106800013e7983 */ /* 0x000ea80000300800 */
[----:B------:R-:W2:Y:S04]  /*1aea0*/  LDL.LU R86, [R1+0x1064] ;  /* 0x0010640001567983 */ /* 0x000ea80000300800 */
[----:B------:R-:W3:Y:S04]  /*1aeb0*/  LDL R88, [R1+0x50c] ;  /* 0x00050c0001587983 */ /* 0x000ee80000100800 */
[----:B----4-:R0:W-:Y:S04]  /*1aec0*/  STL [R1+0x18], R77 ;  /* 0x0000184d01007387 */ /* 0x0101e80000100800 */
[----:B------:R-:W4:Y:S04]  /*1aed0*/  LDL R83, [R1+0x54c] ;  /* 0x00054c0001537983 */ /* 0x000f280000100800 */
[----:B------:R-:W3:Y:S04]  /*1aee0*/  LDL R90, [R1+0x550] ;  /* 0x00055000015a7983 */ /* 0x000ee80000100800 */
[----:B0-----:R-:W3:Y:S01]  /*1aef0*/  LDL R77, [R1+0x510] ;  /* 0x00051000014d7983 */ /* 0x001ee20000100800 */
[----:B------:R-:W-:-:S06]  /*1af00*/  PRMT R57, RZ, 0x7610, R57 ;  /* 0x00007610ff397816 */ /* 0x000fcc0000000039 */
[----:B------:R0:W3:Y:S04]  /*1af10*/  @P0 LDG.E.U8 R57, desc[UR20][R16.64] ;  /* 0x0000001410390981 */ /* 0x0000e8000c1e1100 */
[----:B------:R1:W-:Y:S04]  /*1af20*/  STL [R1], R60 ;  /* 0x0000003c01007387 */ /* 0x0003e80000100800 */
[----:B------:R-:W3:Y:S01]  /*1af30*/  LDL R66, [R1+0x590] ;  /* 0x0005900001427983 */ /* 0x000ee20000100800 */
[----:B0-----:R-:W-:Y:S02]  /*1af40*/  @P0 IMAD.MOV.U32 R16, RZ, RZ, R93 ;  /* 0x000000ffff100224 */ /* 0x001fe400078e005d */
[----:B------:R-:W-:Y:S01]  /*1af50*/  @P0 IMAD.MOV.U32 R17, RZ, RZ, R68 ;  /* 0x000000ffff110224 */ /* 0x000fe200078e0044 */
[----:B-1----:R-:W3:Y:S04]  /*1af60*/  LDL R60, [R1+0x58c] ;  /* 0x00058c00013c7983 */ /* 0x002ee80000100800 */
[----:B------:R0:W3:Y:S04]  /*1af70*/  @P0 LDG.E.U8 R51, desc[UR20][R16.64] ;  /* 0x0000001410330981 */ /* 0x0000e8000c1e1100 */
[----:B------:R-:W3:Y:S04]  /*1af80*/  LDL.LU R68, [R1+0x1060] ;  /* 0x0010600001447983 */ /* 0x000ee80000300800 */
[----:B------:R-:W3:Y:S01]  /*1af90*/  LDL.LU R93, [R1+0x105c] ;  /* 0x00105c00015d7983 */ /* 0x000ee20000300800 */
[----:B0-----:R-:W-:-:S02]  /*1afa0*/  @P0 IMAD.MOV.U32 R16, RZ, RZ, R80 ;  /* 0x000000ffff100224 */ /* 0x001fc400078e0050 */
[----:B------:R-:W-:Y:S01]  /*1afb0*/  @P0 IMAD.MOV.U32 R17, RZ, RZ, R74 ;  /* 0x000000ffff110224 */ /* 0x000fe200078e004a */
[----:B------:R-:W3:Y:S04]  /*1afc0*/  LDL R72, [R1+0x5cc] ;  /* 0x0005cc0001487983 */ /* 0x000ee80000100800 */
[----:B------:R-:W3:Y:S04]  /*1afd0*/  LDL R78, [R1+0x5d0] ;  /* 0x0005d000014e7983 */ /* 0x000ee80000100800 */
[----:B------:R-:W3:Y:S04]  /*1afe0*/  LDL R84, [R1+0x60c] ;  /* 0x00060c0001547983 */ /* 0x000ee80000100800 */
[----:B------:R-:W3:Y:S04]  /*1aff0*/  LDL R91, [R1+0x610] ;  /* 0x00061000015b7983 */ /* 0x000ee80000100800 */
[----:B------:R-:W3:Y:S04]  /*1b000*/  LDL R13, [R1+0x64c] ;  /* 0x00064c00010d7983 */ /* 0x000ee80000100800 */
[----:B------:R-:W3:Y:S04]  /*1b010*/  LDL R14, [R1+0x650] ;  /* 0x00065000010e7983 */ /* 0x000ee80000100800 */
[----:B------:R-:W3:Y:S04]  /*1b020*/  LDL.LU R74, [R1+0x1058] ;  /* 0x00105800014a7983 */ /* 0x000ee80000300800 */
[----:B------:R-:W3:Y:S04]  /*1b030*/  LDL.LU R80, [R1+0x1054] ;  /* 0x0010540001507983 */ /* 0x000ee80000300800 */
[----:B------:R0:W3:Y:S04]  /*1b040*/  @P0 LDG.E.U8 R45, desc[UR20][R16.64] ;  /* 0x00000014102d0981 */ /* 0x0000e8000c1e1100 */
[----:B------:R-:W0:Y:S04]  /*1b050*/  LDL R16, [R1+0x3ec] ;  /* 0x0003ec0001107983 */ /* 0x000e280000100800 */
[----:B------:R-:W0:Y:S01]  /*1b060*/  LDL R17, [R1+0x410] ;  /* 0x0004100001117983 */ /* 0x000e220000100800 */
[----:B--2---:R-:W-:-:S02]  /*1b070*/  PRMT R86, RZ, 0x7610, R86 ;  /* 0x00007610ff567816 */ /* 0x004fc40000000056 */
[----:B0-----:R-:W-:-:S04]  /*1b080*/  @P0 LOP3.LUT R17, R17, R16, RZ, 0x3c, !PT ;  /* 0x0000001011110212 */ /* 0x001fc800078e3cff */
        /* <DEDUP_REMOVED lines=22> */
[----:B0-----:R-:W3:Y:S01]  /*1b1f0*/  LDL.LU R86, [R1+0x1048] ;  /* 0x0010480001567983 */ /* 0x001ee20000300800 */
[----:B------:R-:W-:Y:S01]  /*1b200*/  PRMT R76, RZ, 0x7610, R76 ;  /* 0x00007610ff4c7816 */ /* 0x000fe2000000004c */
[----:B------:R-:W-:Y:S01]  /*1b210*/  @P0 IMAD.MOV.U32 R17, RZ, RZ, R82 ;  /* 0x000000ffff110224 */ /* 0x000fe200078e0052 */
[----:B------:R-:W-:-:S02]  /*1b220*/  PRMT R71, RZ, 0x7610, R71 ;  /* 0x00007610ff477816 */ /* 0x000fc40000000047 */
[----:B------:R-:W-:Y:S02]  /*1b230*/  PRMT R65, RZ, 0x7610, R65 ;  /* 0x00007610ff417816 */ /* 0x000fe40000000041 */
[----:B------:R-:W-:Y:S01]  /*1b240*/  PRMT R54, RZ, 0x7610, R54 ;  /* 0x00007610ff367816 */ /* 0x000fe20000000036 */
[----:B---3--:R-:W-:Y:S02]  /*1b250*/  @P0 IMAD.MOV.U32 R16, RZ, RZ, R86 ;  /* 0x000000ffff100224 */ /* 0x008fe400078e0056 */
[----:B------:R-:W3:Y:S04]  /*1b260*/  LDL.LU R86, [R1+0x1044] ;  /* 0x0010440001567983 */ /* 0x000ee80000300800 */
[----:B------:R0:W3:Y:S02]  /*1b270*/  @P0 LDG.E.U8 R76, desc[UR20][R16.64] ;  /* 0x00000014104c0981 */ /* 0x0000e4000c1e1100 */
[----:B0-----:R-:W-:-:S02]  /*1b280*/  @P0 IMAD.MOV.U32 R16, RZ, RZ, R77 ;  /* 0x000000ffff100224 */ /* 0x001fc400078e004d */
[----:B------:R-:W-:-:S05]  /*1b290*/  @P0 IMAD.MOV.U32 R17, RZ, RZ, R88 ;  /* 0x000000ffff110224 */ /* 0x000fca00078e0058 */
[----:B------:R0:W3:Y:S02]  /*1b2a0*/  @P0 LDG.E.U8 R71, desc[UR20][R16.64] ;  /* 0x0000001410470981 */ /* 0x0000e4000c1e1100 */
[----:B0-----:R-:W-:Y:S02]  /*1b2b0*/  @P0 IMAD.MOV.U32 R16, RZ, RZ, R90 ;  /* 0x000000ffff100224 */ /* 0x001fe400078e005a */
[----:B----4-:R-:W-:-:S05]  /*1b2c0*/  @P0 IMAD.MOV.U32 R17, RZ, RZ, R83 ;  /* 0x000000ffff110224 */ /* 0x010fca00078e0053 */
[----:B------:R0:W4:Y:S01]  /*1b2d0*/  @P0 LDG.E.U8 R65, desc[UR20][R16.64] ;  /* 0x0000001410410981 */ /* 0x000122000c1e1100 */
[----:B--2---:R-:W-:Y:S01]  /*1b2e0*/  PRMT R93, RZ, 0x7610, R93 ;  /* 0x00007610ff5d7816 */ /* 0x004fe2000000005d */
[----:B0-----:R-:W-:Y:S02]  /*1b2f0*/  @P0 IMAD.MOV.U32 R16, RZ, RZ, R66 ;  /* 0x000000ffff100224 */ /* 0x001fe400078e0042 */
[----:B------:R-:W-:-:S05]  /*1b300*/  @P0 IMAD.MOV.U32 R17, RZ, RZ, R60 ;  /* 0x000000ffff110224 */ /* 0x000fca00078e003c */
[----:B------:R0:W2:Y:S02]  /*1b310*/  @P0 LDG.E.U8 R54, desc[UR20][R16.64] ;  /* 0x0000001410360981 */ /* 0x0000a4000c1e1100 */
[----:B0-----:R-:W-:Y:S02]  /*1b320*/  @P0 IMAD.MOV.U32 R16, RZ, RZ, R78 ;  /* 0x000000ffff100224 */ /* 0x001fe400078e004e */
[----:B------:R-:W-:-:S05]  /*1b330*/  @P0 IMAD.MOV.U32 R17, RZ, RZ, R72 ;  /* 0x000000ffff110224 */ /* 0x000fca00078e0048 */
[----:B------:R0:W2:Y:S01]  /*1b340*/  @P0 LDG.E.U8 R93, desc[UR20][R16.64] ;  /* 0x00000014105d0981 */ /* 0x0000a2000c1e1100 */
[----:B------:R-:W-:Y:S01]  /*1b350*/  PRMT R80, RZ, 0x7610, R80 ;  /* 0x00007610ff507816 */ /* 0x000fe20000000050 */
[----:B0-----:R-:W-:Y:S02]  /*1b360*/  @P0 IMAD.MOV.U32 R16, RZ, RZ, R91 ;  /* 0x000000ffff100224 */ /* 0x001fe400078e005b */
[----:B------:R-:W-:Y:S01]  /*1b370*/  @P0 IMAD.MOV.U32 R17, RZ, RZ, R84 ;  /* 0x000000ffff110224 */ /* 0x000fe200078e0054 */
[----:B------:R-:W-:Y:S02]  /*1b380*/  PRMT R74, RZ, 0x7610, R74 ;  /* 0x00007610ff4a7816 */ /* 0x000fe4000000004a */
[----:B---3--:R-:W-:-:S06]  /*1b390*/  PRMT R86, RZ, 0x7610, R86 ;  /* 0x00007610ff567816 */ /* 0x008fcc0000000056 */
[----:B------:R0:W3:Y:S02]  /*1b3a0*/  @P0 LDG.E.U8 R86, desc[UR20][R16.64] ;  /* 0x0000001410560981 */ /* 0x0000e4000c1e1100 */
[----:B0-----:R-:W-:Y:S02]  /*1b3b0*/  @P0 IMAD.MOV.U32 R16, RZ, RZ, R14 ;  /* 0x000000ffff100224 */ /* 0x001fe400078e000e */
[----:B------:R-:W-:-:S05]  /*1b3c0*/  @P0 IMAD.MOV.U32 R17, RZ, RZ, R13 ;  /* 0x000000ffff110224 */ /* 0x000fca00078e000d */
[----:B------:R0:W3:Y:S02]  /*1b3d0*/  @P0 LDG.E.U8 R80, desc[UR20][R16.64] ;  /* 0x0000001410500981 */ /* 0x0000e4000c1e1100 */
[----:B0-----:R-:W-:Y:S02]  /*1b3e0*/  @P0 IMAD.MOV.U32 R16, RZ, RZ, R56 ;  /* 0x000000ffff100224 */ /* 0x001fe400078e0038 */
[----:B------:R-:W-:Y:S02]  /*1b3f0*/  @P0 IMAD.MOV.U32 R17, RZ, RZ, R32 ;  /* 0x000000ffff110224 */ /* 0x000fe400078e0020 */
[----:B------:R-:W3:Y:S04]  /*1b400*/  LDL.LU R32, [R1+0x1040] ;  /* 0x0010400001207983 */ /* 0x000ee80000300800 */
[----:B------:R-:W3:Y:S04]  /*1b410*/  LDL.LU R56, [R1+0x103c] ;  /* 0x00103c0001387983 */ /* 0x000ee80000300800 */
[----:B------:R0:W3:Y:S04]  /*1b420*/  @P0 LDG.E.U8 R74, desc[UR20][R16.64] ;  /* 0x00000014104a0981 */ /* 0x0000e8000c1e1100 */
[----:B------:R-:W3:Y:S04]  /*1b430*/  LDL R82, [R1+0x414] ;  /* 0x0004140001527983 */ /* 0x000ee80000100800 */
[----:B------:R-:W3:Y:S01]  /*1b440*/  LDL R88, [R1+0x418] ;  /* 0x0004180001587983 */ /* 0x000ee20000100800 */
[----:B0-----:R-:W-:-:S02]  /*1b450*/  @P0 IMAD.MOV.U32 R17, RZ, RZ, R34 ;  /* 0x000000ffff110224 */ /* 0x001fc400078e0022 */
[----:B------:R-:W-:Y:S01]  /*1b460*/  @P0 IMAD.MOV.U32 R16, RZ, RZ, R50 ;  /* 0x000000ffff100224 */ /* 0x000fe200078e0032 */
[----:B------:R-:W3:Y:S04]  /*1b470*/  LDL.LU R34, [R1+0x1038] ;  /* 0x0010380001227983 */ /* 0x000ee80000300800 */
[----:B------:R-:W3:Y:S01]  /*1b480*/  LDL.LU R50, [R1+0x1034] ;  /* 0x0010340001327983 */ /* 0x000ee20000300800 */
[----:B------:R-:W-:Y:S02]  /*1b490*/  PRMT R68, RZ, 0x7610, R68 ;  /* 0x00007610ff447816 */ /* 0x000fe40000000044 */
[----:B------:R-:W-:-:S04]  /*1b4a0*/  PRMT R62, RZ, 0x7610, R62 ;  /* 0x00007610ff3e7816 */ /* 0x000fc8000000003e */
[----:B------:R0:W3:Y:S04]  /*1b4b0*/  @P0 LDG.E.U8 R68, desc[UR20][R16.64] ;  /* 0x0000001410440981 */ /* 0x0000e8000c1e1100 */
[----:B----4-:R1:W-:Y:S01]  /*1b4c0*/  STL [R1+0x2c], R65 ;  /* 0x00002c4101007387 */ /* 0x0103e20000100800 */
[----:B0-----:R-:W-:Y:S02]  /*1b4d0*/  @P0 IMAD.MOV.U32 R16, RZ, RZ, R61 ;  /* 0x000000ffff100224 */ /* 0x001fe400078e003d */
[----:B------:R-:W-:Y:S01]  /*1b4e0*/  @P0 IMAD.MOV.U32 R17, RZ, RZ, R33 ;  /* 0x000000ffff110224 */ /* 0x000fe200078e0021 */
[----:B-1----:R-:W4:Y:S04]  /*1b4f0*/  LDL R65, [R1+0x454] ;  /* 0x0004540001417983 */ /* 0x002f280000100800 */
[----:B------:R-:W-:Y:S04]  /*1b500*/  STL [R1+0x64], R76 ;  /* 0x0000644c01007387 */ /* 0x000fe80000100800 */
[----:B------:R0:W-:Y:S04]  /*1b510*/  STL [R1+0x48], R71 ;  /* 0x0000484701007387 */ /* 0x0001e80000100800 */
[----:B------:R-:W4:Y:S04]  /*1b520*/  LDL R77, [R1+0x494] ;  /* 0x00049400014d7983 */ /* 0x000f280000100800 */
[----:B------:R1:W4:Y:S04]  /*1b530*/  @P0 LDG.E.U8 R62, desc[UR20][R16.64] ;  /* 0x00000014103e0981 */ /* 0x000328000c1e1100 */
[----:B------:R-:W4:Y:S04]  /*1b540*/  LDL R83, [R1+0x498] ;  /* 0x0004980001537983 */ /* 0x000f280000100800 */
[----:B0-----:R-:W4:Y:S04]  /*1b550*/  LDL R71, [R1+0x458] ;  /* 0x0004580001477983 */ /* 0x001f280000100800 */
[----:B------:R-:W4:Y:S01]  /*1b560*/  LDL.LU R33, [R1+0x1030] ;  /* 0x0010300001217983 */ /* 0x000f220000300800 */
[----:B-1----:R-:W-:-:S02]  /*1b570*/  @P0 IMAD.MOV.U32 R16, RZ, RZ, R19 ;  /* 0x000000ffff100224 */ /* 0x002fc400078e0013 */
[----:B------:R-:W-:Y:S01]  /*1b580*/  @P0 IMAD.MOV.U32 R17, RZ, RZ, R67 ;  /* 0x000000ffff110224 */ /* 0x000fe200078e0043 */
[----:B------:R-:W4:Y:S04]  /*1b590*/  LDL.LU R61, [R1+0x102c] ;  /* 0x00102c00013d7983 */ /* 0x000f280000300800 */
[----:B------:R-:W4:Y:S04]  /*1b5a0*/  LDL R90, [R1+0x4d4] ;  /* 0x0004d400015a7983 */ /* 0x000f280000100800 */
[----:B--2---:R0:W-:Y:S04]  /*1b5b0*/  STL [R1+0x14], R54 ;  /* 0x0000143601007387 */ /* 0x0041e80000100800 */
[----:B------:R-:W2:Y:S04]  /*1b5c0*/  LDL R60, [R1+0x518] ;  /* 0x00051800013c7983 */ /* 0x000ea80000100800 */
[----:B------:R-:W2:Y:S04]  /*1b5d0*/  LDL R66, [R1+0x554] ;  /* 0x0005540001427983 */ /* 0x000ea80000100800 */
[----:B------:R-:W2:Y:S04]  /*1b5e0*/  LDL R72, [R1+0x558] ;  /* 0x0005580001487983 */ /* 0x000ea80000100800 */
[----:B0-----:R-:W2:Y:S04]  /*1b5f0*/  LDL R54, [R1+0x514] ;  /* 0x0005140001367983 */ /* 0x001ea80000100800 */
[----:B------:R-:W2:Y:S04]  /*1b600*/  LDL.LU R67, [R1+0x1028] ;  /* 0x0010280001437983 */ /* 0x000ea80000300800 */
[----:B------:R-:W2:Y:S04]  /*1b610*/  LDL R78, [R1+0x594] ;  /* 0x00059400014e7983 */ /* 0x000ea80000100800 */
[----:B------:R-:W2:Y:S04]  /*1b620*/  LDL R84, [R1+0x598] ;  /* 0x0005980001547983 */ /* 0x000ea80000100800 */
[----:B------:R-:W2:Y:S01]  /*1b630*/  LDL R19, [R1+0x5d4] ;  /* 0x0005d40001137983 */ /* 0x000ea20000100800 */
[----:B---3--:R-:W-:-:S06]  /*1b640*/  PRMT R56, RZ, 0x7610, R56 ;  /* 0x00007610ff387816 */ /* 0x008fcc0000000038 */
[----:B------:R0:W3:Y:S01]  /*1b650*/  @P0 LDG.E.U8 R56, desc[UR20][R16.64] ;  /* 0x0000001410380981 */ /* 0x0000e2000c1e1100 */
[----:B------:R-:W-:Y:S01]  /*1b660*/  PRMT R50, RZ, 0x7610, R50 ;  /* 0x00007610ff327816 */ /* 0x000fe20000000032 */
[----:B0-----:R-:W-:Y:S02]  /*1b670*/  @P0 IMAD.MOV.U32 R16, RZ, RZ, R79 ;  /* 0x000000ffff100224 */ /* 0x001fe400078e004f */
[----:B------:R-:W-:Y:S02]  /*1b680*/  @P0 IMAD.MOV.U32 R17, RZ, RZ, R73 ;  /* 0x000000ffff110224 */ /* 0x000fe400078e0049 */
[----:B------:R-:W2:Y:S04]  /*1b690*/  LDL.LU R73, [R1+0x1024] ;  /* 0x0010240001497983 */ /* 0x000ea80000300800 */
[----:B------:R-:W2:Y:S04]  /*1b6a0*/  LDL.LU R79, [R1+0x1020] ;  /* 0x00102000014f7983 */ /* 0x000ea80000300800 */
[----:B------:R0:W2:Y:S04]  /*1b6b0*/  @P0 LDG.E.U8 R50, desc[UR20][R16.64] ;  /* 0x0000001410320981 */ /* 0x0000a8000c1e1100 */
[----:B------:R-:W2:Y:S04]  /*1b6c0*/  LDL R91, [R1+0x614] ;  /* 0x00061400015b7983 */ /* 0x000ea80000100800 */
[----:B------:R-:W2:Y:S01]  /*1b6d0*/  LDL R13, [R1+0x618] ;  /* 0x00061800010d7983 */ /* 0x000ea20000100800 */
[----:B0-----:R-:W-:-:S02]  /*1b6e0*/  @P0 IMAD.MOV.U32 R17, RZ, RZ, R92 ;  /* 0x000000ffff110224 */ /* 0x001fc400078e005c */
[----:B------:R-:W-:Y:S01]  /*1b6f0*/  @P0 IMAD.MOV.U32 R16, RZ, RZ, R85 ;  /* 0x000000ffff100224 */ /* 0x000fe200078e0055 */
[----:B------:R-:W2:Y:S04]  /*1b700*/  LDL.LU R92, [R1+0x101c] ;  /* 0x00101c00015c7983 */ /* 0x000ea80000300800 */
[----:B------:R-:W2:Y:S01]  /*1b710*/  LDL.LU R85, [R1+0x1018] ;  /* 0x0010180001557983 */ /* 0x000ea20000300800 */
[----:B------:R-:W-:Y:S02]  /*1b720*/  PRMT R43, RZ, 0x7610, R43 ;  /* 0x00007610ff2b7816 */ /* 0x000fe4000000002b */
[----:B------:R-:W-:Y:S02]  /*1b730*/  PRMT R70, RZ, 0x7610, R70 ;  /* 0x00007610ff467816 */ /* 0x000fe40000000046 */
[----:B------:R-:W-:-:S02]  /*1b740*/  PRMT R64, RZ, 0x7610, R64 ;  /* 0x00007610ff407816 */ /* 0x000fc40000000040 */
[----:B------:R-:W-:Y:S02]  /*1b750*/  PRMT R59, RZ, 0x7610, R59 ;  /* 0x00007610ff3b7816 */ /* 0x000fe4000000003b */
[----:B------:R-:W-:Y:S02]  /*1b760*/  PRMT R53, RZ, 0x7610, R53 ;  /* 0x00007610ff357816 */ /* 0x000fe40000000035 */
[----:B------:R-:W-:Y:S01]  /*1b770*/  PRMT R48, RZ, 0x7610, R48 ;  /* 0x00007610ff307816 */ /* 0x000fe20000000030 */
[----:B------:R0:W3:Y:S04]  /*1b780*/  @P0 LDG.E.U8 R43, desc[UR20][R16.64] ;  /* 0x00000014102b0981 */ /* 0x0000e8000c1e1100 */
[----:B------:R-:W3:Y:S01]  /*1b790*/  LDL R14, [R1+0x654] ;  /* 0x00065400010e7983 */ /* 0x000ee20000100800 */
[----:B0-----:R-:W-:-:S02]  /*1b7a0*/  @P0 IMAD.MOV.U32 R16, RZ, RZ, R88 ;  /* 0x000000ffff100224 */ /* 0x001fc400078e0058 */
[----:B------:R-:W-:-:S05]  /*1b7b0*/  @P0 IMAD.MOV.U32 R17, RZ, RZ, R82 ;  /* 0x000000ffff110224 */ /* 0x000fca00078e0052 */
[----:B------:R4:W3:Y:S02]  /*1b7c0*/  @P0 LDG.E.U8 R70, desc[UR20][R16.64] ;  /* 0x0000001410460981 */ /* 0x0008e4000c1e1100 */
[----:B----4-:R-:W-:Y:S02]  /*1b7d0*/  @P0 IMAD.MOV.U32 R16, RZ, RZ, R71 ;  /* 0x000000ffff100224 */ /* 0x010fe400078e0047 */
[----:B------:R-:W-:-:S05]  /*1b7e0*/  @P0 IMAD.MOV.U32 R17, RZ, RZ, R65 ;  /* 0x000000ffff110224 */ /* 0x000fca00078e0041 */
[----:B------:R0:W4:Y:S02]  /*1b7f0*/  @P0 LDG.E.U8 R64, desc[UR20][R16.64] ;  /* 0x0000001410400981 */ /* 0x000124000c1e1100 */
[----:B0-----:R-:W-:Y:S02]  /*1b800*/  @P0 IMAD.MOV.U32 R16, RZ, RZ, R83 ;  /* 0x000000ffff100224 */ /* 0x001fe400078e0053 */
[----:B------:R-:W-:-:S05]  /*1b810*/  @P0 IMAD.MOV.U32 R17, RZ, RZ, R77 ;  /* 0x000000ffff110224 */ /* 0x000fca00078e004d */
[----:B------:R0:W3:Y:S02]  /*1b820*/  @P0 LDG.E.U8 R59, desc[UR20][R16.64] ;  /* 0x00000014103b0981 */ /* 0x0000e4000c1e1100 */
[----:B0-----:R-:W-:Y:S01]  /*1b830*/  @P0 IMAD.MOV.U32 R17, RZ, RZ, R90 ;  /* 0x000000ffff110224 */ /* 0x001fe200078e005a */
[----:B------:R-:W-:Y:S02]  /*1b840*/  PRMT R47, RZ, 0x7610, R47 ;  /* 0x00007610ff2f7816 */ /* 0x000fe4000000002f */
[----:B------:R-:W-:Y:S01]  /*1b850*/  PRMT R5, RZ, 0x7610, R5 ;  /* 0x00007610ff057816 */ /* 0x000fe20000000005 */
[----:B--2---:R-:W-:Y:S02]  /*1b860*/  @P0 IMAD.MOV.U32 R16, RZ, RZ, R85 ;  /* 0x000000ffff100224 */ /* 0x004fe400078e0055 */
[----:B------:R-:W2:Y:S04]  /*1b870*/  LDL.LU R85, [R1+0x1014] ;  /* 0x0010140001557983 */ /* 0x000ea80000300800 */
[----:B------:R0:W3:Y:S02]  /*1b880*/  @P0 LDG.E.U8 R53, desc[UR20][R16.64] ;  /* 0x0000001410350981 */ /* 0x0000e4000c1e1100 */
[----:B0-----:R-:W-:-:S02]  /*1b890*/  @P0 IMAD.MOV.U32 R16, RZ, RZ, R60 ;  /* 0x000000ffff100224 */ /* 0x001fc400078e003c */
[----:B------:R-:W-:-:S05]  /*1b8a0*/  @P0 IMAD.MOV.U32 R17, RZ, RZ, R54 ;  /* 0x000000ffff110224 */ /* 0x000fca00078e0036 */
[----:B------:R0:W4:Y:S02]  /*1b8b0*/  @P0 LDG.E.U8 R48, desc[UR20][R16.64] ;  /* 0x0000001410300981 */ /* 0x000124000c1e1100 */
        /* <DEDUP_REMOVED lines=8> */
[----:B------:R-:W-:Y:S01]  /*1b940*/  PRMT R92, RZ, 0x7610, R92 ;  /* 0x00007610ff5c7816 */ /* 0x000fe2000000005c */
[----:B------:R-:W-:Y:S01]  /*1b950*/  @P0 IMAD.MOV.U32 R17, RZ, RZ, R19 ;  /* 0x000000ffff110224 */ /* 0x000fe200078e0013 */
[----:B------:R-:W-:Y:S02]  /*1b960*/  PRMT R79, RZ, 0x7610, R79 ;  /* 0x00007610ff4f7816 */ /* 0x000fe4000000004f */
[----:B------:R-:W-:Y:S01]  /*1b970*/  PRMT R73, RZ, 0x7610, R73 ;  /* 0x00007610ff497816 */ /* 0x000fe20000000049 */
[----:B------:R-:W4:Y:S04]  /*1b980*/  LDL R72, [R1+0x41c] ;  /* 0x00041c0001487983 */ /* 0x000f280000100800 */
[----:B------:R0:W4:Y:S04]  /*1b990*/  @P0 LDG.E.U8 R92, desc[UR20][R16.64] ;  /* 0x00000014105c0981 */ /* 0x000128000c1e1100 */
[----:B------:R-:W4:Y:S01]  /*1b9a0*/  LDL R19, [R1+0x420] ;  /* 0x0004200001137983 */ /* 0x000f220000100800 */
[----:B0-----:R-:W-:-:S02]  /*1b9b0*/  @P0 IMAD.MOV.U32 R16, RZ, RZ, R13 ;  /* 0x000000ffff100224 */ /* 0x001fc400078e000d */
[----:B------:R-:W-:Y:S01]  /*1b9c0*/  @P0 IMAD.MOV.U32 R17, RZ, RZ, R91 ;  /* 0x000000ffff110224 */ /* 0x000fe200078e005b */
[----:B------:R-:W-:Y:S02]  /*1b9d0*/  PRMT R61, RZ, 0x7610, R61 ;  /* 0x00007610ff3d7816 */ /* 0x000fe4000000003d */
[----:B------:R-:W-:Y:S02]  /*1b9e0*/  PRMT R55, RZ, 0x7610, R55 ;  /* 0x00007610ff377816 */ /* 0x000fe40000000037 */
[----:B------:R-:W-:Y:S02]  /*1b9f0*/  PRMT R49, RZ, 0x7610, R49 ;  /* 0x00007610ff317816 */ /* 0x000fe40000000031 */
[----:B--2---:R-:W-:-:S06]  /*1ba00*/  PRMT R85, RZ, 0x7610, R85 ;  /* 0x00007610ff557816 */ /* 0x004fcc0000000055 */
[----:B------:R0:W2:Y:S02]  /*1ba10*/  @P0 LDG.E.U8 R85, desc[UR20][R16.64] ;  /* 0x0000001410550981 */ /* 0x0000a4000c1e1100 */
[----:B0-----:R-:W-:Y:S02]  /*1ba20*/  @P0 IMAD.MOV.U32 R16, RZ, RZ, R34 ;  /* 0x000000ffff100224 */ /* 0x001fe400078e0022 */
[----:B---3--:R-:W-:Y:S01]  /*1ba30*/  @P0 IMAD.MOV.U32 R17, RZ, RZ, R14 ;  /* 0x000000ffff110224 */ /* 0x008fe200078e000e */
[----:B------:R-:W3:Y:S04]  /*1ba40*/  LDL.LU R34, [R1+0x100c] ;  /* 0x00100c0001227983 */ /* 0x000ee80000300800 */
[----:B------:R0:W2:Y:S04]  /*1ba50*/  @P0 LDG.E.U8 R79, desc[UR20][R16.64] ;  /* 0x00000014104f0981 */ /* 0x0000a8000c1e1100 */
[----:B------:R-:W-:Y:S04]  /*1ba60*/  STL [R1+0xb4], R70 ;  /* 0x0000b44601007387 */ /* 0x000fe80000100800 */
[----:B----4-:R-:W-:Y:S01]  /*1ba70*/  STL [R1+0x98], R64 ;  /* 0x0000984001007387 */ /* 0x010fe20000100800 */
[----:B0-----:R-:W-:-:S02]  /*1ba80*/  @P0 IMAD.MOV.U32 R16, RZ, RZ, R36 ;  /* 0x000000ffff100224 */ /* 0x001fc400078e0024 */
[----:B------:R-:W-:Y:S02]  /*1ba90*/  @P0 IMAD.MOV.U32 R17, RZ, RZ, R35 ;  /* 0x000000ffff110224 */ /* 0x000fe400078e0023 */
[----:B------:R-:W4:Y:S04]  /*1baa0*/  LDL.LU R35, [R1+0x1008] ;  /* 0x0010080001237983 */ /* 0x000f280000300800 */
[----:B------:R0:W2:Y:S04]  /*1bab0*/  @P0 LDG.E.U8 R73, desc[UR20][R16.64] ;  /* 0x0000001410490981 */ /* 0x0000a8000c1e1100 */
[----:B------:R-:W2:Y:S04]  /*1bac0*/  LDL.LU R36, [R1+0x1004] ;  /* 0x0010040001247983 */ /* 0x000ea80000300800 */
[----:B------:R-:W2:Y:S04]  /*1bad0*/  LDL R91, [R1+0x49c] ;  /* 0x00049c00015b7983 */ /* 0x000ea80000100800 */
[----:B------:R-:W-:Y:S01]  /*1bae0*/  STL [R1+0x7c], R59 ;  /* 0x00007c3b01007387 */ /* 0x000fe20000100800 */
[----:B0-----:R-:W-:-:S02]  /*1baf0*/  @P0 IMAD.MOV.U32 R16, RZ, RZ, R38 ;  /* 0x000000ffff100224 */ /* 0x001fc400078e0026 */
[----:B------:R-:W-:Y:S02]  /*1bb00*/  @P0 IMAD.MOV.U32 R17, RZ, RZ, R37 ;  /* 0x000000ffff110224 */ /* 0x000fe400078e0025 */
[----:B------:R-:W2:Y:S04]  /*1bb10*/  LDL.LU R37, [R1+0x1000] ;  /* 0x0010000001257983 */ /* 0x000ea80000300800 */
[----:B------:R-:W-:Y:S04]  /*1bb20*/  STL [R1+0x60], R53 ;  /* 0x0000603501007387 */ /* 0x000fe80000100800 */
[----:B------:R-:W2:Y:S04]  /*1bb30*/  LDL.LU R38, [R1+0xffc] ;  /* 0x000ffc0001267983 */ /* 0x000ea80000300800 */
[----:B------:R-:W2:Y:S01]  /*1bb40*/  LDL R78, [R1+0x4dc] ;  /* 0x0004dc00014e7983 */ /* 0x000ea20000100800 */
[----:B------:R-:W-:-:S06]  /*1bb50*/  PRMT R67, RZ, 0x7610, R67 ;  /* 0x00007610ff437816 */ /* 0x000fcc0000000043 */
[----:B------:R0:W2:Y:S04]  /*1bb60*/  @P0 LDG.E.U8 R67, desc[UR20][R16.64] ;  /* 0x0000001410430981 */ /* 0x0000a8000c1e1100 */
[----:B------:R-:W-:Y:S01]  /*1bb70*/  STL [R1+0x44], R48 ;  /* 0x0000443001007387 */ /* 0x000fe20000100800 */
[----:B0-----:R-:W-:Y:S02]  /*1bb80*/  @P0 IMAD.MOV.U32 R16, RZ, RZ, R24 ;  /* 0x000000ffff100224 */ /* 0x001fe400078e0018 */
[----:B------:R-:W-:Y:S02]  /*1bb90*/  @P0 IMAD.MOV.U32 R17, RZ, RZ, R39 ;  /* 0x000000ffff110224 */ /* 0x000fe400078e0027 */
[----:B------:R-:W2:Y:S04]  /*1bba0*/  LDL.LU R39, [R1+0xff8] ;  /* 0x000ff80001277983 */ /* 0x000ea80000300800 */
[----:B------:R0:W2:Y:S04]  /*1bbb0*/  @P0 LDG.E.U8 R61, desc[UR20][R16.64] ;  /* 0x00000014103d0981 */ /* 0x0000a8000c1e1100 */
[----:B------:R1:W-:Y:S04]  /*1bbc0*/  STL [R1+0x28], R47 ;  /* 0x0000282f01007387 */ /* 0x0003e80000100800 */
[----:B------:R-:W2:Y:S04]  /*1bbd0*/  LDL.LU R24, [R1+0xff4] ;  /* 0x000ff40001187983 */ /* 0x000ea80000300800 */
[----:B------:R-:W2:Y:S01]  /*1bbe0*/  LDL.LU R14, [R1+0x140] ;  /* 0x00014000010e7983 */ /* 0x000ea20000300800 */
[----:B0-----:R-:W-:-:S02]  /*1bbf0*/  @P0 IMAD.MOV.U32 R16, RZ, RZ, R23 ;  /* 0x000000ffff100224 */ /* 0x001fc400078e0017 */
[----:B------:R-:W-:Y:S02]  /*1bc00*/  @P0 IMAD.MOV.U32 R17, RZ, RZ, R89 ;  /* 0x000000ffff110224 */ /* 0x000fe400078e0059 */
[----:B------:R-:W2:Y:S04]  /*1bc10*/  LDL.LU R89, [R1+0xff0] ;  /* 0x000ff00001597983 */ /* 0x000ea80000300800 */
[----:B------:R-:W2:Y:S04]  /*1bc20*/  LDL.LU R23, [R1+0xfec] ;  /* 0x000fec0001177983 */ /* 0x000ea80000300800 */
[----:B------:R0:W2:Y:S04]  /*1bc30*/  @P0 LDG.E.U8 R55, desc[UR20][R16.64] ;  /* 0x0000001410370981 */ /* 0x0000a8000c1e1100 */
[----:B------:R-:W2:Y:S01]  /*1bc40*/  LDL.LU R13, [R1+0x138] ;  /* 0x00013800010d7983 */ /* 0x000ea20000300800 */
[----:B0-----:R-:W-:-:S02]  /*1bc50*/  @P0 IMAD.MOV.U32 R17, RZ, RZ, R7 ;  /* 0x000000ffff110224 */ /* 0x001fc400078e0007 */
[----:B------:R-:W-:Y:S01]  /*1bc60*/  @P0 IMAD.MOV.U32 R16, RZ, RZ, R44 ;  /* 0x000000ffff100224 */ /* 0x000fe200078e002c */
[----:B------:R-:W2:Y:S04]  /*1bc70*/  LDL.LU R7, [R1+0xfe8] ;  /* 0x000fe80001077983 */ /* 0x000ea80000300800 */
[----:B------:R-:W3:Y:S04]  /*1bc80*/  LDL.LU R44, [R1+0xfe4] ;  /* 0x000fe400012c7983 */ /* 0x000ee80000300800 */
[----:B------:R-:W4:Y:S04]  /*1bc90*/  LDL.LU R84, [R1+0x134] ;  /* 0x0001340001547983 */ /* 0x000f280000300800 */
[----:B------:R0:W4:Y:S02]  /*1bca0*/  @P0 LDG.E.U8 R49, desc[UR20][R16.64] ;  /* 0x0000001410310981 */ /* 0x000124000c1e1100 */
[----:B0-----:R-:W-:-:S02]  /*1bcb0*/  @P0 IMAD.MOV.U32 R17, RZ, RZ, R22 ;  /* 0x000000ffff110224 */ /* 0x001fc400078e0016 */
[----:B------:R-:W4:Y:S01]  /*1bcc0*/  LDL.LU R22, [R1+0xfe0] ;  /* 0x000fe00001167983 */ /* 0x000f220000300800 */
[----:B------:R-:W-:Y:S01]  /*1bcd0*/  PRMT R42, RZ, 0x7610, R42 ;  /* 0x00007610ff2a7816 */ /* 0x000fe2000000002a */
[----:B------:R-:W-:Y:S01]  /*1bce0*/  @P0 IMAD.MOV.U32 R16, RZ, RZ, R18 ;  /* 0x000000ffff100224 */ /* 0x000fe200078e0012 */
[----:B------:R-:W-:Y:S01]  /*1bcf0*/  PRMT R4, RZ, 0x7610, R4 ;  /* 0x00007610ff047816 */ /* 0x000fe20000000004 */
[----:B------:R-:W4:Y:S04]  /*1bd00*/  LDL.LU R18, [R1+0x130] ;  /* 0x0001300001127983 */ /* 0x000f280000300800 */
[----:B------:R0:W4:Y:S02]  /*1bd10*/  @P0 LDG.E.U8 R42, desc[UR20][R16.64] ;  /* 0x00000014102a0981 */ /* 0x000124000c1e1100 */
[----:B0-----:R-:W-:-:S02]  /*1bd20*/  @P0 IMAD.MOV.U32 R16, RZ, RZ, R19 ;  /* 0x000000ffff100224 */ /* 0x001fc400078e0013 */
[----:B------:R-:W-:-:S05]  /*1bd30*/  @P0 IMAD.MOV.U32 R17, RZ, RZ, R72 ;  /* 0x000000ffff110224 */ /* 0x000fca00078e0048 */
[----:B------:R2:W4:Y:S01]  /*1bd40*/  @P0 LDG.E.U8 R4, desc[UR20][R16.64] ;  /* 0x0000001410040981 */ /* 0x000522000c1e1100 */
[----:B------:R-:W-:Y:S02]  /*1bd50*/  PRMT R3, RZ, 0x7610, R3 ;  /* 0x00007610ff037816 */ /* 0x000fe40000000003 */
[----:B------:R-:W-:Y:S02]  /*1bd60*/  PRMT R2, RZ, 0x7610, R2 ;  /* 0x00007610ff027816 */ /* 0x000fe40000000002 */
[----:B------:R-:W-:Y:S01]  /*1bd70*/  PRMT R6, RZ, 0x7610, R6 ;  /* 0x00007610ff067816 */ /* 0x000fe20000000006 */
[----:B--2---:R-:W-:Y:S02]  /*1bd80*/  @P0 IMAD.MOV.U32 R17, RZ, RZ, R7 ;  /* 0x000000ffff110224 */ /* 0x004fe400078e0007 */
[----:B---3--:R-:W-:Y:S01]  /*1bd90*/  @P0 IMAD.MOV.U32 R16, RZ, RZ, R44 ;  /* 0x000000ffff100224 */ /* 0x008fe200078e002c */
[----:B------:R-:W2:Y:S04]  /*1bda0*/  LDL.LU R7, [R1+0xfdc] ;  /* 0x000fdc0001077983 */ /* 0x000ea80000300800 */
[----:B------:R-:W3:Y:S04]  /*1bdb0*/  LDL.LU R44, [R1+0xfd8] ;  /* 0x000fd800012c7983 */ /* 0x000ee80000300800 */
[----:B------:R-:W3:Y:S04]  /*1bdc0*/  LDL.LU R19, [R1+0x12c] ;  /* 0x00012c0001137983 */ /* 0x000ee80000300800 */
[----:B------:R4:W3:Y:S02]  /*1bdd0*/  @P0 LDG.E.U8 R3, desc[UR20][R16.64] ;  /* 0x0000001410030981 */ /* 0x0008e4000c1e1100 */
[----:B----4-:R-:W-:-:S02]  /*1bde0*/  @P0 IMAD.MOV.U32 R16, RZ, RZ, R22 ;  /* 0x000000ffff100224 */ /* 0x010fc400078e0016 */
[----:B------:R-:W4:Y:S01]  /*1bdf0*/  LDL.LU R22, [R1+0xfd4] ;  /* 0x000fd40001167983 */ /* 0x000f220000300800 */
[----:B------:R-:W-:-:S03]  /*1be00*/  @P0 IMAD.MOV.U32 R17, RZ, RZ, R91 ;  /* 0x000000ffff110224 */ /* 0x000fc600078e005b */
[----:B------:R-:W4:Y:S04]  /*1be10*/  LDL.LU R91, [R1+0x128] ;  /* 0x00012800015b7983 */ /* 0x000f280000300800 */
[----:B------:R0:W4:Y:S02]  /*1be20*/  @P0 LDG.E.U8 R2, desc[UR20][R16.64] ;  /* 0x0000001410020981 */ /* 0x000124000c1e1100 */
[----:B0-----:R-:W-:Y:S02]  /*1be30*/  @P0 IMAD.MOV.U32 R16, RZ, RZ, R23 ;  /* 0x000000ffff100224 */ /* 0x001fe400078e0017 */
[----:B------:R-:W-:Y:S01]  /*1be40*/  @P0 IMAD.MOV.U32 R17, RZ, RZ, R78 ;  /* 0x000000ffff110224 */ /* 0x000fe200078e004e */
[----:B------:R-:W4:Y:S04]  /*1be50*/  LDL.LU R23, [R1+0xfd0] ;  /* 0x000fd00001177983 */ /* 0x000f280000300800 */
[----:B------:R0:W4:Y:S02]  /*1be60*/  @P0 LDG.E.U8 R6, desc[UR20][R16.64] ;  /* 0x0000001410060981 */ /* 0x000124000c1e1100 */
[----:B0-----:R-:W-:-:S02]  /*1be70*/  @P0 IMAD.MOV.U32 R17, RZ, RZ, R24 ;  /* 0x000000ffff110224 */ /* 0x001fc400078e0018 */
[----:B------:R-:W-:Y:S01]  /*1be80*/  @P0 IMAD.MOV.U32 R16, RZ, RZ, R89 ;  /* 0x000000ffff100224 */ /* 0x000fe200078e0059 */
[----:B------:R-:W4:Y:S04]  /*1be90*/  LDL.LU R24, [R1+0xfcc] ;  /* 0x000fcc0001187983 */ /* 0x000f280000300800 */
[----:B------:R-:W4:Y:S01]  /*1bea0*/  LDL.LU R89, [R1+0xfc8] ;  /* 0x000fc80001597983 */ /* 0x000f220000300800 */
[----:B------:R-:W-:Y:S02]  /*1beb0*/  PRMT R41, RZ, 0x7610, R41 ;  /* 0x00007610ff297816 */ /* 0x000fe40000000029 */
[----:B------:R-:W-:Y:S02]  /*1bec0*/  PRMT R40, RZ, 0x7610, R40 ;  /* 0x00007610ff287816 */ /* 0x000fe40000000028 */
[----:B------:R-:W-:-:S02]  /*1bed0*/  PRMT R39, RZ, 0x7610, R39 ;  /* 0x00007610ff277816 */ /* 0x000fc40000000027 */
[----:B------:R-:W-:Y:S02]  /*1bee0*/  PRMT R38, RZ, 0x7610, R38 ;  /* 0x00007610ff267816 */ /* 0x000fe40000000026 */
[----:B------:R-:W-:Y:S02]  /*1bef0*/  PRMT R37, RZ, 0x7610, R37 ;  /* 0x00007610ff257816 */ /* 0x000fe40000000025 */
[----:B------:R-:W-:Y:S02]  /*1bf00*/  PRMT R36, RZ, 0x7610, R36 ;  /* 0x00007610ff247816 */ /* 0x000fe40000000024 */
        /* <DEDUP_REMOVED lines=8> */
[----:B--2---:R-:W-:-:S02]  /*1bf90*/  PRMT R7, RZ, 0x7610, R7 ;  /* 0x00007610ff077816 */ /* 0x004fc40000000007 */
[C---:B---3--:R-:W-:Y:S02]  /*1bfa0*/  SEL R14, R44.reuse, R14, !P3 ;  /* 0x0000000e2c0e7207 */ /* 0x048fe40005800000 */
[----:B------:R-:W-:Y:S02]  /*1bfb0*/  SEL R13, R44, R13, !P3 ;  /* 0x0000000d2c0d7207 */ /* 0x000fe40005800000 */
[----:B------:R0:W2:Y:S02]  /*1bfc0*/  @P0 LDG.E.U8 R7, desc[UR20][R16.64] ;  /* 0x0000001410070981 */ /* 0x0000a4000c1e1100 */
[----:B0-----:R-:W-:Y:S02]  /*1bfd0*/  IMAD R16, R14, UR4, RZ ;  /* 0x000000040e107c24 */ /* 0x001fe4000f8e02ff */
[----:B----4-:R-:W-:Y:S01]  /*1bfe0*/  @!P5 IMAD.MOV R22, RZ, RZ, -R22 ;  /* 0x000000ffff16d224 */ /* 0x010fe200078e0a16 */
[----:B------:R-:W-:Y:S01]  /*1bff0*/  SEL R14, R44, R84, !P3 ;  /* 0x000000542c0e7207 */ /* 0x000fe20005800000 */
[----:B------:R-:W-:Y:S01]  /*1c000*/  IMAD R17, R13, UR5, RZ ;  /* 0x000000050d117c24 */ /* 0x000fe2000f8e02ff */
[----:B------:R-:W0:Y:S01]  /*1c010*/  LDCU UR4, c[0x0][0x3b0] ;  /* 0x00007600ff0477ac */ /* 0x000e220008000800 */
[----:B-1----:R-:W-:-:S02]  /*1c020*/  IADD3 R47, P5, PT, R16, R9, RZ ;  /* 0x00000009102f7210 */ /* 0x002fc40007fbe0ff */
[----:B------:R-:W-:Y:S01]  /*1c030*/  SEL R13, R44, R18, !P3 ;  /* 0x000000122c0d7207 */ /* 0x000fe20005800000 */
[----:B------:R-:W-:Y:S01]  /*1c040*/  IMAD R18, R14, UR6, RZ ;  /* 0x000000060e127c24 */ /* 0x000fe2000f8e02ff */
[----:B------:R-:W1:Y:S01]  /*1c050*/  LDCU UR5, c[0x0][0x3b0] ;  /* 0x00007600ff0577ac */ /* 0x000e620008000800 */
[-C--:B------:R-:W-:Y:S02]  /*1c060*/  LEA.HI.X.SX32 R16, R16, R8.reuse, 0x1, P5 ;  /* 0x0000000810107211 */ /* 0x080fe400028f0eff */
[----:B------:R-:W-:Y:S02]  /*1c070*/  IADD3 R48, P5, PT, R17, R9, RZ ;  /* 0x0000000911307210 */ /* 0x000fe40007fbe0ff */
[----:B------:R-:W-:Y:S01]  /*1c080*/  SEL R14, R44, R19, !P3 ;  /* 0x000000132c0e7207 */ /* 0x000fe20005800000 */
[----:B------:R-:W-:Y:S01]  /*1c090*/  STL [R1+0x560], R47 ;  /* 0x0005602f01007387 */ /* 0x000fe20000100800 */
[----:B------:R-:W-:Y:S01]  /*1c0a0*/  IMAD R19, R13, UR12, RZ ;  /* 0x0000000c0d137c24 */ /* 0x000fe2000f8e02ff */
[----:B------:R-:W-:-:S02]  /*1c0b0*/  LEA.HI.X.SX32 R64, R17, R8, 0x1, P5 ;  /* 0x0000000811407211 */ /* 0x000fc400028f0eff */
[----:B------:R-:W-:Y:S01]  /*1c0c0*/  IADD3 R59, P5, PT, R18, R9, RZ ;  /* 0x00000009123b7210 */ /* 0x000fe20007fbe0ff */
[----:B------:R3:W-:Y:S01]  /*1c0d0*/  STL [R1+0x55c], R16 ;  /* 0x00055c1001007387 */ /* 0x0007e20000100800 */
[----:B------:R-:W-:Y:S01]  /*1c0e0*/  @P0 IMAD.MOV.U32 R17, RZ, RZ, R16 ;  /* 0x000000ffff110224 */ /* 0x000fe200078e0010 */
[----:B------:R-:W-:Y:S02]  /*1c0f0*/  SEL R13, R44, R91, !P3 ;  /* 0x0000005b2c0d7207 */ /* 0x000fe40005800000 */
[----:B------:R-:W-:Y:S01]  /*1c100*/  LEA.HI.X.SX32 R60, R18, R8, 0x1, P5 ;  /* 0x00000008123c7211 */ /* 0x000fe200028f0eff */
[----:B------:R-:W-:Y:S01]  /*1c110*/  IMAD R14, R14, UR13, RZ ;  /* 0x0000000d0e0e7c24 */ /* 0x000fe2000f8e02ff */
[----:B------:R-:W-:Y:S01]  /*1c120*/  IADD3 R53, P5, PT, R19, R9, RZ ;  /* 0x0000000913357210 */ /* 0x000fe20007fbe0ff */
[----:B---3--:R-:W-:-:S03]  /*1c130*/  @P0 IMAD.MOV.U32 R16, RZ, RZ, R47 ;  /* 0x000000ffff100224 */ /* 0x008fc600078e002f */
[----:B------:R-:W-:Y:S01]  /*1c140*/  LEA.HI.X.SX32 R54, R19, R8, 0x1, P5 ;  /* 0x0000000813367211 */ /* 0x000fe200028f0eff */
[----:B0-----:R-:W-:Y:S01]  /*1c150*/  IMAD R13, R13, UR4, RZ ;  /* 0x000000040d0d7c24 */ /* 0x001fe2000f8e02ff */
[----:B------:R0:W3:Y:S01]  /*1c160*/  @P0 LDG.E.U8 R41, desc[UR20][R16.64] ;  /* 0x0000001410290981 */ /* 0x0000e2000c1e1100 */
[----:B------:R-:W-:Y:S02]  /*1c170*/  IADD3 R47, P5, PT, R14, R9, RZ ;  /* 0x000000090e2f7210 */ /* 0x000fe40007fbe0ff */
[----:B------:R-:W-:Y:S01]  /*1c180*/  SEL R89, R44, R89, !P3 ;  /* 0x000000592c597207 */ /* 0x000fe20005800000 */
[----:B------:R4:W-:Y:S01]  /*1c190*/  STL [R1+0x5a0], R48 ;  /* 0x0005a03001007387 */ /* 0x0009e20000100800 */
[----:B------:R-:W4:Y:S01]  /*1c1a0*/  LDCU UR4, c[0x0][0x3b0] ;  /* 0x00007600ff0477ac */ /* 0x000f220008000800 */
[----:B0-----:R-:W-:Y:S02]  /*1c1b0*/  @P0 IMAD.MOV.U32 R16, RZ, RZ, R48 ;  /* 0x000000ffff100224 */ /* 0x001fe400078e0030 */
[----:B------:R-:W-:-:S02]  /*1c1c0*/  @P0 IMAD.MOV.U32 R17, RZ, RZ, R64 ;  /* 0x000000ffff110224 */ /* 0x000fc400078e0040 */
[----:B-1----:R-:W-:Y:S01]  /*1c1d0*/  IMAD R89, R89, UR5, RZ ;  /* 0x0000000559597c24 */ /* 0x002fe2000f8e02ff */
[----:B------:R-:W0:Y:S01]  /*1c1e0*/  LDCU UR5, c[0x0][0x3b0] ;  /* 0x00007600ff0577ac */ /* 0x000e220008000800 */
[----:B----4-:R-:W-:Y:S01]  /*1c1f0*/  LEA.HI.X.SX32 R48, R14, R8, 0x1, P5 ;  /* 0x000000080e307211 */ /* 0x010fe200028f0eff */
[----:B------:R1:W4:Y:S01]  /*1c200*/  @P0 LDG.E.U8 R40, desc[UR20][R16.64] ;  /* 0x0000001410280981 */ /* 0x000322000c1e1100 */
[----:B------:R-:W-:-:S04]  /*1c210*/  IADD3 R18, P5, PT, R13, R9, RZ ;  /* 0x000000090d127210 */ /* 0x000fc80007fbe0ff */
[----:B------:R-:W-:Y:S01]  /*1c220*/  LEA.HI.X.SX32 R19, R13, R8, 0x1, P5 ;  /* 0x000000080d137211 */ /* 0x000fe200028f0eff */
[----:B-1----:R-:W-:Y:S02]  /*1c230*/  @P0 IMAD.MOV.U32 R16, RZ, RZ, R59 ;  /* 0x000000ffff100224 */ /* 0x002fe400078e003b */
[----:B------:R-:W-:Y:S01]  /*1c240*/  @P0 IMAD.MOV.U32 R17, RZ, RZ, R60 ;  /* 0x000000ffff110224 */ /* 0x000fe200078e003c */
[----:B------:R-:W-:-:S04]  /*1c250*/  IADD3 R14, P5, PT, R89, R9, RZ ;  /* 0x00000009590e7210 */ /* 0x000fc80007fbe0ff */
[----:B------:R1:W2:Y:S01]  /*1c260*/  @P0 LDG.E.U8 R39, desc[UR20][R16.64] ;  /* 0x0000001410270981 */ /* 0x0002a2000c1e1100 */
[----:B------:R-:W-:Y:S02]  /*1c270*/  LEA.HI.X.SX32 R13, R89, R8, 0x1, P5 ;  /* 0x00000008590d7211 */ /* 0x000fe400028f0eff */
[----:B------:R-:W-:Y:S01]  /*1c280*/  ISETP.GT.U32.AND P5, PT, R10, R23, PT ;  /* 0x000000170a00720c */ /* 0x000fe20003fa4070 */
[----:B-1----:R-:W-:Y:S02]  /*1c290*/  @P0 IMAD.MOV.U32 R16, RZ, RZ, R53 ;  /* 0x000000ffff100224 */ /* 0x002fe400078e0035 */
[----:B------:R-:W-:Y:S01]  /*1c2a0*/  @P0 IMAD.MOV.U32 R17, RZ, RZ, R54 ;  /* 0x000000ffff110224 */ /* 0x000fe200078e0036 */
[----:B------:R-:W-:Y:S04]  /*1c2b0*/  STL [R1+0x59c], R64 ;  /* 0x00059c4001007387 */ /* 0x000fe80000100800 */
[----:B------:R1:W2:Y:S04]  /*1c2c0*/  @P0 LDG.E.U8 R38, desc[UR20][R16.64] ;  /* 0x0000001410260981 */ /* 0x0002a8000c1e1100 */
[----:B------:R-:W-:Y:S01]  /*1c2d0*/  STL [R1+0x5e0], R59 ;  /* 0x0005e03b01007387 */ /* 0x000fe20000100800 */
[----:B------:R-:W-:-:S03]  /*1c2e0*/  SEL R22, R44, R22, !P3 ;  /* 0x000000162c167207 */ /* 0x000fc60005800000 */
[----:B------:R-:W-:Y:S01]  /*1c2f0*/  STL [R1+0x5dc], R60 ;  /* 0x0005dc3c01007387 */ /* 0x000fe20000100800 */
[----:B------:R-:W-:-:S03]  /*1c300*/  @!P4 IMAD.MOV R24, RZ, RZ, -R24 ;  /* 0x000000ffff18c224 */ /* 0x000fc600078e0a18 */
[----:B------:R-:W-:Y:S01]  /*1c310*/  STL [R1+0x620], R53 ;  /* 0x0006203501007387 */ /* 0x000fe20000100800 */
[----:B-1----:R-:W-:Y:S02]  /*1c320*/  @P0 IMAD.MOV.U32 R16, RZ, RZ, R47 ;  /* 0x000000ffff100224 */ /* 0x002fe400078e002f */
[----:B------:R-:W-:Y:S01]  /*1c330*/  @P0 IMAD.MOV.U32 R17, RZ, RZ, R48 ;  /* 0x000000ffff110224 */ /* 0x000fe200078e0030 */
[----:B------:R-:W-:Y:S04]  /*1c340*/  STL [R1+0x61c], R54 ;  /* 0x00061c3601007387 */ /* 0x000fe80000100800 */
[----:B------:R-:W-:Y:S04]  /*1c350*/  STL [R1+0x660], R47 ;  /* 0x0006602f01007387 */ /* 0x000fe80000100800 */
[----:B------:R1:W2:Y:S04]  /*1c360*/  @P0 LDG.E.U8 R37, desc[UR20][R16.64] ;  /* 0x0000001410250981 */ /* 0x0002a8000c1e1100 */
[----:B------:R-:W-:Y:S01]  /*1c370*/  STL [R1+0x65c], R48 ;  /* 0x00065c3001007387 */ /* 0x000fe20000100800 */
[----:B------:R-:W-:-:S03]  /*1c380*/  IMAD R22, R22, UR4, RZ ;  /* 0x0000000416167c24 */ /* 0x000fc6000f8e02ff */
[----:B------:R-:W-:Y:S01]  /*1c390*/  STL [R1+0x6a0], R18 ;  /* 0x0006a01201007387 */ /* 0x000fe20000100800 */
[----:B------:R-:W-:-:S03]  /*1c3a0*/  SEL R24, R44, R24, !P3 ;  /* 0x000000182c187207 */ /* 0x000fc60005800000 */
[----:B------:R-:W-:Y:S01]  /*1c3b0*/  STL [R1+0x69c], R19 ;  /* 0x00069c1301007387 */ /* 0x000fe20000100800 */
[----:B-1----:R-:W-:Y:S02]  /*1c3c0*/  @P0 IMAD.MOV.U32 R16, RZ, RZ, R18 ;  /* 0x000000ffff100224 */ /* 0x002fe400078e0012 */
[----:B------:R-:W-:Y:S01]  /*1c3d0*/  @P0 IMAD.MOV.U32 R17, RZ, RZ, R19 ;  /* 0x000000ffff110224 */ /* 0x000fe200078e0013 */
[----:B------:R-:W-:Y:S04]  /*1c3e0*/  STL [R1+0x6e0], R14 ;  /* 0x0006e00e01007387 */ /* 0x000fe80000100800 */
[----:B------:R1:W-:Y:S01]  /*1c3f0*/  STL [R1+0x6dc], R13 ;  /* 0x0006dc0d01007387 */ /* 0x0003e20000100800 */
[----:B------:R-:W-:Y:S01]  /*1c400*/  @!P5 IMAD.IADD R23, R23, 0x1, -R10 ;  /* 0x000000011717d824 */ /* 0x000fe200078e0a0a */
[----:B------:R-:W1:Y:S02]  /*1c410*/  LDCU UR4, c[0x0][0x3b0] ;  /* 0x00007600ff0477ac */ /* 0x000e640008000800 */
[----:B------:R1:W2:Y:S01]  /*1c420*/  @P0 LDG.E.U8 R36, desc[UR20][R16.64] ;  /* 0x0000001410240981 */ /* 0x0002a2000c1e1100 */
[----:B0-----:R-:W-:-:S02]  /*1c430*/  IMAD R24, R24, UR5, RZ ;  /* 0x0000000518187c24 */ /* 0x001fc4000f8e02ff */
[----:B------:R-:W-:Y:S01]  /*1c440*/  @!P1 IMAD.MOV R23, RZ, RZ, -R23 ;  /* 0x000000ffff179224 */ /* 0x000fe200078e0a17 */
[----:B------:R-:W-:Y:S02]  /*1c450*/  ISETP.GT.U32.AND P4, PT, R10, R12, PT ;  /* 0x0000000c0a00720c */ /* 0x000fe40003f84070 */
[----:B------:R-:W-:Y:S02]  /*1c460*/  PRMT R27, RZ, 0x7610, R27 ;  /* 0x00007610ff1b7816 */ /* 0x000fe4000000001b */
[----:B------:R-:W-:Y:S01]  /*1c470*/  PRMT R26, RZ, 0x7610, R26 ;  /* 0x00007610ff1a7816 */ /* 0x000fe2000000001a */
[----:B-1----:R-:W-:Y:S01]  /*1c480*/  @P0 IMAD.MOV.U32 R17, RZ, RZ, R13 ;  /* 0x000000ffff110224 */ /* 0x002fe200078e000d */
[-C--:B------:R-:W-:Y:S01]  /*1c490*/  IADD3 R13, P5, PT, R22, R9.reuse, RZ ;  /* 0x00000009160d7210 */ /* 0x080fe20007fbe0ff */
[----:B------:R-:W-:Y:S01]  /*1c4a0*/  @P0 IMAD.MOV.U32 R16, RZ, RZ, R14 ;  /* 0x000000ffff100224 */ /* 0x000fe200078e000e */
[----:B------:R-:W-:Y:S02]  /*1c4b0*/  IADD3 R18, P1, PT, R24, R9, RZ ;  /* 0x0000000918127210 */ /* 0x000fe40007f3e0ff */
[----:B------:R-:W-:-:S02]  /*1c4c0*/  PRMT R25, RZ, 0x7610, R25 ;  /* 0x00007610ff197816 */ /* 0x000fc40000000019 */
[----:B------:R-:W-:Y:S01]  /*1c4d0*/  LEA.HI.X.SX32 R19, R22, R8, 0x1, P5 ;  /* 0x0000000816137211 */ /* 0x000fe200028f0eff */
[----:B------:R-:W-:Y:S04]  /*1c4e0*/  STL [R1+0x720], R13 ;  /* 0x0007200d01007387 */ /* 0x000fe80000100800 */
[----:B------:R0:W2:Y:S04]  /*1c4f0*/  @P0 LDG.E.U8 R35, desc[UR20][R16.64] ;  /* 0x0000001410230981 */ /* 0x0000a8000c1e1100 */
[----:B------:R1:W-:Y:S01]  /*1c500*/  STL [R1+0x71c], R19 ;  /* 0x00071c1301007387 */ /* 0x0003e20000100800 */
[----:B------:R-:W-:Y:S01]  /*1c510*/  VIADD R14, R0, 0x7 ;  /* 0x00000007000e7836 */ /* 0x000fe20000000000 */
[----:B------:R-:W2:Y:S01]  /*1c520*/  LDCU UR5, c[0x0][0x3b0] ;  /* 0x00007600ff0577ac */ /* 0x000ea20008000800 */
[----:B0-----:R-:W-:-:S02]  /*1c530*/  @P0 IMAD.MOV.U32 R16, RZ, RZ, R13 ;  /* 0x000000ffff100224 */ /* 0x001fc400078e000d */
[----:B------:R-:W-:Y:S01]  /*1c540*/  @P0 IMAD.MOV.U32 R17, RZ, RZ, R19 ;  /* 0x000000ffff110224 */ /* 0x000fe200078e0013 */
[----:B-1----:R-:W-:Y:S02]  /*1c550*/  LEA.HI.X.SX32 R19, R24, R8, 0x1, P1 ;  /* 0x0000000818137211 */ /* 0x002fe400008f0eff */
[----:B------:R-:W-:Y:S02]  /*1c560*/  IABS R13, R14 ;  /* 0x0000000e000d7213 */ /* 0x000fe40000000000 */
[----:B------:R0:W2:Y:S01]  /*1c570*/  @P0 LDG.E.U8 R34, desc[UR20][R16.64] ;  /* 0x0000001410220981 */ /* 0x0000a2000c1e1100 */
[----:B------:R-:W-:Y:S01]  /*1c580*/  SEL R23, R44, R23, !P3 ;  /* 0x000000172c177207 */ /* 0x000fe20005800000 */
[----:B------:R-:W-:Y:S02]  /*1c590*/  @!P4 IMAD.IADD R12, R12, 0x1, -R10 ;  /* 0x000000010c0cc824 */ /* 0x000fe400078e0a0a */
[----:B0-----:R-:W-:Y:S02]  /*1c5a0*/  @P0 IMAD.MOV.U32 R16, RZ, RZ, R18 ;  /* 0x000000ffff100224 */ /* 0x001fe400078e0012 */
[----:B------:R-:W-:-:S02]  /*1c5b0*/  @P0 IMAD.MOV.U32 R17, RZ, RZ, R19 ;  /* 0x000000ffff110224 */ /* 0x000fc400078e0013 */
[----:B------:R-:W-:Y:S01]  /*1c5c0*/  IMAD R23, R23, UR4, RZ ;  /* 0x0000000417177c24 */ /* 0x000fe2000f8e02ff */
[----:B------:R-:W-:Y:S01]  /*1c5d0*/  ISETP.GT.U32.AND P1, PT, R10, R12, PT ;  /* 0x0000000c0a00720c */ /* 0x000fe20003f24070 */
[----:B------:R0:W-:Y:S04]  /*1c5e0*/  STL [R1+0x758], R18 ;  /* 0x0007581201007387 */ /* 0x0001e80000100800 */
[----:B------:R1:W2:Y:S01]  /*1c5f0*/  @P0 LDG.E.U8 R33, desc[UR20][R16.64] ;  /* 0x0000001410210981 */ /* 0x0002a2000c1e1100 */
[----:B------:R-:W-:Y:S01]  /*1c600*/  ISETP.GE.AND P4, PT, R15, RZ, PT ;  /* 0x000000ff0f00720c */ /* 0x000fe20003f86270 */
[----:B------:R-:W0:Y:S01]  /*1c610*/  LDCU UR4, c[0x0][0x3b0] ;  /* 0x00007600ff0477ac */ /* 0x000e220008000800 */
[----:B-1----:R-:W-:-:S04]  /*1c620*/  IMAD.HI.U32 R16, R11, R13, RZ ;  /* 0x0000000d0b107227 */ /* 0x002fc800078e00ff */
[----:B------:R-:W-:Y:S01]  /*1c630*/  IMAD.MOV R16, RZ, RZ, -R16 ;  /* 0x000000ffff107224 */ /* 0x000fe200078e0a10 */
[----:B0-----:R-:W-:-:S03]  /*1c640*/  IADD3 R18, P5, PT, R23, R9, RZ ;  /* 0x0000000917127210 */ /* 0x001fc60007fbe0ff */
[----:B------:R-:W-:Y:S01]  /*1c650*/  IMAD R13, R10, R16, R13 ;  /* 0x000000100a0d7224 */ /* 0x000fe200078e020d */
[----:B------:R0:W-:Y:S01]  /*1c660*/  STL [R1+0x754], R19 ;  /* 0x0007541301007387 */ /* 0x0001e20000100800 */
[----:B------:R-:W-:Y:S01]  /*1c670*/  @!P1 IMAD.IADD R12, R12, 0x1, -R10 ;  /* 0x000000010c0c9824 */ /* 0x000fe200078e0a0a */
[----:B------:R-:W-:Y:S01]  /*1c680*/  ISETP.GE.AND P1, PT, R14, RZ, PT ;  /* 0x000000ff0e00720c */ /* 0x000fe20003f26270 */
[----:B------:R-:W-:Y:S01]  /*1c690*/  VIADD R14, R0, 0xf ;  /* 0x0000000f000e7836 */ /* 0x000fe20000000000 */
[----:B0-----:R-:W-:Y:S02]  /*1c6a0*/  LEA.HI.X.SX32 R19, R23, R8, 0x1, P5 ;  /* 0x0000000817137211 */ /* 0x001fe400028f0eff */
[----:B------:R-:W-:Y:S01]  /*1c6b0*/  ISETP.GT.U32.AND P5, PT, R10, R13, PT ;  /* 0x0000000d0a00720c */ /* 0x000fe20003fa4070 */
[----:B------:R-:W-:Y:S02]  /*1c6c0*/  @P0 IMAD.MOV.U32 R16, RZ, RZ, R18 ;  /* 0x000000ffff100224 */ /* 0x000fe400078e0012 */
[----:B------:R-:W-:-:S02]  /*1c6d0*/  @!P4 IMAD.MOV R12, RZ, RZ, -R12 ;  /* 0x000000ffff0cc224 */ /* 0x000fc400078e0a0c */
[----:B------:R-:W-:Y:S01]  /*1c6e0*/  @P0 IMAD.MOV.U32 R17, RZ, RZ, R19 ;  /* 0x000000ffff110224 */ /* 0x000fe200078e0013 */
[----:B------:R-:W-:-:S04]  /*1c6f0*/  IABS R15, R14 ;  /* 0x0000000e000f7213 */ /* 0x000fc80000000000 */
[----:B------:R0:W2:Y:S03]  /*1c700*/  @P0 LDG.E.U8 R32, desc[UR20][R16.64] ;  /* 0x0000001410200981 */ /* 0x0000a6000c1e1100 */
[----:B------:R-:W-:Y:S01]  /*1c710*/  @!P5 IMAD.IADD R13, R13, 0x1, -R10 ;  /* 0x000000010d0dd824 */ /* 0x000fe200078e0a0a */
[----:B0-----:R-:W-:Y:S01]  /*1c720*/  SEL R16, R44, R12, !P3 ;  /* 0x0000000c2c107207 */ /* 0x001fe20005800000 */
[----:B------:R-:W-:-:S03]  /*1c730*/  IMAD.MOV.U32 R12, RZ, RZ, R15 ;  /* 0x000000ffff0c7224 */ /* 0x000fc600078e000f */
[----:B------:R-:W-:Y:S01]  /*1c740*/  ISETP.GT.U32.AND P5, PT, R10, R13, PT ;  /* 0x0000000d0a00720c */ /* 0x000fe20003fa4070 */
[----:B------:R-:W-:-:S04]  /*1c750*/  IMAD.HI.U32 R15, R11, R12, RZ ;  /* 0x0000000c0b0f7227 */ /* 0x000fc800078e00ff */
[----:B------:R-:W-:Y:S01]  /*1c760*/  IMAD R16, R16, UR4, RZ ;  /* 0x0000000410107c24 */ /* 0x000fe2000f8e02ff */
[----:B------:R0:W-:Y:S01]  /*1c770*/  STL [R1+0x790], R18 ;  /* 0x0007901201007387 */ /* 0x0001e20000100800 */
[----:B------:R-:W-:Y:S01]  /*1c780*/  IMAD.MOV R15, RZ, RZ, -R15 ;  /* 0x000000ffff0f7224 */ /* 0x000fe200078e0a0f */
[----:B------:R-:W1:Y:S03]  /*1c790*/  LDCU UR4, c[0x0][0x3b0] ;  /* 0x00007600ff0477ac */ /* 0x000e660008000800 */
[----:B------:R-:W-:Y:S02]  /*1c7a0*/  IMAD R12, R10, R15, R12 ;  /* 0x0000000f0a0c7224 */ /* 0x000fe400078e020c */
[----:B------:R-:W-:Y:S01]  /*1c7b0*/  @!P5 IMAD.IADD R13, R13, 0x1, -R10 ;  /* 0x000000010d0dd824 */ /* 0x000fe200078e0a0a */
[----:B0-----:R-:W-:Y:S02]  /*1c7c0*/  IADD3 R18, P4, PT, R16, R9, RZ ;  /* 0x0000000910127210 */ /* 0x001fe40007f9e0ff */
[----:B------:R-:W-:Y:S01]  /*1c7d0*/  ISETP.GT.U32.AND P5, PT, R10, R12, PT ;  /* 0x0000000c0a00720c */ /* 0x000fe20003fa4070 */
[----:B------:R0:W-:Y:S01]  /*1c7e0*/  STL [R1+0x78c], R19 ;  /* 0x00078c1301007387 */ /* 0x0001e20000100800 */
[----:B------:R-:W-:Y:S01]  /*1c7f0*/  @!P1 IMAD.MOV R13, RZ, RZ, -R13 ;  /* 0x000000ffff0d9224 */ /* 0x000fe200078e0a0d */
[----:B0-----:R-:W-:-:S02]  /*1c800*/  LEA.HI.X.SX32 R19, R16, R8, 0x1, P4 ;  /* 0x0000000810137211 */ /* 0x001fc400020f0eff */
[----:B------:R-:W-:Y:S01]  /*1c810*/  ISETP.GE.AND P4, PT, R14, RZ, PT ;  /* 0x000000ff0e00720c */ /* 0x000fe20003f86270 */
[----:B------:R-:W-:Y:S02]  /*1c820*/  VIADD R14, R0, 0x17 ;  /* 0x00000017000e7836 */ /* 0x000fe40000000000 */
[----:B------:R-:W-:Y:S02]  /*1c830*/  @P0 IMAD.MOV.U32 R16, RZ, RZ, R18 ;  /* 0x000000ffff100224 */ /* 0x000fe400078e0012 */
[----:B------:R-:W-:Y:S01]  /*1c840*/  @P0 IMAD.MOV.U32 R17, RZ, RZ, R19 ;  /* 0x000000ffff110224 */ /* 0x000fe200078e0013 */
[----:B------:R-:W-:Y:S02]  /*1c850*/  IABS R15, R14 ;  /* 0x0000000e000f7213 */ /* 0x000fe40000000000 */
[----:B------:R-:W-:Y:S02]  /*1c860*/  @!P5 IMAD.IADD R12, R12, 0x1, -R10 ;  /* 0x000000010c0cd824 */ /* 0x000fe400078e0a0a */
[----:B------:R0:W2:Y:S03]  /*1c870*/  @P0 LDG.E.U8 R31, desc[UR20][R16.64] ;  /* 0x00000014101f0981 */ /* 0x0000a6000c1e1100 */
[----:B------:R-:W-:-:S02]  /*1c880*/  ISETP.GT.U32.AND P5, PT, R10, R12, PT ;  /* 0x0000000c0a00720c */ /* 0x000fc40003fa4070 */
[----:B0-----:R-:W-:Y:S01]  /*1c890*/  SEL R16, R44, R13, !P3 ;  /* 0x0000000d2c107207 */ /* 0x001fe20005800000 */
[----:B------:R-:W-:-:S04]  /*1c8a0*/  IMAD.MOV.U32 R13, RZ, RZ, R15 ;  /* 0x000000ffff0d7224 */ /* 0x000fc800078e000f */
[----:B------:R-:W-:-:S04]  /*1c8b0*/  IMAD.HI.U32 R15, R11, R13, RZ ;  /* 0x0000000d0b0f7227 */ /* 0x000fc800078e00ff */
[----:B-1----:R-:W-:Y:S01]  /*1c8c0*/  IMAD R16, R16, UR4, RZ ;  /* 0x0000000410107c24 */ /* 0x002fe2000f8e02ff */
[----:B------:R0:W-:Y:S01]  /*1c8d0*/  STL [R1+0x7c8], R18 ;  /* 0x0007c81201007387 */ /* 0x0001e20000100800 */
[----:B------:R-:W-:Y:S02]  /*1c8e0*/  IMAD.MOV R15, RZ, RZ, -R15 ;  /* 0x000000ffff0f7224 */ /* 0x000fe400078e0a0f */
[----:B------:R-:W-:Y:S01]  /*1c8f0*/  @!P5 IMAD.IADD R12, R12, 0x1, -R10 ;  /* 0x000000010c0cd824 */ /* 0x000fe200078e0a0a */
[----:B------:R-:W1:Y:S01]  /*1c900*/  LDCU UR4, c[0x0][0x3b0] ;  /* 0x00007600ff0477ac */ /* 0x000e620008000800 */
[----:B------:R-:W-:Y:S01]  /*1c910*/  IMAD R13, R10, R15, R13 ;  /* 0x0000000f0a0d7224 */ /* 0x000fe200078e020d */
[----:B------:R0:W-:Y:S02]  /*1c920*/  STL [R1+0x7c4], R19 ;  /* 0x0007c41301007387 */ /* 0x0001e40000100800 */
[----:B0-----:R-:W-:Y:S02]  /*1c930*/  IADD3 R18, P1, PT, R16, R9, RZ ;  /* 0x0000000910127210 */ /* 0x001fe40007f3e0ff */
[----:B------:R-:W-:-:S02]  /*1c940*/  ISETP.GT.U32.AND P5, PT, R10, R13, PT ;  /* 0x0000000d0a00720c */ /* 0x000fc40003fa4070 */
[----:B------:R-:W-:Y:S02]  /*1c950*/  LEA.HI.X.SX32 R19, R16, R8, 0x1, P1 ;  /* 0x0000000810137211 */ /* 0x000fe400008f0eff */
[----:B------:R-:W-:Y:S01]  /*1c960*/  ISETP.GE.AND P1, PT, R14, RZ, PT ;  /* 0x000000ff0e00720c */ /* 0x000fe20003f26270 */
[----:B------:R-:W-:Y:S02]  /*1c970*/  VIADD R14, R0, 0x1f ;  /* 0x0000001f000e7836 */ /* 0x000fe40000000000 */
[----:B------:R-:W-:Y:S02]  /*1c980*/  @P0 IMAD.MOV.U32 R16, RZ, RZ, R18 ;  /* 0x000000ffff100224 */ /* 0x000fe400078e0012 */
[----:B------:R-:W-:Y:S02]  /*1c990*/  @!P4 IMAD.MOV R12, RZ, RZ, -R12 ;  /* 0x000000ffff0cc224 */ /* 0x000fe400078e0a0c */
[----:B------:R-:W-:Y:S01]  /*1c9a0*/  @P0 IMAD.MOV.U32 R17, RZ, RZ, R19 ;  /* 0x000000ffff110224 */ /* 0x000fe200078e0013 */
[----:B------:R-:W-:Y:S01]  /*1c9b0*/  IABS R15, R14 ;  /* 0x0000000e000f7213 */ /* 0x000fe20000000000 */
[----:B------:R-:W-:-:S03]  /*1c9c0*/  @!P5 IMAD.IADD R13, R13, 0x1, -R10 ;  /* 0x000000010d0dd824 */ /* 0x000fc600078e0a0a */
[----:B------:R0:W2:Y:S02]  /*1c9d0*/  @P0 LDG.E.U8 R30, desc[UR20][R16.64] ;  /* 0x00000014101e0981 */ /* 0x0000a4000c1e1100 */
[----:B------:R-:W-:Y:S02]  /*1c9e0*/  ISETP.GT.U32.AND P5, PT, R10, R13, PT ;  /* 0x0000000d0a00720c */ /* 0x000fe40003fa4070 */
        /* <DEDUP_REMOVED lines=9> */
[----:B------:R3:W-:Y:S01]  /*1ca80*/  STL [R1+0x424], R19 ;  /* 0x0004241301007387 */ /* 0x0007e20000100800 */
[----:B0-----:R-:W-:-:S03]  /*1ca90*/  IADD3 R18, P4, PT, R16, R9, RZ ;  /* 0x0000000910127210 */ /* 0x001fc60007f9e0ff */
[----:B------:R-:W-:Y:S02]  /*1caa0*/  ISETP.GT.U32.AND P5, PT, R10, R12, PT ;  /* 0x0000000c0a00720c */ /* 0x000fe40003fa4070 */
[----:B---3--:R-:W-:Y:S02]  /*1cab0*/  LEA.HI.X.SX32 R19, R16, R8, 0x1, P4 ;  /* 0x0000000810137211 */ /* 0x008fe400020f0eff */
[----:B------:R-:W-:Y:S01]  /*1cac0*/  ISETP.GE.AND P4, PT, R14, RZ, PT ;  /* 0x000000ff0e00720c */ /* 0x000fe20003f86270 */
[----:B------:R-:W-:Y:S02]  /*1cad0*/  VIADD R14, R0, 0x27 ;  /* 0x00000027000e7836 */ /* 0x000fe40000000000 */
[----:B------:R-:W-:Y:S02]  /*1cae0*/  @P0 IMAD.MOV.U32 R16, RZ, RZ, R18 ;  /* 0x000000ffff100224 */ /* 0x000fe400078e0012 */
[----:B------:R-:W-:Y:S02]  /*1caf0*/  @!P1 IMAD.MOV R13, RZ, RZ, -R13 ;  /* 0x000000ffff0d9224 */ /* 0x000fe400078e0a0d */
[----:B------:R-:W-:Y:S01]  /*1cb00*/  @P0 IMAD.MOV.U32 R17, RZ, RZ, R19 ;  /* 0x000000ffff110224 */ /* 0x000fe200078e0013 */
[----:B------:R-:W-:Y:S01]  /*1cb10*/  IABS R15, R14 ;  /* 0x0000000e000f7213 */ /* 0x000fe20000000000 */
[----:B------:R-:W-:-:S03]  /*1cb20*/  @!P5 IMAD.IADD R12, R12, 0x1, -R10 ;  /* 0x000000010c0cd824 */ /* 0x000fc600078e0a0a */
[----:B------:R0:W3:Y:S02]  /*1cb30*/  @P0 LDG.E.U8 R29, desc[UR20][R16.64] ;  /* 0x00000014101d0981 */ /* 0x0000e4000c1e1100 */
        /* <DEDUP_REMOVED lines=13> */
[----:B----4-:R-:W-:Y:S02]  /*1cc10*/  LEA.HI.X.SX32 R19, R16, R8, 0x1, P1 ;  /* 0x0000000810137211 */ /* 0x010fe400008f0eff */
[----:B------:R-:W-:Y:S01]  /*1cc20*/  ISETP.GE.AND P1, PT, R14, RZ, PT ;  /* 0x000000ff0e00720c */ /* 0x000fe20003f26270 */
[----:B------:R-:W-:Y:S02]  /*1cc30*/  VIADD R14, R0, 0x2f ;  /* 0x0000002f000e7836 */ /* 0x000fe40000000000 */
[----:B------:R-:W-:Y:S02]  /*1cc40*/  @P0 IMAD.MOV.U32 R16, RZ, RZ, R18 ;  /* 0x000000ffff100224 */ /* 0x000fe400078e0012 */
[----:B------:R-:W-:Y:S02]  /*1cc50*/  @!P4 IMAD.MOV R12, RZ, RZ, -R12 ;  /* 0x000000ffff0cc224 */ /* 0x000fe400078e0a0c */
[----:B------:R-:W-:Y:S01]  /*1cc60*/  @P0 IMAD.MOV.U32 R17, RZ, RZ, R19 ;  /* 0x000000ffff110224 */ /* 0x000fe200078e0013 */
[----:B------:R-:W-:Y:S01]  /*1cc70*/  IABS R15, R14 ;  /* 0x0000000e000f7213 */ /* 0x000fe20000000000 */
[----:B------:R-:W-:-:S03]  /*1cc80*/  @!P5 IMAD.IADD R13, R13, 0x1, -R10 ;  /* 0x000000010d0dd824 */ /* 0x000fc600078e0a0a */
[----:B------:R0:W4:Y:S02]  /*1cc90*/  @P0 LDG.E.U8 R28, desc[UR20][R16.64] ;  /* 0x00000014101c0981 */ /* 0x000124000c1e1100 */
        /* <DEDUP_REMOVED lines=48> */
[----:B------:R-:W-:Y:S02]  /*1cfa0*/  IMAD.MOV R15, RZ, RZ, -R15 ;  /* 0x000000ffff0f7224 */ /* 0x000fe400078e0a0f */
[----:B-1----:R-:W-:Y:S02]  /*1cfb0*/  IMAD R16, R16, UR4, RZ ;  /* 0x0000000410107c24 */ /* 0x002fe4000f8e02ff */
[----:B------:R-:W-:Y:S01]  /*1cfc0*/  @!P5 IMAD.IADD R13, R13, 0x1, -R10 ;  /* 0x000000010d0dd824 */ /* 0x000fe200078e0a0a */
[----:B------:R0:W-:Y:S01]  /*1cfd0*/  STL [R1+0x528], R18 ;  /* 0x0005281201007387 */ /* 0x0001e20000100800 */
[----:B------:R-:W-:-:S03]  /*1cfe0*/  IMAD R12, R10, R15, R12 ;  /* 0x0000000f0a0c7224 */ /* 0x000fc600078e020c */
[----:B------:R1:W-:Y:S01]  /*1cff0*/  STL [R1+0x524], R19 ;  /* 0x0005241301007387 */ /* 0x0003e20000100800 */
[----:B------:R-:W1:Y:S01]  /*1d000*/  LDCU UR4, c[0x0][0x3b0] ;  /* 0x00007600ff0477ac */ /* 0x000e620008000800 */
[----:B------:R-:W-:Y:S02]  /*1d010*/  ISETP.GT.U32.AND P5, PT, R10, R12, PT ;  /* 0x0000000c0a00720c */ /* 0x000fe40003fa4070 */
[----:B0-----:R-:W-:-:S04]  /*1d020*/  IADD3 R18, P4, PT, R16, R9, RZ ;  /* 0x0000000910127210 */ /* 0x001fc80007f9e0ff */
[----:B-1----:R-:W-:Y:S02]  /*1d030*/  LEA.HI.X.SX32 R19, R16, R8, 0x1, P4 ;  /* 0x0000000810137211 */ /* 0x002fe400020f0eff */
[----:B------:R-:W-:Y:S01]  /*1d040*/  ISETP.GE.AND P4, PT, R14, RZ, PT ;  /* 0x000000ff0e00720c */ /* 0x000fe20003f86270 */
[----:B------:R-:W-:Y:S02]  /*1d050*/  VIADD R14, R0, 0x47 ;  /* 0x00000047000e7836 */ /* 0x000fe40000000000 */
[----:B------:R-:W-:Y:S02]  /*1d060*/  @P0 IMAD.MOV.U32 R16, RZ, RZ, R18 ;  /* 0x000000ffff100224 */ /* 0x000fe400078e0012 */
[----:B------:R-:W-:Y:S02]  /*1d070*/  @!P1 IMAD.MOV R13, RZ, RZ, -R13 ;  /* 0x000000ffff0d9224 */ /* 0x000fe400078e0a0d */
[----:B------:R-:W-:Y:S02]  /*1d080*/  @P0 IMAD.MOV.U32 R17, RZ, RZ, R19 ;  /* 0x000000ffff110224 */ /* 0x000fe400078e0013 */
[----:B------:R-:W-:Y:S01]  /*1d090*/  @!P5 IMAD.IADD R12, R12, 0x1, -R10 ;  /* 0x000000010c0cd824 */ /* 0x000fe200078e0a0a */
[----:B------:R-:W-:-:S02]  /*1d0a0*/  IABS R15, R14 ;  /* 0x0000000e000f7213 */ /* 0x000fc40000000000 */
[----:B------:R0:W3:Y:S02]  /*1d0b0*/  @P0 LDG.E.U8 R25, desc[UR20][R16.64] ;  /* 0x0000001410190981 */ /* 0x0000e4000c1e1100 */
[----:B------:R-:W-:Y:S02]  /*1d0c0*/  ISETP.GT.U32.AND P1, PT, R10, R12, PT ;  /* 0x0000000c0a00720c */ /* 0x000fe40003f24070 */
[----:B0-----:R-:W-:Y:S01]  /*1d0d0*/  SEL R16, R44, R13, !P3 ;  /* 0x0000000d2c107207 */ /* 0x001fe20005800000 */
[----:B------:R-:W-:-:S04]  /*1d0e0*/  IMAD.MOV.U32 R13, RZ, RZ, R15 ;  /* 0x000000ffff0d7224 */ /* 0x000fc800078e000f */
[----:B------:R-:W-:-:S04]  /*1d0f0*/  IMAD.HI.U32 R15, R11, R13, RZ ;  /* 0x0000000d0b0f7227 */ /* 0x000fc800078e00ff */
[----:B------:R-:W-:Y:S01]  /*1d100*/  IMAD R16, R16, UR4, RZ ;  /* 0x0000000410107c24 */ /* 0x000fe2000f8e02ff */
[----:B------:R-:W0:Y:S01]  /*1d110*/  LDCU UR4, c[0x0][0x3b0] ;  /* 0x00007600ff0477ac */ /* 0x000e220008000800 */
[----:B------:R-:W-:Y:S02]  /*1d120*/  IMAD.MOV R15, RZ, RZ, -R15 ;  /* 0x000000ffff0f7224 */ /* 0x000fe400078e0a0f */
[----:B------:R-:W-:Y:S02]  /*1d130*/  @!P1 IMAD.IADD R12, R12, 0x1, -R10 ;  /* 0x000000010c0c9824 */ /* 0x000fe400078e0a0a */
[----:B------:R-:W-:Y:S02]  /*1d140*/  IMAD R13, R10, R15, R13 ;  /* 0x0000000f0a0d7224 */ /* 0x000fe400078e020d */
[----:B------:R-:W-:-:S03]  /*1d150*/  @!P4 IMAD.MOV R12, RZ, RZ, -R12 ;  /* 0x000000ffff0cc224 */ /* 0x000fc600078e0a0c */
[----:B------:R-:W-:Y:S02]  /*1d160*/  ISETP.GT.U32.AND P1, PT, R10, R13, PT ;  /* 0x0000000d0a00720c */ /* 0x000fe40003f24070 */
[----:B------:R-:W-:Y:S01]  /*1d170*/  SEL R12, R44, R12, !P3 ;  /* 0x0000000c2c0c7207 */ /* 0x000fe20005800000 */
[----:B------:R1:W-:Y:S04]  /*1d180*/  STL [R1+0x568], R18 ;  /* 0x0005681201007387 */ /* 0x0003e80000100800 */
[----:B------:R1:W-:Y:S01]  /*1d190*/  STL [R1+0x564], R19 ;  /* 0x0005641301007387 */ /* 0x0003e20000100800 */
[----:B0-----:R-:W-:Y:S01]  /*1d1a0*/  IMAD R12, R12, UR4, RZ ;  /* 0x000000040c0c7c24 */ /* 0x001fe2000f8e02ff */
[----:B------:R-:W-:Y:S02]  /*1d1b0*/  ISETP.GE.AND P4, PT, R14, RZ, PT ;  /* 0x000000ff0e00720c */ /* 0x000fe40003f86270 */
[----:B------:R-:W-:Y:S01]  /*1d1c0*/  PRMT R23, RZ, 0x7610, R23 ;  /* 0x00007610ff177816 */ /* 0x000fe20000000017 */
[----:B------:R-:W0:Y:S01]  /*1d1d0*/  LDCU UR4, c[0x0][0x3b0] ;  /* 0x00007600ff0477ac */ /* 0x000e220008000800 */
[----:B-1----:R-:W-:Y:S01]  /*1d1e0*/  IADD3 R18, P5, PT, R16, R9, RZ ;  /* 0x0000000910127210 */ /* 0x002fe20007fbe0ff */
[----:B------:R-:W-:-:S03]  /*1d1f0*/  @!P1 IMAD.IADD R13, R13, 0x1, -R10 ;  /* 0x000000010d0d9824 */ /* 0x000fc600078e0a0a */
[----:B------:R-:W-:Y:S01]  /*1d200*/  LEA.HI.X.SX32 R19, R16, R8, 0x1, P5 ;  /* 0x0000000810137211 */ /* 0x000fe200028f0eff */
[----:B------:R1:W-:Y:S01]  /*1d210*/  STL [R1+0x5a8], R18 ;  /* 0x0005a81201007387 */ /* 0x0003e20000100800 */
[----:B------:R-:W-:Y:S01]  /*1d220*/  @P0 IMAD.MOV.U32 R16, RZ, RZ, R18 ;  /* 0x000000ffff100224 */ /* 0x000fe200078e0012 */
[----:B------:R-:W-:Y:S02]  /*1d230*/  ISETP.GT.U32.AND P1, PT, R10, R13, PT ;  /* 0x0000000d0a00720c */ /* 0x000fe40003f24070 */
[----:B------:R0:W-:Y:S01]  /*1d240*/  STL [R1+0x5a4], R19 ;  /* 0x0005a41301007387 */ /* 0x0001e20000100800 */
[----:B------:R-:W-:Y:S01]  /*1d250*/  @P0 IMAD.MOV.U32 R17, RZ, RZ, R19 ;  /* 0x000000ffff110224 */ /* 0x000fe200078e0013 */
[----:B-1----:R-:W-:-:S04]  /*1d260*/  IADD3 R18, P5, PT, R12, R9, RZ ;  /* 0x000000090c127210 */ /* 0x002fc80007fbe0ff */
[----:B0-----:R-:W-:Y:S01]  /*1d270*/  LEA.HI.X.SX32 R19, R12, R8, 0x1, P5 ;  /* 0x000000080c137211 */ /* 0x001fe200028f0eff */
[----:B------:R-:W-:-:S04]  /*1d280*/  @P0 IMAD.MOV.U32 R14, RZ, RZ, R18 ;  /* 0x000000ffff0e0224 */ /* 0x000fc800078e0012 */
[----:B------:R-:W-:Y:S02]  /*1d290*/  @P0 IMAD.MOV.U32 R15, RZ, RZ, R19 ;  /* 0x000000ffff0f0224 */ /* 0x000fe400078e0013 */
[----:B------:R-:W-:-:S03]  /*1d2a0*/  @!P1 IMAD.IADD R13, R13, 0x1, -R10 ;  /* 0x000000010d0d9824 */ /* 0x000fc600078e0a0a */
[----:B------:R0:W3:Y:S01]  /*1d2b0*/  @P0 LDG.E.U8 R23, desc[UR20][R14.64] ;  /* 0x000000140e170981 */ /* 0x0000e2000c1e1100 */
[----:B------:R-:W-:Y:S02]  /*1d2c0*/  @!P4 IMAD.MOV R13, RZ, RZ, -R13 ;  /* 0x000000ffff0dc224 */ /* 0x000fe400078e0a0d */
[----:B0-----:R-:W-:-:S03]  /*1d2d0*/  VIADD R14, R0, 0x4f ;  /* 0x0000004f000e7836 */ /* 0x001fc60000000000 */
[----:B------:R-:W-:Y:S02]  /*1d2e0*/  SEL R15, R44, R13, !P3 ;  /* 0x0000000d2c0f7207 */ /* 0x000fe40005800000 */
[----:B------:R-:W-:-:S05]  /*1d2f0*/  IABS R12, R14 ;  /* 0x0000000e000c7213 */ /* 0x000fca0000000000 */
[----:B------:R-:W-:-:S04]  /*1d300*/  IMAD.HI.U32 R13, R11, R12, RZ ;  /* 0x0000000c0b0d7227 */ /* 0x000fc800078e00ff */
[----:B------:R-:W-:Y:S01]  /*1d310*/  IMAD.MOV R13, RZ, RZ, -R13 ;  /* 0x000000ffff0d7224 */ /* 0x000fe200078e0a0d */
[----:B------:R-:W-:-:S03]  /*1d320*/  PRMT R24, RZ, 0x7610, R24 ;  /* 0x00007610ff187816 */ /* 0x000fc60000000018 */
[C---:B------:R-:W-:Y:S02]  /*1d330*/  IMAD R12, R10.reuse, R13, R12 ;  /* 0x0000000d0a0c7224 */ /* 0x040fe400078e020c */
[----:B------:R-:W-:Y:S01]  /*1d340*/  IMAD R15, R15, UR4, RZ ;  /* 0x000000040f0f7c24 */ /* 0x000fe2000f8e02ff */
[----:B------:R-:W-:Y:S01]  /*1d350*/  PRMT R22, RZ, 0x7610, R22 ;  /* 0x00007610ff167816 */ /* 0x000fe20000000016 */
[----:B------:R0:W3:Y:S04]  /*1d360*/  @P0 LDG.E.U8 R24, desc[UR20][R16.64] ;  /* 0x0000001410180981 */ /* 0x0000e8000c1e1100 */
[----:B------:R-:W-:Y:S01]  /*1d370*/  STL [R1+0x5e8], R18 ;  /* 0x0005e81201007387 */ /* 0x000fe20000100800 */
[----:B------:R-:W-:Y:S01]  /*1d380*/  ISETP.GT.U32.AND P4, PT, R10, R12, PT ;  /* 0x0000000c0a00720c */ /* 0x000fe20003f84070 */
[----:B------:R-:W1:Y:S01]  /*1d390*/  LDCU UR4, c[0x0][0x3b0] ;  /* 0x00007600ff0477ac */ /* 0x000e620008000800 */
[----:B0-----:R-:W-:-:S04]  /*1d3a0*/  IADD3 R16, P1, PT, R15, R9, RZ ;  /* 0x000000090f107210 */ /* 0x001fc80007f3e0ff */
[----:B------:R-:W-:Y:S01]  /*1d3b0*/  LEA.HI.X.SX32 R17, R15, R8, 0x1, P1 ;  /* 0x000000080f117211 */ /* 0x000fe200008f0eff */
[----:B------:R-:W-:Y:S01]  /*1d3c0*/  VIADD R15, R0, 0x57 ;  /* 0x00000057000f7836 */ /* 0x000fe20000000000 */
[----:B------:R-:W-:-:S05]  /*1d3d0*/  ISETP.GE.AND P1, PT, R14, RZ, PT ;  /* 0x000000ff0e00720c */ /* 0x000fca0003f26270 */
[----:B------:R-:W-:Y:S01]  /*1d3e0*/  @!P4 IMAD.IADD R12, R12, 0x1, -R10 ;  /* 0x000000010c0cc824 */ /* 0x000fe200078e0a0a */
[----:B------:R-:W-:Y:S04]  /*1d3f0*/  STL [R1+0x5e4], R19 ;  /* 0x0005e41301007387 */ /* 0x000fe80000100800 */
[----:B------:R0:W3:Y:S01]  /*1d400*/  @P0 LDG.E.U8 R22, desc[UR20][R16.64] ;  /* 0x0000001410160981 */ /* 0x0000e2000c1e1100 */
[----:B------:R-:W-:-:S03]  /*1d410*/  IABS R14, R15 ;  /* 0x0000000f000e7213 */ /* 0x000fc60000000000 */
[----:B------:R0:W-:Y:S04]  /*1d420*/  STL [R1+0x628], R16 ;  /* 0x0006281001007387 */ /* 0x0001e80000100800 */
[----:B------:R1:W-:Y:S01]  /*1d430*/  STL [R1+0x624], R17 ;  /* 0x0006241101007387 */ /* 0x0003e20000100800 */
[----:B------:R-:W-:Y:S01]  /*1d440*/  ISETP.GT.U32.AND P4, PT, R10, R12, PT ;  /* 0x0000000c0a00720c */ /* 0x000fe20003f84070 */
[----:B0-----:R-:W-:Y:S02]  /*1d450*/  VIADD R16, R0, 0x5f ;  /* 0x0000005f00107836 */ /* 0x001fe40000000000 */
[----:B-1----:R-:W-:-:S03]  /*1d460*/  IMAD.HI.U32 R17, R11, R14, RZ ;  /* 0x0000000e0b117227 */ /* 0x002fc600078e00ff */
[----:B------:R-:W-:Y:S01]  /*1d470*/  IABS R13, R16 ;  /* 0x00000010000d7213 */ /* 0x000fe20000000000 */
[----:B------:R-:W-:-:S04]  /*1d480*/  IMAD.MOV R17, RZ, RZ, -R17 ;  /* 0x000000ffff117224 */ /* 0x000fc800078e0a11 */
[----:B------:R-:W-:Y:S02]  /*1d490*/  IMAD R14, R10, R17, R14 ;  /* 0x000000110a0e7224 */ /* 0x000fe400078e020e */
[----:B------:R-:W-:-:S04]  /*1d4a0*/  IMAD.HI.U32 R18, R11, R13, RZ ;  /* 0x0000000d0b127227 */ /* 0x000fc800078e00ff */
[----:B------:R-:W-:Y:S02]  /*1d4b0*/  @!P4 IMAD.IADD R12, R12, 0x1, -R10 ;  /* 0x000000010c0cc824 */ /* 0x000fe400078e0a0a */
[----:B------:R-:W-:Y:S01]  /*1d4c0*/  IMAD.MOV R18, RZ, RZ, -R18 ;  /* 0x000000ffff127224 */ /* 0x000fe200078e0a12 */
[----:B------:R-:W-:-:S03]  /*1d4d0*/  ISETP.GT.U32.AND P4, PT, R10, R14, PT ;  /* 0x0000000e0a00720c */ /* 0x000fc60003f84070 */
[----:B------:R-:W-:Y:S02]  /*1d4e0*/  IMAD R13, R10, R18, R13 ;  /* 0x000000120a0d7224 */ /* 0x000fe400078e020d */
[----:B------:R-:W-:-:S03]  /*1d4f0*/  @!P1 IMAD.MOV R12, RZ, RZ, -R12 ;  /* 0x000000ffff0c9224 */ /* 0x000fc600078e0a0c */
[----:B------:R-:W-:Y:S02]  /*1d500*/  ISETP.GT.U32.AND P5, PT, R10, R13, PT ;  /* 0x0000000d0a00720c */ /* 0x000fe40003fa4070 */
[----:B------:R-:W-:-:S03]  /*1d510*/  SEL R12, R44, R12, !P3 ;  /* 0x0000000c2c0c7207 */ /* 0x000fc60005800000 */
[----:B------:R-:W-:Y:S02]  /*1d520*/  @!P4 IMAD.IADD R14, R14, 0x1, -R10 ;  /* 0x000000010e0ec824 */ /* 0x000fe400078e0a0a */
[----:B------:R-:W-:Y:S01]  /*1d530*/  IMAD R12, R12, UR4, RZ ;  /* 0x000000040c0c7c24 */ /* 0x000fe2000f8e02ff */
[----:B------:R-:W-:Y:S01]  /*1d540*/  ISETP.GE.AND P1, PT, R15, RZ, PT ;  /* 0x000000ff0f00720c */ /* 0x000fe20003f26270 */
[----:B------:R-:W0:Y:S01]  /*1d550*/  LDCU UR4, c[0x0][0x3b0] ;  /* 0x00007600ff0477ac */ /* 0x000e220008000800 */
[----:B------:R-:W-:-:S03]  /*1d560*/  ISETP.GT.U32.AND P4, PT, R10, R14, PT ;  /* 0x0000000e0a00720c */ /* 0x000fc60003f84070 */
[----:B------:R-:W-:Y:S01]  /*1d570*/  @!P5 IMAD.IADD R13, R13, 0x1, -R10 ;  /* 0x000000010d0dd824 */ /* 0x000fe200078e0a0a */
[----:B------:R-:W-:-:S04]  /*1d580*/  IADD3 R19, P5, PT, R12, R9, RZ ;  /* 0x000000090c137210 */ /* 0x000fc80007fbe0ff */
[----:B------:R-:W-:Y:S02]  /*1d590*/  LEA.HI.X.SX32 R47, R12, R8, 0x1, P5 ;  /* 0x000000080c2f7211 */ /* 0x000fe400028f0eff */
[----:B------:R-:W-:-:S03]  /*1d5a0*/  ISETP.GT.U32.AND P5, PT, R10, R13, PT ;  /* 0x0000000d0a00720c */ /* 0x000fc60003fa4070 */
[----:B------:R-:W-:Y:S01]  /*1d5b0*/  @!P4 IMAD.IADD R14, R14, 0x1, -R10 ;  /* 0x000000010e0ec824 */ /* 0x000fe200078e0a0a */
[----:B------:R-:W-:-:S03]  /*1d5c0*/  ISETP.GE.AND P4, PT, R16, RZ, PT ;  /* 0x000000ff1000720c */ /* 0x000fc60003f86270 */
[----:B------:R-:W-:-:S06]  /*1d5d0*/  @!P1 IMAD.MOV R14, RZ, RZ, -R14 ;  /* 0x000000ffff0e9224 */ /* 0x000fcc00078e0a0e */
[----:B------:R-:W-:Y:S01]  /*1d5e0*/  @!P5 IMAD.IADD R13, R13, 0x1, -R10 ;  /* 0x000000010d0dd824 */ /* 0x000fe200078e0a0a */
[----:B------:R-:W-:-:S03]  /*1d5f0*/  SEL R14, R44, R14, !P3 ;  /* 0x0000000e2c0e7207 */ /* 0x000fc60005800000 */
[----:B------:R-:W-:Y:S02]  /*1d600*/  @!P4 IMAD.MOV R13, RZ, RZ, -R13 ;  /* 0x000000ffff0dc224 */ /* 0x000fe400078e0a0d */
[----:B0-----:R-:W-:Y:S01]  /*1d610*/  IMAD R14, R14, UR4, RZ ;  /* 0x000000040e0e7c24 */ /* 0x001fe2000f8e02ff */
[----:B------:R-:W-:Y:S01]  /*1d620*/  PRMT R21, RZ, 0x7610, R21 ;  /* 0x00007610ff157816 */ /* 0x000fe20000000015 */
[----:B------:R0:W-:Y:S01]  /*1d630*/  STL [R1+0x668], R19 ;  /* 0x0006681301007387 */ /* 0x0001e20000100800 */
[----:B------:R-:W-:Y:S01]  /*1d640*/  @P0 IMAD.MOV.U32 R18, RZ, RZ, R19 ;  /* 0x000000ffff120224 */ /* 0x000fe200078e0013 */
[----:B------:R-:W-:Y:S02]  /*1d650*/  SEL R13, R44, R13, !P3 ;  /* 0x0000000d2c0d7207 */ /* 0x000fe40005800000 */
[CC--:B------:R-:W-:Y:S02]  /*1d660*/  IADD3 R12, P1, PT, R14.reuse, R9.reuse, RZ ;  /* 0x000000090e0c7210 */ /* 0x0c0fe40007f3e0ff */
[----:B------:R-:W-:Y:S01]  /*1d670*/  PRMT R20, RZ, 0x7610, R20 ;  /* 0x00007610ff147816 */ /* 0x000fe20000000014 */
[----:B------:R-:W1:Y:S01]  /*1d680*/  LDCU UR4, c[0x0][0x3b0] ;  /* 0x00007600ff0477ac */ /* 0x000e620008000800 */
[----:B--2---:R-:W-:Y:S01]  /*1d690*/  IMAD R15, R13, UR5, RZ ;  /* 0x000000050d0f7c24 */ /* 0x004fe2000f8e02ff */
[-C--:B------:R-:W-:Y:S01]  /*1d6a0*/  LEA.HI.X.SX32 R17, R14, R8.reuse, 0x1, P1 ;  /* 0x000000080e117211 */ /* 0x080fe200008f0eff */
[----:B------:R-:W-:Y:S01]  /*1d6b0*/  STL [R1+0x664], R47 ;  /* 0x0006642f01007387 */ /* 0x000fe20000100800 */
[----:B0-----:R-:W-:Y:S01]  /*1d6c0*/  @P0 IMAD.MOV.U32 R19, RZ, RZ, R47 ;  /* 0x000000ffff130224 */ /* 0x001fe200078e002f */
[----:B------:R-:W0:Y:S01]  /*1d6d0*/  LDCU UR5, c[0x0][0x3b0] ;  /* 0x00007600ff0577ac */ /* 0x000e220008000800 */
[C---:B------:R-:W-:Y:S01]  /*1d6e0*/  IADD3 R14, P1, PT, R15.reuse, R9, RZ ;  /* 0x000000090f0e7210 */ /* 0x040fe20007f3e0ff */
[----:B------:R-:W-:Y:S01]  /*1d6f0*/  @P0 IMAD.MOV.U32 R13, RZ, RZ, R17 ;  /* 0x000000ffff0d0224 */ /* 0x000fe200078e0011 */
[----:B------:R2:W-:Y:S04]  /*1d700*/  STL [R1+0x6a8], R12 ;  /* 0x0006a80c01007387 */ /* 0x0005e80000100800 */
[----:B------:R1:W3:Y:S01]  /*1d710*/  @P0 LDG.E.U8 R21, desc[UR20][R18.64] ;  /* 0x0000001412150981 */ /* 0x0002e2000c1e1100 */
[----:B------:R-:W-:-:S03]  /*1d720*/  LEA.HI.X.SX32 R16, R15, R8, 0x1, P1 ;  /* 0x000000080f107211 */ /* 0x000fc600008f0eff */
[----:B------:R2:W3:Y:S01]  /*1d730*/  @P0 LDG.E.U8 R20, desc[UR20][R12.64] ;  /* 0x000000140c140981 */ /* 0x0004e2000c1e1100 */
[----:B-1----:R-:W-:Y:S01]  /*1d740*/  PRMT R19, RZ, 0x7610, R19 ;  /* 0x00007610ff137816 */ /* 0x002fe20000000013 */
[----:B--2---:R-:W-:Y:S02]  /*1d750*/  @P0 IMAD.MOV.U32 R12, RZ, RZ, R14 ;  /* 0x000000ffff0c0224 */ /* 0x004fe400078e000e */
[----:B------:R-:W-:-:S05]  /*1d760*/  @P0 IMAD.MOV.U32 R13, RZ, RZ, R16 ;  /* 0x000000ffff0d0224 */ /* 0x000fca00078e0010 */
[----:B------:R1:W2:Y:S02]  /*1d770*/  @P0 LDG.E.U8 R19, desc[UR20][R12.64] ;  /* 0x000000140c130981 */ /* 0x0002a4000c1e1100 */
[----:B-1----:R-:W-:-:S05]  /*1d780*/  VIADD R13, R0, 0x67 ;  /* 0x00000067000d7836 */ /* 0x002fca0000000000 */
[----:B------:R-:W-:-:S05]  /*1d790*/  IABS R12, R13 ;  /* 0x0000000d000c7213 */ /* 0x000fca0000000000 */
[----:B------:R-:W-:-:S04]  /*1d7a0*/  IMAD.HI.U32 R15, R11, R12, RZ ;  /* 0x0000000c0b0f7227 */ /* 0x000fc800078e00ff */
[----:B------:R-:W-:Y:S02]  /*1d7b0*/  IMAD.MOV R15, RZ, RZ, -R15 ;  /* 0x000000ffff0f7224 */ /* 0x000fe400078e0a0f */
[----:B------:R-:W-:Y:S02]  /*1d7c0*/  VIADD R18, R0, 0x7f ;  /* 0x0000007f00127836 */ /* 0x000fe40000000000 */
[C---:B------:R-:W-:Y:S01]  /*1d7d0*/  IMAD R12, R10.reuse, R15, R12 ;  /* 0x0000000f0a0c7224 */ /* 0x040fe200078e020c */
[----:B------:R-:W-:Y:S04]  /*1d7e0*/  STL [R1+0x6a4], R17 ;  /* 0x0006a41101007387 */ /* 0x000fe80000100800 */
[----:B------:R1:W-:Y:S01]  /*1d7f0*/  STL [R1+0x6e8], R14 ;  /* 0x0006e80e01007387 */ /* 0x0003e20000100800 */
[----:B------:R-:W-:-:S03]  /*1d800*/  ISETP.GT.U32.AND P1, PT, R10, R12, PT ;  /* 0x0000000c0a00720c */ /* 0x000fc60003f24070 */
[----:B------:R0:W-:Y:S01]  /*1d810*/  STL [R1+0x6e4], R16 ;  /* 0x0006e41001007387 */ /* 0x0001e20000100800 */
[----:B-1----:R-:W-:Y:S01]  /*1d820*/  IABS R14, R18 ;  /* 0x00000012000e7213 */ /* 0x002fe20000000000 */
[----:B0-----:R-:W-:-:S04]  /*1d830*/  VIADD R16, R0, 0x6f ;  /* 0x0000006f00107836 */ /* 0x001fc80000000000 */
[----:B------:R-:W-:Y:S01]  /*1d840*/  IMAD.HI.U32 R15, R11, R14, RZ ;  /* 0x0000000e0b0f7227 */ /* 0x000fe200078e00ff */
[----:B------:R-:W-:-:S03]  /*1d850*/  ISETP.GE.AND P4, PT, R13, RZ, PT ;  /* 0x000000ff0d00720c */ /* 0x000fc60003f86270 */
[----:B------:R-:W-:Y:S02]  /*1d860*/  VIADD R17, R0, 0x77 ;  /* 0x0000007700117836 */ /* 0x000fe40000000000 */
[----:B------:R-:W-:Y:S01]  /*1d870*/  IMAD.MOV R15, RZ, RZ, -R15 ;  /* 0x000000ffff0f7224 */ /* 0x000fe200078e0a0f */
[----:B------:R-:W-:Y:S01]  /*1d880*/  IABS R13, R16 ;  /* 0x00000010000d7213 */ /* 0x000fe20000000000 */
[----:B------:R-:W-:Y:S02]  /*1d890*/  @!P1 IMAD.IADD R12, R12, 0x1, -R10 ;  /* 0x000000010c0c9824 */ /* 0x000fe400078e0a0a */
[C---:B------:R-:W-:Y:S01]  /*1d8a0*/  IMAD R14, R10.reuse, R15, R14 ;  /* 0x0000000f0a0e7224 */ /* 0x040fe200078e020e */
[----:B------:R-:W-:Y:S01]  /*1d8b0*/  IABS R15, R17 ;  /* 0x00000011000f7213 */ /* 0x000fe20000000000 */
[C---:B------:R-:W-:Y:S01]  /*1d8c0*/  IMAD.HI.U32 R89, R11.reuse, R13, RZ ;  /* 0x0000000d0b597227 */ /* 0x040fe200078e00ff */
[C---:B------:R-:W-:Y:S02]  /*1d8d0*/  ISETP.GT.U32.AND P1, PT, R10.reuse, R12, PT ;  /* 0x0000000c0a00720c */ /* 0x040fe40003f24070 */
[----:B------:R-:W-:Y:S01]  /*1d8e0*/  ISETP.GT.U32.AND P6, PT, R10, R14, PT ;  /* 0x0000000e0a00720c */ /* 0x000fe20003fc4070 */
[----:B------:R-:W-:-:S04]  /*1d8f0*/  IMAD.HI.U32 R11, R11, R15, RZ ;  /* 0x0000000f0b0b7227 */ /* 0x000fc800078e00ff */
[----:B------:R-:W-:Y:S02]  /*1d900*/  IMAD.MOV R89, RZ, RZ, -R89 ;  /* 0x000000ffff597224 */ /* 0x000fe400078e0a59 */
[----:B------:R-:W-:Y:S02]  /*1d910*/  IMAD.MOV R11, RZ, RZ, -R11 ;  /* 0x000000ffff0b7224 */ /* 0x000fe400078e0a0b */
[C---:B------:R-:W-:Y:S02]  /*1d920*/  IMAD R13, R10.reuse, R89, R13 ;  /* 0x000000590a0d7224 */ /* 0x040fe400078e020d */
[----:B------:R-:W-:-:S03]  /*1d930*/  IMAD R11, R10, R11, R15 ;  /* 0x0000000b0a0b7224 */ /* 0x000fc600078e020f */
[----:B------:R-:W-:Y:S01]  /*1d940*/  ISETP.GT.U32.AND P5, PT, R10, R13, PT ;  /* 0x0000000d0a00720c */ /* 0x000fe20003fa4070 */
[--C-:B------:R-:W-:Y:S02]  /*1d950*/  @!P1 IMAD.IADD R12, R12, 0x1, -R10.reuse ;  /* 0x000000010c0c9824 */ /* 0x100fe400078e0a0a */
[----:B------:R-:W-:Y:S01]  /*1d960*/  @!P6 IMAD.IADD R14, R14, 0x1, -R10 ;  /* 0x000000010e0ee824 */ /* 0x000fe200078e0a0a */
[----:B------:R-:W-:Y:S01]  /*1d970*/  ISETP.GT.U32.AND P1, PT, R10, R11, PT ;  /* 0x0000000b0a00720c */ /* 0x000fe20003f24070 */
[----:B------:R-:W-:-:S03]  /*1d980*/  @!P4 IMAD.MOV R12, RZ, RZ, -R12 ;  /* 0x000000ffff0cc224 */ /* 0x000fc600078e0a0c */
[----:B------:R-:W-:Y:S02]  /*1d990*/  ISETP.GT.U32.AND P4, PT, R10, R14, PT ;  /* 0x0000000e0a00720c */ /* 0x000fe40003f84070 */
[----:B------:R-:W-:-:S03]  /*1d9a0*/  SEL R12, R44, R12, !P3 ;  /* 0x0000000c2c0c7207 */ /* 0x000fc60005800000 */
[--C-:B------:R-:W-:Y:S02]  /*1d9b0*/  @!P5 IMAD.IADD R13, R13, 0x1, -R10.reuse ;  /* 0x000000010d0dd824 */ /* 0x100fe400078e0a0a */
[----:B------:R-:W-:Y:S02]  /*1d9c0*/  IMAD R12, R12, UR4, RZ ;  /* 0x000000040c0c7c24 */ /* 0x000fe4000f8e02ff */
[----:B------:R-:W-:-:S04]  /*1d9d0*/  @!P1 IMAD.IADD R11, R11, 0x1, -R10 ;  /* 0x000000010b0b9824 */ /* 0x000fc800078e0a0a */
[----:B------:R-:W-:Y:S01]  /*1d9e0*/  @!P4 IMAD.IADD R14, R14, 0x1, -R10 ;  /* 0x000000010e0ec824 */ /* 0x000fe200078e0a0a */
[----:B------:R-:W-:Y:S02]  /*1d9f0*/  ISETP.GT.U32.AND P1, PT, R10, R13, PT ;  /* 0x0000000d0a00720c */ /* 0x000fe40003f24070 */
[----:B------:R-:W-:Y:S02]  /*1da00*/  IADD3 R47, P4, PT, R12, R9, RZ ;  /* 0x000000090c2f7210 */ /* 0x000fe40007f9e0ff */
[----:B------:R-:W-:Y:S01]  /*1da10*/  ISETP.GE.AND P5, PT, R16, RZ, PT ;  /* 0x000000ff1000720c */ /* 0x000fe20003fa6270 */
[----:B------:R-:W0:Y:S01]  /*1da20*/  LDCU UR4, c[0x0][0x3b0] ;  /* 0x00007600ff0477ac */ /* 0x000e220008000800 */
[----:B------:R-:W-:Y:S02]  /*1da30*/  LEA.HI.X.SX32 R48, R12, R8, 0x1, P4 ;  /* 0x000000080c307211 */ /* 0x000fe400020f0eff */
[----:B------:R-:W-:-:S05]  /*1da40*/  ISETP.GT.U32.AND P4, PT, R10, R11, PT ;  /* 0x0000000b0a00720c */ /* 0x000fca0003f84070 */
[----:B------:R-:W-:Y:S01]  /*1da50*/  @!P1 IMAD.IADD R13, R13, 0x1, -R10 ;  /* 0x000000010d0d9824 */ /* 0x000fe200078e0a0a */
[----:B------:R-:W-:-:S03]  /*1da60*/  ISETP.GE.AND P1, PT, R17, RZ, PT ;  /* 0x000000ff1100720c */ /* 0x000fc60003f26270 */
[----:B------:R-:W-:-:S04]  /*1da70*/  @!P5 IMAD.MOV R13, RZ, RZ, -R13 ;  /* 0x000000ffff0dd224 */ /* 0x000fc800078e0a0d */
[----:B------:R-:W-:Y:S01]  /*1da80*/  @!P4 IMAD.IADD R11, R11, 0x1, -R10 ;  /* 0x000000010b0bc824 */ /* 0x000fe200078e0a0a */
[----:B------:R-:W-:Y:S02]  /*1da90*/  ISETP.GE.AND P6, PT, R18, RZ, PT ;  /* 0x000000ff1200720c */ /* 0x000fe40003fc6270 */
[----:B------:R-:W-:-:S03]  /*1daa0*/  SEL R13, R44, R13, !P3 ;  /* 0x0000000d2c0d7207 */ /* 0x000fc60005800000 */
[----:B------:R-:W-:Y:S02]  /*1dab0*/  @!P1 IMAD.MOV R11, RZ, RZ, -R11 ;  /* 0x000000ffff0b9224 */ /* 0x000fe400078e0a0b */
[----:B0-----:R-:W-:Y:S01]  /*1dac0*/  IMAD R13, R13, UR4, RZ ;  /* 0x000000040d0d7c24 */ /* 0x001fe2000f8e02ff */
[----:B------:R-:W-:Y:S01]  /*1dad0*/  STL [R1+0x40c], R47 ;  /* 0x00040c2f01007387 */ /* 0x000fe20000100800 */
[----:B------:R-:W0:Y:S01]  /*1dae0*/  LDCU UR4, c[0x0][0x3b0] ;  /* 0x00007600ff0477ac */ /* 0x000e220008000800 */
[----:B------:R-:W-:Y:S02]  /*1daf0*/  SEL R11, R44, R11, !P3 ;  /* 0x0000000b2c0b7207 */ /* 0x000fe40005800000 */
[-C--:B------:R-:W-:Y:S01]  /*1db00*/  IADD3 R15, P1, PT, R13, R9.reuse, RZ ;  /* 0x000000090d0f7210 */ /* 0x080fe20007f3e0ff */
[----:B------:R-:W-:Y:S02]  /*1db10*/  @!P6 IMAD.MOV R14, RZ, RZ, -R14 ;  /* 0x000000ffff0ee224 */ /* 0x000fe400078e0a0e */
[----:B------:R-:W-:Y:S01]  /*1db20*/  IMAD R10, R11, UR5, RZ ;  /* 0x000000050b0a7c24 */ /* 0x000fe2000f8e02ff */
[----:B------:R-:W-:Y:S01]  /*1db30*/  LEA.HI.X.SX32 R16, R13, R8, 0x1, P1 ;  /* 0x000000080d107211 */ /* 0x000fe200008f0eff */
[----:B------:R-:W-:Y:S04]  /*1db40*/  STL [R1+0x3f0], R48 ;  /* 0x0003f03001007387 */ /* 0x000fe80000100800 */
[----:B------:R-:W2:Y:S04]  /*1db50*/  LDL.LU R78, [R1+0xee0] ;  /* 0x000ee000014e7983 */ /* 0x000ea80000300800 */
[----:B------:R-:W3:Y:S01]  /*1db60*/  LDL.LU R84, [R1+0xedc] ;  /* 0x000edc0001547983 */ /* 0x000ee20000300800 */
[----:B------:R-:W-:-:S02]  /*1db70*/  IADD3 R13, P1, PT, R10, R9, RZ ;  /* 0x000000090a0d7210 */ /* 0x000fc40007f3e0ff */
[----:B------:R-:W-:Y:S01]  /*1db80*/  SEL R44, R44, R14, !P3 ;  /* 0x0000000e2c2c7207 */ /* 0x000fe20005800000 */
[----:B------:R1:W-:Y:S01]  /*1db90*/  STL [R1+0x400], R15 ;  /* 0x0004000f01007387 */ /* 0x0003e20000100800 */
[----:B------:R-:W-:-:S03]  /*1dba0*/  @P0 IMAD.MOV.U32 R14, RZ, RZ, R15 ;  /* 0x000000ffff0e0224 */ /* 0x000fc600078e000f */
[----:B------:R0:W-:Y:S04]  /*1dbb0*/  STL [R1+0x3f4], R16 ;  /* 0x0003f41001007387 */ /* 0x0001e80000100800 */
[----:B------:R-:W-:Y:S01]  /*1dbc0*/  STL [R1+0x408], R13 ;  /* 0x0004080d01007387 */ /* 0x000fe20000100800 */
[----:B-1----:R-:W-:Y:S01]  /*1dbd0*/  @P0 IMAD.MOV.U32 R15, RZ, RZ, R16 ;  /* 0x000000ffff0f0224 */ /* 0x002fe200078e0010 */
[----:B0-----:R-:W-:-:S05]  /*1dbe0*/  LEA.HI.X.SX32 R16, R10, R8, 0x1, P1 ;  /* 0x000000080a107211 */ /* 0x001fca00008f0eff */
[----:B------:R0:W-:Y:S04]  /*1dbf0*/  STL [R1+0x404], R16 ;  /* 0x0004041001007387 */ /* 0x0001e80000100800 */
[----:B------:R-:W4:Y:S01]  /*1dc00*/  LDL.LU R91, [R1+0xef0] ;  /* 0x000ef000015b7983 */ /* 0x000f220000300800 */
[----:B------:R-:W-:-:S06]  /*1dc10*/  PRMT R11, RZ, 0x7610, R11 ;  /* 0x00007610ff0b7816 */ /* 0x000fcc000000000b */
[----:B------:R1:W4:Y:S02]  /*1dc20*/  @P0 LDG.E.U8 R11, desc[UR20][R14.64] ;  /* 0x000000140e0b0981 */ /* 0x000324000c1e1100 */
[----:B-1----:R-:W-:Y:S02]  /*1dc30*/  @P0 IMAD.MOV.U32 R15, RZ, RZ, R16 ;  /* 0x000000ffff0f0224 */ /* 0x002fe400078e0010 */
[----:B0-----:R-:W0:Y:S01]  /*1dc40*/  S2R R16, SR_TID.X ;  /* 0x0000000000107919 */ /* 0x001e220000002100 */
[----:B------:R-:W-:Y:S02]  /*1dc50*/  IMAD R44, R44, UR4, RZ ;  /* 0x000000042c2c7c24 */ /* 0x000fe4000f8e02ff */
[----:B------:R-:W-:Y:S01]  /*1dc60*/  @P0 IMAD.MOV.U32 R65, RZ, RZ, R48 ;  /* 0x000000ffff410224 */ /* 0x000fe200078e0030 */
[----:B------:R-:W-:Y:S01]  /*1dc70*/  PRMT R10, RZ, 0x7610, R10 ;  /* 0x00007610ff0a7816 */ /* 0x000fe2000000000a */
[----:B------:R-:W-:Y:S01]  /*1dc80*/  @P0 IMAD.MOV.U32 R14, RZ, RZ, R13 ;  /* 0x000000ffff0e0224 */ /* 0x000fe200078e000d */
[----:B------:R-:W4:Y:S01]  /*1dc90*/  LDL.LU R48, [R1+0xeec] ;  /* 0x000eec0001307983 */ /* 0x000f220000300800 */
[----:B------:R-:W-:-:S03]  /*1dca0*/  IADD3 R9, P1, PT, R44, R9, RZ ;  /* 0x000000092c097210 */ /* 0x000fc60007f3e0ff */
[----:B------:R-:W4:Y:S04]  /*1dcb0*/  LDL.LU R54, [R1+0xf00] ;  /* 0x000f000001367983 */ /* 0x000f280000300800 */
[----:B------:R-:W4:Y:S04]  /*1dcc0*/  LDL.LU R60, [R1+0xefc] ;  /* 0x000efc00013c7983 */ /* 0x000f280000300800 */
[----:B------:R-:W4:Y:S01]  /*1dcd0*/  LDL.LU R66, [R1+0xf10] ;  /* 0x000f100001427983 */ /* 0x000f220000300800 */
[----:B------:R-:W-:Y:S02]  /*1dce0*/  LEA.HI.X.SX32 R13, R44, R8, 0x1, P1 ;  /* 0x000000082c0d7211 */ /* 0x000fe400008f0eff */
[----:B------:R-:W-:Y:S01]  /*1dcf0*/  PRMT R12, RZ, 0x7610, R12 ;  /* 0x00007610ff0c7816 */ /* 0x000fe2000000000c */
[----:B------:R1:W-:Y:S01]  /*1dd00*/  STL [R1+0x3fc], R9 ;  /* 0x0003fc0901007387 */ /* 0x0003e20000100800 */
[----:B------:R-:W-:-:S03]  /*1dd10*/  @P0 IMAD.MOV.U32 R64, RZ, RZ, R47 ;  /* 0x000000ffff400224 */ /* 0x000fc600078e002f */
[----:B------:R0:W4:Y:S04]  /*1dd20*/  @P0 LDG.E.U8 R10, desc[UR20][R14.64] ;  /* 0x000000140e0a0981 */ /* 0x000128000c1e1100 */
[----:B------:R1:W-:Y:S04]  /*1dd30*/  STL [R1+0x3f8], R13 ;  /* 0x0003f80d01007387 */ /* 0x0003e80000100800 */
[----:B------:R-:W4:Y:S04]  /*1dd40*/  LDL.LU R44, [R1+0xf0c] ;  /* 0x000f0c00012c7983 */ /* 0x000f280000300800 */
[----:B------:R-:W4:Y:S01]  /*1dd50*/  @P0 LDG.E.U8 R12, desc[UR20][R64.64] ;  /* 0x00000014400c0981 */ /* 0x000f22000c1e1100 */
[----:B0-----:R-:W-:-:S02]  /*1dd60*/  @P0 IMAD.MOV.U32 R14, RZ, RZ, R9 ;  /* 0x000000ffff0e0224 */ /* 0x001fc400078e0009 */
[----:B------:R-:W-:Y:S01]  /*1dd70*/  @P0 IMAD.MOV.U32 R15, RZ, RZ, R13 ;  /* 0x000000ffff0f0224 */ /* 0x000fe200078e000d */
[----:B-1----:R-:W4:Y:S04]  /*1dd80*/  LDL.LU R9, [R1+0xf20] ;  /* 0x000f200001097983 */ /* 0x002f280000300800 */
[----:B------:R-:W4:Y:S04]  /*1dd90*/  LDL.LU R13, [R1+0xf1c] ;  /* 0x000f1c00010d7983 */ /* 0x000f280000300800 */
[----:B------:R-:W4:Y:S04]  /*1dda0*/  LDL.LU R17, [R1+0xf30] ;  /* 0x000f300001117983 */ /* 0x000f280000300800 */
[----:B------:R-:W4:Y:S04]  /*1ddb0*/  LDL.LU R18, [R1+0xf2c] ;  /* 0x000f2c0001127983 */ /* 0x000f280000300800 */
[----:B------:R-:W4:Y:S04]  /*1ddc0*/  LDL.LU R64, [R1+0xf40] ;  /* 0x000f400001407983 */ /* 0x000f280000300800 */
[----:B------:R-:W4:Y:S01]  /*1ddd0*/  LDL.LU R70, [R1+0xf3c] ;  /* 0x000f3c0001467983 */ /* 0x000f220000300800 */
[----:B------:R-:W-:-:S03]  /*1dde0*/  LOP3.LUT R16, R16, 0x7f, RZ, 0xc0, !PT ;  /* 0x0000007f10107812 */ /* 0x000fc600078ec0ff */
        /* <DEDUP_REMOVED lines=8> */
[----:B------:R-:W4:Y:S04]  /*1de70*/  LDL.LU R71, [R1+0xd8] ;  /* 0x0000d80001477983 */ /* 0x000f280000300800 */
[----:B------:R-:W4:Y:S04]  /*1de80*/  LDL.LU R77, [R1+0xd4] ;  /* 0x0000d400014d7983 */ /* 0x000f280000300800 */
[----:B------:R-:W4:Y:S04]  /*1de90*/  LDL.LU R72, [R1+0xd0] ;  /* 0x0000d00001487983 */ /* 0x000f280000300800 */
[----:B--2---:R0:W-:Y:S04]  /*1dea0*/  STS.U8 [R89+UR9+0x1300], R78 ;  /* 0x0013004e59007988 */ /* 0x0041e80008000009 */
[----:B---3--:R1:W-:Y:S04]  /*1deb0*/  STS.U8 [R89+UR9+0x5300], R84 ;  /* 0x0053005459007988 */ /* 0x0083e80008000009 */
[----:B0-----:R-:W2:Y:S04]  /*1dec0*/  LDL.LU R78, [R1+0xe98] ;  /* 0x000e9800014e7983 */ /* 0x001ea80000300800 */
[----:B-1----:R-:W3:Y:S04]  /*1ded0*/  LDL.LU R84, [R1+0xe88] ;  /* 0x000e880001547983 */ /* 0x002ee80000300800 */
[----:B----4-:R0:W-:Y:S04]  /*1dee0*/  STS.U8 [R89+UR9+0x1700], R91 ;  /* 0x0017005b59007988 */ /* 0x0101e80008000009 */
[----:B0-----:R-:W4:Y:S04]  /*1def0*/  LDL.LU R91, [R1+0xec8] ;  /* 0x000ec800015b7983 */ /* 0x001f280000300800 */
[----:B------:R-:W4:Y:S04]  /*1df00*/  LDL.LU R83, [R1+0xec4] ;  /* 0x000ec40001537983 */ /* 0x000f280000300800 */
[----:B------:R-:W4:Y:S04]  /*1df10*/  LDL.LU R90, [R1+0xed0] ;  /* 0x000ed000015a7983 */ /* 0x000f280000300800 */
[----:B------:R0:W-:Y:S04]  /*1df20*/  STS.U8 [R89+UR9+0x5700], R48 ;  /* 0x0057003059007988 */ /* 0x0001e80008000009 */
[----:B------:R1:W-:Y:S04]  /*1df30*/  STS.U8 [R89+UR9+0x1b00], R54 ;  /* 0x001b003659007988 */ /* 0x0003e80008000009 */
[----:B------:R1:W-:Y:S04]  /*1df40*/  STS.U8 [R89+UR9+0x5b00], R60 ;  /* 0x005b003c59007988 */ /* 0x0003e80008000009 */
[----:B------:R1:W-:Y:S04]  /*1df50*/  STS.U8 [R89+UR9+0x1f00], R66 ;  /* 0x001f004259007988 */ /* 0x0003e80008000009 */
[----:B0-----:R-:W4:Y:S04]  /*1df60*/  LDL.LU R48, [R1+0xecc] ;  /* 0x000ecc0001307983 */ /* 0x001f280000300800 */
[----:B------:R-:W-:Y:S04]  /*1df70*/  STS.U8 [R89+UR9+0x5f00], R44 ;  /* 0x005f002c59007988 */ /* 0x000fe80008000009 */
[----:B-1----:R-:W4:Y:S04]  /*1df80*/  LDL.LU R54, [R1+0xed8] ;  /* 0x000ed80001367983 */ /* 0x002f280000300800 */
[----:B------:R-:W4:Y:S04]  /*1df90*/  LDL.LU R60, [R1+0xed4] ;  /* 0x000ed400013c7983 */ /* 0x000f280000300800 */
[----:B------:R-:W4:Y:S04]  /*1dfa0*/  LDL.LU R66, [R1+0xee8] ;  /* 0x000ee80001427983 */ /* 0x000f280000300800 */
        /* <DEDUP_REMOVED lines=9> */
[----:B------:R-:W-:Y:S01]  /*1e040*/  STS.U8 [R89+UR9+0x7300], R47 ;  /* 0x0073002f59007988 */ /* 0x000fe20008000009 */
[----:B0-----:R-:W-:-:S03]  /*1e050*/  LOP3.LUT R9, R16, 0x70, RZ, 0x3c, !PT ;  /* 0x0000007010097812 */ /* 0x001fc600078e3cff */
[----:B------:R-:W-:Y:S04]  /*1e060*/  STS.U8 [R89+UR9+0x3700], R53 ;  /* 0x0037003559007988 */ /* 0x000fe80008000009 */
[----:B------:R-:W-:Y:S04]  /*1e070*/  STS.U8 [R89+UR9+0x7700], R59 ;  /* 0x0077003b59007988 */ /* 0x000fe80008000009 */
[----:B------:R-:W-:Y:S04]  /*1e080*/  STS.U8 [R89+UR9+0x3b00], R65 ;  /* 0x003b004159007988 */ /* 0x000fe80008000009 */
[----:B------:R-:W-:Y:S04]  /*1e090*/  STS.U8 [R89+UR9+0x7b00], R71 ;  /* 0x007b004759007988 */ /* 0x000fe80008000009 */
[----:B------:R-:W-:Y:S04]  /*1e0a0*/  STS.U8 [R89+UR9+0x3f00], R77 ;  /* 0x003f004d59007988 */ /* 0x000fe80008000009 */
[----:B------:R0:W-:Y:S04]  /*1e0b0*/  STS.U8 [R89+UR9+0x7f00], R72 ;  /* 0x007f004859007988 */ /* 0x0001e80008000009 */
[----:B0-----:R-:W4:Y:S04]  /*1e0c0*/  LDL.LU R72, [R1+0xee4] ;  /* 0x000ee40001487983 */ /* 0x001f280000300800 */
        /* <DEDUP_REMOVED lines=15> */
[----:B------:R-:W4:Y:S01]  /*1e1c0*/  LDL.LU R71, [R1+0xf58] ;  /* 0x000f580001477983 */ /* 0x000f220000300800 */
[----:B------:R-:W-:-:S03]  /*1e1d0*/  PRMT R8, RZ, 0x7610, R8 ;  /* 0x00007610ff087816 */ /* 0x000fc60000000008 */
[----:B------:R0:W-:Y:S04]  /*1e1e0*/  STS.U8 [R9+UR9+0x4780], R83 ;  /* 0x0047805309007988 */ /* 0x0001e80008000009 */
[----:B------:R-:W4:Y:S04]  /*1e1f0*/  LDL.LU R77, [R1+0xf54] ;  /* 0x000f5400014d7983 */ /* 0x000f280000300800 */
[----:B------:R1:W-:Y:S04]  /*1e200*/  STS.U8 [R9+UR9+0xb80], R90 ;  /* 0x000b805a09007988 */ /* 0x0003e80008000009 */
[----:B------:R0:W-:Y:S04]  /*1e210*/  STS.U8 [R9+UR9+0x4b80], R48 ;  /* 0x004b803009007988 */ /* 0x0001e80008000009 */
[----:B------:R0:W-:Y:S04]  /*1e220*/  STS.U8 [R9+UR9+0xf80], R54 ;  /* 0x000f803609007988 */ /* 0x0001e80008000009 */
[----:B------:R0:W-:Y:S04]  /*1e230*/  STS.U8 [R9+UR9+0x4f80], R60 ;  /* 0x004f803c09007988 */ /* 0x0001e80008000009 */
[----:B------:R1:W-:Y:S04]  /*1e240*/  STS.U8 [R9+UR9+0x1380], R66 ;  /* 0x0013804209007988 */ /* 0x0003e80008000009 */
[----:B------:R-:W4:Y:S04]  /*1e250*/  @P0 LDG.E.U8 R8, desc[UR20][R14.64] ;  /* 0x000000140e080981 */ /* 0x000f28000c1e1100 */
        /* <DEDUP_REMOVED lines=24> */
[----:B------:R1:W-:Y:S04]  /*1e3e0*/  STS.U8 [R9+UR9+0x6380], R88 ;  /* 0x0063805809007988 */ /* 0x0003e80008000009 */
[----:B------:R1:W-:Y:S04]  /*1e3f0*/  STS.U8 [R9+UR9+0x2780], R47 ;  /* 0x0027802f09007988 */ /* 0x0003e80008000009 */
[----:B0-----:R-:W4:Y:S04]  /*1e400*/  LDL.LU R64, [R1+0xfc4] ;  /* 0x000fc40001407983 */ /* 0x001f280000300800 */
[----:B-1----:R-:W4:Y:S04]  /*1e410*/  LDL.LU R70, [R1+0xfc0] ;  /* 0x000fc00001467983 */ /* 0x002f280000300800 */
[----:B------:R-:W4:Y:S04]  /*1e420*/  LDL.LU R76, [R1+0xfbc] ;  /* 0x000fbc00014c7983 */ /* 0x000f280000300800 */
[----:B------:R-:W4:Y:S04]  /*1e430*/  LDL.LU R82, [R1+0xfb8] ;  /* 0x000fb80001527983 */ /* 0x000f280000300800 */
        /* <DEDUP_REMOVED lines=25> */
[----:B------:R0:W-:Y:S04]  /*1e5d0*/  STS.U8 [R9+UR9+0x7f80], R15 ;  /* 0x007f800f09007988 */ /* 0x0001e80008000009 */
[----:B------:R-:W4:Y:S04]  /*1e5e0*/  LDL.LU R14, [R1+0x54] ;  /* 0x00005400010e7983 */ /* 0x000f280000300800 */
[----:B------:R1:W-:Y:S04]  /*1e5f0*/  STS.U8 [R16+UR9+0x10000], R44 ;  /* 0x0100002c10007988 */ /* 0x0003e80008000009 */
[----:B------:R1:W-:Y:S04]  /*1e600*/  STS.U8 [R16+UR9+0x10400], R13 ;  /* 0x0104000d10007988 */ /* 0x0003e80008000009 */
[----:B------:R1:W-:Y:S04]  /*1e610*/  STS.U8 [R16+UR9+0x10800], R72 ;  /* 0x0108004810007988 */ /* 0x0003e80008000009 */
[----:B0-----:R-:W4:Y:S04]  /*1e620*/  LDL.LU R15, [R1+0x38] ;  /* 0x00003800010f7983 */ /* 0x001f280000300800 */
[----:B-1----:R-:W4:Y:S04]  /*1e630*/  LDL.LU R44, [R1+0x20] ;  /* 0x00002000012c7983 */ /* 0x002f280000300800 */
        /* <DEDUP_REMOVED lines=8> */
[----:B------:R-:W-:Y:S04]  /*1e6c0*/  STS.U8 [R16+UR9+0x11800], R17 ;  /* 0x0118001110007988 */ /* 0x000fe80008000009 */
[----:B------:R0:W-:Y:S04]  /*1e6d0*/  STS.U8 [R16+UR9+0x11c00], R18 ;  /* 0x011c001210007988 */ /* 0x0001e80008000009 */
[----:B0-----:R-:W2:Y:S01]  /*1e6e0*/  LDL.LU R18, [R1+0xc0] ;  /* 0x0000c00001127983 */ /* 0x001ea20000300800 */
[----:B------:R-:W0:Y:S03]  /*1e6f0*/  S2R R17, SR_TID.X ;  /* 0x0000000000117919 */ /* 0x000e260000002100 */
[----:B----4-:R1:W-:Y:S04]  /*1e700*/  STS.U8 [R16+UR9+0x12000], R91 ;  /* 0x0120005b10007988 */ /* 0x0103e80008000009 */
[----:B---3--:R3:W-:Y:S04]  /*1e710*/  STS.U8 [R16+UR9+0x12400], R84 ;  /* 0x0124005410007988 */ /* 0x0087e80008000009 */
[----:B--2---:R2:W-:Y:S04]  /*1e720*/  STS.U8 [R16+UR9+0x12800], R78 ;  /* 0x0128004e10007988 */ /* 0x0045e80008000009 */
[----:B------:R4:W-:Y:S04]  /*1e730*/  STS.U8 [R16+UR9+0x12c00], R72 ;  /* 0x012c004810007988 */ /* 0x0009e80008000009 */
[----:B-1----:R-:W4:Y:S04]  /*1e740*/  LDL.LU R91, [R1+0x70] ;  /* 0x00007000015b7983 */ /* 0x002f280000300800 */
[----:B---3--:R-:W3:Y:S04]  /*1e750*/  LDL.LU R84, [R1+0x8c] ;  /* 0x00008c0001547983 */ /* 0x008ee80000300800 */
[----:B--2---:R-:W2:Y:S04]  /*1e760*/  LDL.LU R78, [R1+0xa8] ;  /* 0x0000a800014e7983 */ /* 0x004ea80000300800 */
[----:B----4-:R-:W4:Y:S01]  /*1e770*/  LDL.LU R72, [R1+0xc4] ;  /* 0x0000c40001487983 */ /* 0x010f220000300800 */
[----:B0-----:R-:W-:-:S03]  /*1e780*/  LOP3.LUT R17, R17, 0x7f, RZ, 0xc0, !PT ;  /* 0x0000007f11117812 */ /* 0x001fc600078ec0ff */
[----:B------:R-:W-:Y:S04]  /*1e790*/  STS.U8 [R16+UR9+0x13000], R66 ;  /* 0x0130004210007988 */ /* 0x000fe80008000009 */
[----:B------:R-:W-:Y:S01]  /*1e7a0*/  STS.U8 [R16+UR9+0x13400], R60 ;  /* 0x0134003c10007988 */ /* 0x000fe20008000009 */
[----:B------:R-:W-:-:S03]  /*1e7b0*/  LOP3.LUT R17, R17, 0x10, RZ, 0x3c, !PT ;  /* 0x0000001011117812 */ /* 0x000fc600078e3cff */
[----:B------:R-:W-:Y:S04]  /*1e7c0*/  STS.U8 [R16+UR9+0x13800], R54 ;  /* 0x0138003610007988 */ /* 0x000fe80008000009 */
[----:B------:R0:W-:Y:S04]  /*1e7d0*/  STS.U8 [R16+UR9+0x13c00], R48 ;  /* 0x013c003010007988 */ /* 0x0001e80008000009 */
[----:B0-----:R-:W3:Y:S04]  /*1e7e0*/  LDL.LU R48, [R1+0xa4] ;  /* 0x0000a40001307983 */ /* 0x001ee80000300800 */
[----:B------:R-:W3:Y:S04]  /*1e7f0*/  LDL.LU R54, [R1+0x88] ;  /* 0x0000880001367983 */ /* 0x000ee80000300800 */
[----:B------:R-:W3:Y:S04]  /*1e800*/  LDL.LU R60, [R1+0x6c] ;  /* 0x00006c00013c7983 */ /* 0x000ee80000300800 */
[----:B------:R-:W3:Y:S04]  /*1e810*/  LDL.LU R66, [R1+0x50] ;  /* 0x0000500001427983 */ /* 0x000ee80000300800 */
[----:B----4-:R0:W-:Y:S04]  /*1e820*/  STS.U8 [R17+UR9+0x10080], R72 ;  /* 0x0100804811007988 */ /* 0x0101e80008000009 */
[----:B--2---:R1:W-:Y:S04]  /*1e830*/  STS.U8 [R17+UR9+0x10480], R78 ;  /* 0x0104804e11007988 */ /* 0x0043e80008000009 */
[----:B---3--:R2:W-:Y:S04]  /*1e840*/  STS.U8 [R17+UR9+0x10880], R84 ;  /* 0x0108805411007988 */ /* 0x0085e80008000009 */
[----:B------:R-:W-:Y:S04]  /*1e850*/  STS.U8 [R17+UR9+0x10c80], R91 ;  /* 0x010c805b11007988 */ /* 0x000fe80008000009 */
[----:B------:R-:W-:Y:S04]  /*1e860*/  STS.U8 [R17+UR9+0x11080], R14 ;  /* 0x0110800e11007988 */ /* 0x000fe80008000009 */
[----:B------:R-:W-:Y:S04]  /*1e870*/  STS.U8 [R17+UR9+0x11480], R15 ;  /* 0x0114800f11007988 */ /* 0x000fe80008000009 */
[----:B------:R-:W-:Y:S04]  /*1e880*/  STS.U8 [R17+UR9+0x11880], R44 ;  /* 0x0118802c11007988 */ /* 0x000fe80008000009 */
[----:B------:R-:W-:Y:S04]  /*1e890*/  STS.U8 [R17+UR9+0x11c80], R13 ;  /* 0x011c800d11007988 */ /* 0x000fe80008000009 */
[----:B------:R3:W-:Y:S04]  /*1e8a0*/  STS.U8 [R17+UR9+0x12080], R90 ;  /* 0x0120805a11007988 */ /* 0x0007e80008000009 */
[----:B0-----:R-:W4:Y:S04]  /*1e8b0*/  LDL.LU R72, [R1+0x34] ;  /* 0x0000340001487983 */ /* 0x001f280000300800 */
[----:B-1----:R-:W4:Y:S04]  /*1e8c0*/  LDL.LU R78, [R1+0x1c] ;  /* 0x00001c00014e7983 */ /* 0x002f280000300800 */
[----:B--2---:R-:W2:Y:S01]  /*1e8d0*/  LDL.LU R84, [R1+0x4] ;  /* 0x0000040001547983 */ /* 0x004ea20000300800 */
[----:B---3--:R-:W0:Y:S03]  /*1e8e0*/  S2R R90, SR_TID.X ;  /* 0x00000000005a7919 */ /* 0x008e260000002100 */
[----:B------:R1:W-:Y:S04]  /*1e8f0*/  STS.U8 [R17+UR9+0x12480], R83 ;  /* 0x0124805311007988 */ /* 0x0003e80008000009 */
[----:B------:R-:W-:Y:S04]  /*1e900*/  STS.U8 [R17+UR9+0x12880], R77 ;  /* 0x0128804d11007988 */ /* 0x000fe80008000009 */
[----:B------:R-:W-:Y:S04]  /*1e910*/  STS.U8 [R17+UR9+0x12c80], R71 ;  /* 0x012c804711007988 */ /* 0x000fe80008000009 */
[----:B------:R-:W-:Y:S04]  /*1e920*/  STS.U8 [R17+UR9+0x13080], R65 ;  /* 0x0130804111007988 */ /* 0x000fe80008000009 */
[----:B------:R-:W-:Y:S04]  /*1e930*/  STS.U8 [R17+UR9+0x13480], R59 ;  /* 0x0134803b11007988 */ /* 0x000fe80008000009 */
[----:B------:R-:W-:Y:S04]  /*1e940*/  STS.U8 [R17+UR9+0x13880], R53 ;  /* 0x0138803511007988 */ /* 0x000fe80008000009 */
[----:B-1----:R-:W3:Y:S04]  /*1e950*/  LDL.LU R83, [R1+0xbc] ;  /* 0x0000bc0001537983 */ /* 0x002ee80000300800 */
[----:B------:R-:W3:Y:S04]  /*1e960*/  LDL.LU R91, [R1+0xa0] ;  /* 0x0000a000015b7983 */ /* 0x000ee80000300800 */
[----:B------:R-:W3:Y:S04]  /*1e970*/  LDL.LU R14, [R1+0x84] ;  /* 0x00008400010e7983 */ /* 0x000ee80000300800 */
[----:B------:R-:W3:Y:S04]  /*1e980*/  LDL.LU R15, [R1+0x68] ;  /* 0x00006800010f7983 */ /* 0x000ee80000300800 */
[----:B------:R-:W3:Y:S04]  /*1e990*/  LDL.LU R44, [R1+0x4c] ;  /* 0x00004c00012c7983 */ /* 0x000ee80000300800 */
[----:B------:R1:W-:Y:S04]  /*1e9a0*/  STS.U8 [R17+UR9+0x13c80], R47 ;  /* 0x013c802f11007988 */ /* 0x0003e80008000009 */
[----:B------:R-:W3:Y:S04]  /*1e9b0*/  LDL.LU R13, [R1+0x30] ;  /* 0x00003000010d7983 */ /* 0x000ee80000300800 */
[----:B-1----:R-:W3:Y:S01]  /*1e9c0*/  LDL.LU R17, [R1+0x18] ;  /* 0x0000180001117983 */ /* 0x002ee20000300800 */
[----:B0-----:R-:W-:-:S04]  /*1e9d0*/  LOP3.LUT R90, R90, 0x7f, RZ, 0xc0, !PT ;  /* 0x0000007f5a5a7812 */ /* 0x001fc800078ec0ff */
[----:B------:R-:W-:-:S05]  /*1e9e0*/  LOP3.LUT R77, R90, 0x20, RZ, 0x3c, !PT ;  /* 0x000000205a4d7812 */ /* 0x000fca00078e3cff */
[----:B------:R0:W-:Y:S04]  /*1e9f0*/  STS.U8 [R77+UR9+0x10100], R18 ;  /* 0x010100124d007988 */ /* 0x0001e80008000009 */
[----:B0-----:R-:W3:Y:S04]  /*1ea00*/  LDL.LU R18, [R1] ;  /* 0x0000000001127983 */ /* 0x001ee80000300800 */
[----:B------:R0:W-:Y:S04]  /*1ea10*/  STS.U8 [R77+UR9+0x10500], R48 ;  /* 0x010500304d007988 */ /* 0x0001e80008000009 */
[----:B------:R1:W-:Y:S04]  /*1ea20*/  STS.U8 [R77+UR9+0x10900], R54 ;  /* 0x010900364d007988 */ /* 0x0003e80008000009 */
[----:B------:R1:W-:Y:S04]  /*1ea30*/  STS.U8 [R77+UR9+0x10d00], R60 ;  /* 0x010d003c4d007988 */ /* 0x0003e80008000009 */
[----:B------:R1:W-:Y:S04]  /*1ea40*/  STS.U8 [R77+UR9+0x11100], R66 ;  /* 0x011100424d007988 */ /* 0x0003e80008000009 */
[----:B0-----:R-:W3:Y:S04]  /*1ea50*/  LDL.LU R48, [R1+0xb8] ;  /* 0x0000b80001307983 */ /* 0x001ee80000300800 */
[----:B-1----:R-:W3:Y:S04]  /*1ea60*/  LDL.LU R54, [R1+0x9c] ;  /* 0x00009c0001367983 */ /* 0x002ee80000300800 */
[----:B------:R-:W3:Y:S04]  /*1ea70*/  LDL.LU R60, [R1+0x80] ;  /* 0x00008000013c7983 */ /* 0x000ee80000300800 */
[----:B------:R-:W3:Y:S01]  /*1ea80*/  LDL.LU R66, [R1+0x64] ;  /* 0x0000640001427983 */ /* 0x000ee20000300800 */
[----:B------:R-:W-:-:S03]  /*1ea90*/  LOP3.LUT R90, R90, 0x30, RZ, 0x3c, !PT ;  /* 0x000000305a5a7812 */ /* 0x000fc600078e3cff */
[----:B----4-:R0:W-:Y:S04]  /*1eaa0*/  STS.U8 [R77+UR9+0x11500], R72 ;  /* 0x011500484d007988 */ /* 0x0101e80008000009 */
[----:B------:R1:W-:Y:S04]  /*1eab0*/  STS.U8 [R77+UR9+0x11900], R78 ;  /* 0x0119004e4d007988 */ /* 0x0003e80008000009 */
[----:B--2---:R2:W-:Y:S04]  /*1eac0*/  STS.U8 [R77+UR9+0x11d00], R84 ;  /* 0x011d00544d007988 */ /* 0x0045e80008000009 */
[----:B------:R-:W-:Y:S04]  /*1ead0*/  STS.U8 [R77+UR9+0x12100], R88 ;  /* 0x012100584d007988 */ /* 0x000fe80008000009 */
[----:B------:R-:W-:Y:S04]  /*1eae0*/  STS.U8 [R77+UR9+0x12500], R82 ;  /* 0x012500524d007988 */ /* 0x000fe80008000009 */
[----:B------:R-:W-:Y:S04]  /*1eaf0*/  STS.U8 [R77+UR9+0x12900], R76 ;  /* 0x0129004c4d007988 */ /* 0x000fe80008000009 */
[----:B------:R-:W-:Y:S04]  /*1eb00*/  STS.U8 [R77+UR9+0x12d00], R70 ;  /* 0x012d00464d007988 */ /* 0x000fe80008000009 */
[----:B0-----:R-:W4:Y:S04]  /*1eb10*/  LDL.LU R72, [R1+0x48] ;  /* 0x0000480001487983 */ /* 0x001f280000300800 */
[----:B-1----:R-:W4:Y:S04]  /*1eb20*/  LDL.LU R78, [R1+0x2c] ;  /* 0x00002c00014e7983 */ /* 0x002f280000300800 */
[----:B--2---:R-:W2:Y:S04]  /*1eb30*/  LDL.LU R84, [R1+0x14] ;  /* 0x0000140001547983 */ /* 0x004ea80000300800 */
[----:B------:R-:W-:Y:S04]  /*1eb40*/  STS.U8 [R77+UR9+0x13100], R64 ;  /* 0x013100404d007988 */ /* 0x000fe80008000009 */
[----:B------:R-:W-:Y:S04]  /*1eb50*/  STS.U8 [R77+UR9+0x13500], R58 ;  /* 0x0135003a4d007988 */ /* 0x000fe80008000009 */
[----:B------:R-:W-:Y:S04]  /*1eb60*/  STS.U8 [R77+UR9+0x13900], R52 ;  /* 0x013900344d007988 */ /* 0x000fe80008000009 */
[----:B------:R-:W-:Y:S04]  /*1eb70*/  STS.U8 [R77+UR9+0x13d00], R46 ;  /* 0x013d002e4d007988 */ /* 0x000fe80008000009 */
[----:B---3--:R-:W-:Y:S04]  /*1eb80*/  STS.U8 [R90+UR9+0x10180], R83 ;  /* 0x010180535a007988 */ /* 0x008fe80008000009 */
[----:B------:R-:W-:Y:S04]  /*1eb90*/  STS.U8 [R90+UR9+0x10580], R91 ;  /* 0x0105805b5a007988 */ /* 0x000fe80008000009 */
[----:B------:R0:W-:Y:S04]  /*1eba0*/  STS.U8 [R90+UR9+0x10980], R14 ;  /* 0x0109800e5a007988 */ /* 0x0001e80008000009 */
[----:B------:R1:W-:Y:S04]  /*1ebb0*/  STS.U8 [R90+UR9+0x10d80], R15 ;  /* 0x010d800f5a007988 */ /* 0x0003e80008000009 */
[----:B------:R3:W-:Y:S04]  /*1ebc0*/  STS.U8 [R90+UR9+0x11180], R44 ;  /* 0x0111802c5a007988 */ /* 0x0007e80008000009 */
[----:B------:R3:W-:Y:S04]  /*1ebd0*/  STS.U8 [R90+UR9+0x11580], R13 ;  /* 0x0115800d5a007988 */ /* 0x0007e80008000009 */
[----:B0-----:R-:W2:Y:S04]  /*1ebe0*/  LDL.LU R14, [R1+0xb4] ;  /* 0x0000b400010e7983 */ /* 0x001ea80000300800 */
[----:B-1----:R-:W2:Y:S04]  /*1ebf0*/  LDL.LU R15, [R1+0x98] ;  /* 0x00009800010f7983 */ /* 0x002ea80000300800 */
[----:B---3--:R-:W3:Y:S04]  /*1ec00*/  LDL.LU R44, [R1+0x7c] ;  /* 0x00007c00012c7983 */ /* 0x008ee80000300800 */
[----:B------:R0:W-:Y:S04]  /*1ec10*/  STS.U8 [R90+UR9+0x11980], R17 ;  /* 0x011980115a007988 */ /* 0x0001e80008000009 */
[----:B------:R-:W3:Y:S04]  /*1ec20*/  LDL.LU R13, [R1+0x60] ;  /* 0x00006000010d7983 */ /* 0x000ee80000300800 */
[----:B0-----:R-:W3:Y:S04]  /*1ec30*/  LDL.LU R17, [R1+0x44] ;  /* 0x0000440001117983 */ /* 0x001ee80000300800 */
[----:B------:R0:W-:Y:S04]  /*1ec40*/  STS.U8 [R90+UR9+0x11d80], R18 ;  /* 0x011d80125a007988 */ /* 0x0001e80008000009 */
[----:B0-----:R-:W3:Y:S04]  /*1ec50*/  LDL.LU R18, [R1+0x28] ;  /* 0x0000280001127983 */ /* 0x001ee80000300800 */
[----:B------:R-:W-:Y:S04]  /*1ec60*/  STS.U8 [R90+UR9+0x12180], R87 ;  /* 0x012180575a007988 */ /* 0x000fe80008000009 */
[----:B------:R-:W-:Y:S04]  /*1ec70*/  STS.U8 [R90+UR9+0x12580], R81 ;  /* 0x012580515a007988 */ /* 0x000fe80008000009 */
[----:B------:R-:W-:Y:S04]  /*1ec80*/  STS.U8 [R90+UR9+0x12980], R75 ;  /* 0x0129804b5a007988 */ /* 0x000fe80008000009 */
[----:B------:R-:W-:Y:S01]  /*1ec90*/  STS.U8 [R90+UR9+0x12d80], R69 ;  /* 0x012d80455a007988 */ /* 0x000fe20008000009 */
[----:B------:R-:W-:-:S03]  /*1eca0*/  LOP3.LUT R91, R16, 0x40, RZ, 0x3c, !PT ;  /* 0x00000040105b7812 */ /* 0x000fc600078e3cff */
        /* <DEDUP_REMOVED lines=8> */
[----:B------:R-:W-:-:S03]  /*1ed30*/  LOP3.LUT R16, R16, 0x50, RZ, 0x3c, !PT ;  /* 0x0000005010107812 */ /* 0x000fc600078e3cff */
[----:B----4-:R-:W-:Y:S04]  /*1ed40*/  STS.U8 [R91+UR9+0x11200], R72 ;  /* 0x011200485b007988 */ /* 0x010fe80008000009 */
[----:B------:R-:W-:Y:S04]  /*1ed50*/  STS.U8 [R91+UR9+0x11600], R78 ;  /* 0x0116004e5b007988 */ /* 0x000fe80008000009 */
[----:B--2---:R-:W-:Y:S04]  /*1ed60*/  STS.U8 [R91+UR9+0x11a00], R84 ;  /* 0x011a00545b007988 */ /* 0x004fe80008000009 */
        /* <DEDUP_REMOVED lines=11> */
[----:B---3--:R-:W-:Y:S04]  /*1ee20*/  STS.U8 [R16+UR9+0x10a80], R44 ;  /* 0x010a802c10007988 */ /* 0x008fe80008000009 */
[----:B------:R-:W-:Y:S04]  /*1ee30*/  STS.U8 [R16+UR9+0x10e80], R13 ;  /* 0x010e800d10007988 */ /* 0x000fe80008000009 */
[----:B------:R-:W-:Y:S04]  /*1ee40*/  STS.U8 [R16+UR9+0x11280], R17 ;  /* 0x0112801110007988 */ /* 0x000fe80008000009 */
[----:B------:R-:W-:Y:S04]  /*1ee50*/  STS.U8 [R16+UR9+0x11680], R18 ;  /* 0x0116801210007988 */ /* 0x000fe80008000009 */
        /* <DEDUP_REMOVED lines=10> */
[----:B0-----:R0:W5:Y:S04]  /*1ef00*/  LDL.LU R5, [R1+0xf70] ;  /* 0x000f700001057983 */ /* 0x0011680000300800 */
[----:B------:R1:W-:Y:S04]  /*1ef10*/  STS.U8 [R89+UR9+0x10300], R4 ;  /* 0x0103000459007988 */ /* 0x0003e80008000009 */
[----:B------:R2:W-:Y:S04]  /*1ef20*/  STS.U8 [R89+UR9+0x10700], R3 ;  /* 0x0107000359007988 */ /* 0x0005e80008000009 */
[----:B------:R3:W-:Y:S04]  /*1ef30*/  STS.U8 [R89+UR9+0x10b00], R2 ;  /* 0x010b000259007988 */ /* 0x0007e80008000009 */
[----:B------:R4:W-:Y:S04]  /*1ef40*/  STS.U8 [R89+UR9+0x10f00], R6 ;  /* 0x010f000659007988 */ /* 0x0009e80008000009 */
[----:B------:R0:W-:Y:S04]  /*1ef50*/  STS.U8 [R89+UR9+0x11300], R7 ;  /* 0x0113000759007988 */ /* 0x0001e80008000009 */
[----:B-1----:R1:W5:Y:S04]  /*1ef60*/  LDL.LU R4, [R1+0xf6c] ;  /* 0x000f6c0001047983 */ /* 0x0023680000300800 */
[----:B--2---:R1:W5:Y:S04]  /*1ef70*/  LDL.LU R3, [R1+0xf68] ;  /* 0x000f680001037983 */ /* 0x0043680000300800 */
[----:B---3--:R1:W5:Y:S04]  /*1ef80*/  LDL.LU R2, [R1+0xf64] ;  /* 0x000f640001027983 */ /* 0x0083680000300800 */
[----:B----4-:R1:W5:Y:S04]  /*1ef90*/  LDL.LU R6, [R1+0xf60] ;  /* 0x000f600001067983 */ /* 0x0103680000300800 */
[----:B0-----:R1:W5:Y:S04]  /*1efa0*/  LDL.LU R7, [R1+0xf5c] ;  /* 0x000f5c0001077983 */ /* 0x0013680000300800 */
        /* <DEDUP_REMOVED lines=10> */
[----:B------:R0:W-:Y:S04]  /*1f050*/  STS.U8 [R89+UR9+0x13f00], R31 ;  /* 0x013f001f59007988 */ /* 0x0001e80008000009 */
[----:B------:R1:W-:Y:S04]  /*1f060*/  STS.U8 [R9+UR9+0x10380], R30 ;  /* 0x0103801e09007988 */ /* 0x0003e80008000009 */
[----:B------:R1:W-:Y:S04]  /*1f070*/  STS.U8 [R9+UR9+0x10780], R29 ;  /* 0x0107801d09007988 */ /* 0x0003e80008000009 */
[----:B------:R1:W-:Y:S04]  /*1f080*/  STS.U8 [R9+UR9+0x10b80], R28 ;  /* 0x010b801c09007988 */ /* 0x0003e80008000009 */
[----:B------:R1:W-:Y:S04]  /*1f090*/  STS.U8 [R9+UR9+0x10f80], R27 ;  /* 0x010f801b09007988 */ /* 0x0003e80008000009 */
[----:B------:R1:W-:Y:S01]  /*1f0a0*/  STS.U8 [R9+UR9+0x11380], R26 ;  /* 0x0113801a09007988 */ /* 0x0003e20008000009 */
[----:B0-----:R-:W0:Y:S03]  /*1f0b0*/  LDC R89, c[0x0][0x3a0] ;  /* 0x0000e800ff597b82 */ /* 0x001e260000000800 */
[----:B------:R1:W-:Y:S04]  /*1f0c0*/  STS.U8 [R9+UR9+0x11780], R25 ;  /* 0x0117801909007988 */ /* 0x0003e80008000009 */
        /* <DEDUP_REMOVED lines=9> */
[----:B------:R1:W-:Y:S01]  /*1f160*/  STS.U8 [R9+UR9+0x13f80], R8 ;  /* 0x013f800809007988 */ /* 0x0003e20008000009 */
[----:B------:R2:W-:Y:S06]  /*1f170*/  MEMBAR.ALL.CTA ;  /* 0x0000000000007992 */ /* 0x0005ec0000008000 */
[----:B--2---:R-:W2:Y:S02]  /*1f180*/  FENCE.VIEW.ASYNC.S ;  /* 0x00000000000073c6 */ /* 0x004ea40000000000 */
[----:B--2---:R-:W-:Y:S01]  /*1f190*/  BAR.SYNC.DEFER_BLOCKING 0x0 ;  /* 0x0000000000007b1d */ /* 0x004fe20000010000 */
[----:B0-----:R-:W-:Y:S01]  /*1f1a0*/  VIADD R89, R89, 0x7f ;  /* 0x0000007f59597836 */ /* 0x001fe20000000000 */
[----:B------:R-:W-:-:S04]  /*1f1b0*/  ISETP.NE.U32.AND P0, PT, RZ, UR7, PT ;  /* 0x00000007ff007c0c */ /* 0x000fc8000bf05070 */
[C---:B------:R-:W-:Y:S02]  /*1f1c0*/  ISETP.LT.OR P1, PT, R89.reuse, 0x80, P0 ;  /* 0x000000805900780c */ /* 0x040fe40000721670 */
[----:B------:R-:W-:-:S11]  /*1f1d0*/  ISETP.GE.AND P3, PT, R89, 0x100, PT ;  /* 0x000001005900780c */ /* 0x000fd60003f66270 */
[----:B-1----:R-:W-:Y:S05]  /*1f1e0*/  @P1 BRA `(.L_x_6) ;  /* 0x0000000000d81947 */ /* 0x002fea0003800000 */
[----:B------:R-:W-:Y:S02]  /*1f1f0*/  USHF.R.U32.HI UR14, URZ, 0x4, UR9 ;  /* 0x00000004ff0e7899 */ /* 0x000fe40008011609 */
[----:B------:R-:W-:Y:S02]  /*1f200*/  UIADD3 UR5, UPT, UPT, UR9, 0x10000, URZ ;  /* 0x0001000009057890 */ /* 0x000fe4000fffe0ff */
[----:B------:R-:W-:Y:S02]  /*1f210*/  USGXT.U32 UR14, UR14, 0xe ;  /* 0x0000000e0e0e789a */ /* 0x000fe40008000000 */
[----:B------:R-:W-:Y:S02]  /*1f220*/  USHF.R.U32.HI UR5, URZ, 0x4, UR5 ;  /* 0x00000004ff057899 */ /* 0x000fe40008011605 */
[----:B------:R-:W-:Y:S02]  /*1f230*/  UIADD3 UR32, UP1, UPT, UR14, 0x100, URZ ;  /* 0x000001000e207890 */ /* 0x000fe4000ff3e0ff */
[----:B------:R-:W-:Y:S01]  /*1f240*/  USGXT.U32 UR12, UR5, 0xe ;  /* 0x0000000e050c789a */ /* 0x000fe20008000000 */
[----:B------:R-:W-:Y:S01]  /*1f250*/  UMOV UR4, URZ ;  /* 0x000000ff00047c82 */ /* 0x000fe20008000000 */
[----:B------:R-:W-:Y:S01]  /*1f260*/  UMOV UR6, URZ ;  /* 0x000000ff00067c82 */ /* 0x000fe20008000000 */
[----:B------:R-:W-:-:S02]  /*1f270*/  UIADD3.X UR33, UPT, UPT, UR4, 0x40004040, URZ, UP1, !UPT ;  /* 0x4000404004217890 */ /* 0x000fc40008ffe4ff */
[----:B------:R-:W-:Y:S01]  /*1f280*/  UIADD3 UR34, UP1, UPT, UR12, 0x2, URZ ;  /* 0x000000020c227890 */ /* 0x000fe2000ff3e0ff */
[----:B------:R-:W-:Y:S01]  /*1f290*/  UMOV UR4, UR11 ;  /* 0x0000000b00047c82 */ /* 0x000fe20008000000 */
[----:B------:R-:W-:Y:S02]  /*1f2a0*/  UMOV UR5, URZ ;  /* 0x000000ff00057c82 */ /* 0x000fe40008000000 */
[----:B------:R-:W-:Y:S01]  /*1f2b0*/  UIADD3.X UR35, UPT, UPT, UR6, 0x40004040, URZ, UP1, !UPT ;  /* 0x4000404006237890 */ /* 0x000fe20008ffe4ff */
[----:B------:R-:W-:Y:S01]  /*1f2c0*/  UMOV UR25, UR4 ;  /* 0x0000000400197c82 */ /* 0x000fe20008000000 */
[----:B------:R-:W-:Y:S02]  /*1f2d0*/  UIADD3.64 UR4, UPT, UPT, UR32, 0x100, URZ ;  /* 0x0000010020047897 */ /* 0x000fe4000fffe0ff */
[----:B------:R-:W-:Y:S02]  /*1f2e0*/  UIADD3.64 UR6, UPT, UPT, UR34, 0x2, URZ ;  /* 0x0000000222067897 */ /* 0x000fe4000fffe0ff */
[----:B------:R-:W-:-:S02]  /*1f2f0*/  UIADD3.64 UR16, UPT, UPT, UR32, 0x200, URZ ;  /* 0x0000020020107897 */ /* 0x000fc4000fffe0ff */
[----:B------:R-:W-:Y:S02]  /*1f300*/  UIADD3.64 UR18, UPT, UPT, UR34, 0x4, URZ ;  /* 0x0000000422127897 */ /* 0x000fe4000fffe0ff */
[----:B------:R-:W-:Y:S02]  /*1f310*/  UIADD3 UR24, UPT, UPT, UR8, 0x80, URZ ;  /* 0x0000008008187890 */ /* 0x000fe4000fffe0ff */
[----:B------:R-:W-:Y:S02]  /*1f320*/  UIADD3.64 UR22, UPT, UPT, UR32, 0x300, URZ ;  /* 0x0000030020167897 */ /* 0x000fe4000fffe0ff */
[----:B------:R-:W-:Y:S02]  /*1f330*/  UIADD3 UR46, UPT, UPT, UR8, 0x80, URZ ;  /* 0x00000080082e7890 */ /* 0x000fe4000fffe0ff */
[----:B------:R-:W-:Y:S02]  /*1f340*/  UIADD3.64 UR26, UPT, UPT, UR32, 0x400, URZ ;  /* 0x00000400201a7897 */ /* 0x000fe4000fffe0ff */
[----:B------:R-:W-:-:S02]  /*1f350*/  UIADD3 UR47, UPT, UPT, UR8, 0x80, URZ ;  /* 0x00000080082f7890 */ /* 0x000fc4000fffe0ff */
[----:B------:R-:W-:Y:S01]  /*1f360*/  UIADD3.64 UR28, UPT, UPT, UR32, 0x500, URZ ;  /* 0x00000500201c7897 */ /* 0x000fe2000fffe0ff */
[----:B------:R-:W-:Y:S01]  /*1f370*/  UMOV UR36, 0x0 ;  /* 0x0000000000247882 */ /* 0x000fe20000000000 */
[----:B------:R-:W-:Y:S01]  /*1f380*/  UMOV UR37, 0x8208490 ;  /* 0x0820849000257882 */ /* 0x000fe20000000000 */
[----:B------:R-:W-:Y:S01]  /*1f390*/  UIADD3 UR52, UPT, UPT, UR8, 0x80, URZ ;  /* 0x0000008008347890 */ /* 0x000fe2000fffe0ff */
[----:B------:R-:W-:Y:S01]  /*1f3a0*/  UMOV UR15, 0x40004040 ;  /* 0x40004040000f7882 */ /* 0x000fe20000000000 */
[----:B------:R-:W-:Y:S01]  /*1f3b0*/  UIADD3.64 UR30, UPT, UPT, UR32, 0x600, URZ ;  /* 0x00000600201e7897 */ /* 0x000fe2000fffe0ff */
[----:B------:R-:W-:Y:S01]  /*1f3c0*/  UMOV UR13, 0x40004040 ;  /* 0x40004040000d7882 */ /* 0x000fe20000000000 */
[----:B------:R-:W-:Y:S01]  /*1f3d0*/  UMOV UR38, 0x0 ;  /* 0x0000000000267882 */ /* 0x000fe20000000000 */
[----:B------:R-:W-:Y:S01]  /*1f3e0*/  UMOV UR39, 0x8208490 ;  /* 0x0820849000277882 */ /* 0x000fe20000000000 */
[----:B------:R-:W-:Y:S01]  /*1f3f0*/  UMOV UR40, 0x0 ;  /* 0x0000000000287882 */ /* 0x000fe20000000000 */
[----:B------:R-:W-:Y:S01]  /*1f400*/  UMOV UR41, 0x8208490 ;  /* 0x0820849000297882 */ /* 0x000fe20000000000 */
[----:B------:R0:W-:Y:S01]  /*1f410*/  UTCQMMA gdesc[UR14], gdesc[UR12], tmem[UR8], tmem[UR36], idesc[UR37], !UPT ;  /* 0x00ff240c0e0075ea */ /* 0x0001e2000f800308 */
[----:B------:R-:W-:Y:S01]  /*1f420*/  UMOV UR42, 0x0 ;  /* 0x00000000002a7882 */ /* 0x000fe20000000000 */
[----:B------:R-:W-:Y:S01]  /*1f430*/  UMOV UR43, 0x8208490 ;  /* 0x08208490002b7882 */ /* 0x000fe20000000000 */
[----:B------:R0:W-:Y:S01]  /*1f440*/  UTCQMMA gdesc[UR32], gdesc[UR34], tmem[UR8], tmem[UR38], idesc[UR39], UPT ;  /* 0x00ff2622200075ea */ /* 0x0001e2000b800308 */
        /* <DEDUP_REMOVED lines=8> */
[----:B------:R0:W-:Y:S01]  /*1f4d0*/  UTCQMMA gdesc[UR22], gdesc[UR12], tmem[UR24], tmem[UR44], idesc[UR45], !UPT ;  /* 0x00ff2c0c160075ea */ /* 0x0001e2000f800318 */
[----:B------:R-:W-:Y:S01]  /*1f4e0*/  UMOV UR54, 0x0 ;  /* 0x0000000000367882 */ /* 0x000fe20000000000 */
[----:B------:R-:W-:Y:S01]  /*1f4f0*/  UMOV UR55, 0x8208490 ;  /* 0x0820849000377882 */ /* 0x000fe20000000000 */
[----:B------:R0:W-:Y:S01]  /*1f500*/  UTCQMMA gdesc[UR26], gdesc[UR34], tmem[UR46], tmem[UR48], idesc[UR49], UPT ;  /* 0x00ff30221a0075ea */ /* 0x0001e2000b80032e */
[----:B------:R0:W-:Y:S01]  /*1f510*/  UTCQMMA gdesc[UR28], gdesc[UR6], tmem[UR47], tmem[UR50], idesc[UR51], UPT ;  /* 0x00ff32061c0075ea */ /* 0x0001e2000b80032f */
[----:B------:R0:W-:Y:S01]  /*1f520*/  UTCQMMA gdesc[UR30], gdesc[UR18], tmem[UR52], tmem[UR54], idesc[UR55], UPT ;  /* 0x00ff36121e0075ea */ /* 0x0001e2000b800334 */
[----:B------:R0:W-:Y:S01]  /*1f530*/  UTCBAR [UR25], URZ ;  /* 0x000000ff190073e9 */ /* 0x0001e200080000ff */
[----:B------:R-:W-:Y:S01]  /*1f540*/  NOP ;  /* 0x0000000000007918 */ /* 0x000fe20000000000 */
.L_x_6:
[----:B0-----:R-:W-:Y:S01]  /*1f550*/  UMOV UR4, URZ ;  /* 0x000000ff00047c82 */ /* 0x001fe20008000000 */
[----:B------:R-:W-:Y:S05]  /*1f560*/  @!P3 BRA `(.L_x_7) ;  /* 0x0000017800d8b947 */ /* 0x000fea0003800000 */
[----:B------:R-:W-:Y:S01]  /*1f570*/  SHF.R.S32.HI R8, RZ, 0x1f, R89 ;  /* 0x0000001fff087819 */ /* 0x000fe20000011459 */
[----:B------:R-:W-:Y:S01]  /*1f580*/  UIADD3 UR4, UPT, UPT, UR9, 0x8000, URZ ;  /* 0x0000800009047890 */ /* 0x000fe2000fffe0ff */
[----:B-----5:R-:W-:Y:S01]  /*1f590*/  IMAD.SHL.U32 R6, R6, 0x80, RZ ;  /* 0x0000008006067824 */ /* 0x020fe200078e00ff */
[----:B------:R-:W-:Y:S01]  /*1f5a0*/  UIADD3 UR5, UPT, UPT, UR9, 0x14000, URZ ;  /* 0x0001400009057890 */ /* 0x000fe2000fffe0ff */
[----:B------:R-:W-:Y:S01]  /*1f5b0*/  LEA.HI R8, R8, R89, RZ, 0x7 ;  /* 0x0000005908087211 */ /* 0x000fe200078f38ff */
[----:B------:R-:W-:Y:S01]  /*1f5c0*/  USHF.R.U32.HI UR4, URZ, 0x4, UR4 ;  /* 0x00000004ff047899 */ /* 0x000fe20008011604 */
[----:B------:R-:W-:Y:S01]  /*1f5d0*/  IMAD.SHL.U32 R7, R7, 0x80, RZ ;  /* 0x0000008007077824 */ /* 0x000fe200078e00ff */
[----:B------:R-:W-:Y:S01]  /*1f5e0*/  USHF.R.U32.HI UR5, URZ, 0x4, UR5 ;  /* 0x00000004ff057899 */ /* 0x000fe20008011605 */
[----:B------:R-:W-:Y:S01]  /*1f5f0*/  SHF.R.S32.HI R8, RZ, 0x7, R8 ;  /* 0x00000007ff087819 */ /* 0x000fe20000011408 */
[----:B------:R-:W-:Y:S01]  /*1f600*/  USGXT.U32 UR14, UR4, 0xe ;  /* 0x0000000e040e789a */ /* 0x000fe20008000000 */
[----:B------:R-:W-:Y:S01]  /*1f610*/  IMAD.MOV.U32 R10, RZ, RZ, RZ ;  /* 0x000000ffff0a7224 */ /* 0x000fe200078e00ff */
[----:B------:R-:W-:Y:S01]  /*1f620*/  USGXT.U32 UR12, UR5, 0xe ;  /* 0x0000000e050c789a */ /* 0x000fe20008000000 */
[----:B------:R-:W-:Y:S01]  /*1f630*/  VIMNMX R8, PT, PT, R8, 0x2, !PT ;  /* 0x0000000208087848 */ /* 0x000fe20007fe0100 */
[----:B------:R-:W-:Y:S01]  /*1f640*/  UIADD3 UR22, UP1, UPT, UR14, 0x100, URZ ;  /* 0x000001000e167890 */ /* 0x000fe2000ff3e0ff */
[----:B------:R-:W-:Y:S01]  /*1f650*/  SHF.R.S32.HI R9, RZ, 0x1f, R7 ;  /* 0x0000001fff097819 */ /* 0x000fe20000011407 */
[----:B------:R-:W-:-:S02]  /*1f660*/  UIADD3 UR24, UP2, UPT, UR12, 0x2, URZ ;  /* 0x000000020c187890 */ /* 0x000fc4000ff5e0ff */
[----:B------:R-:W-:Y:S01]  /*1f670*/  VIADD R8, R8, 0xfffffffe ;  /* 0xfffffffe08087836 */ /* 0x000fe20000000000 */
[----:B------:R-:W-:Y:S01]  /*1f680*/  UMOV UR4, URZ ;  /* 0x000000ff00047c82 */ /* 0x000fe20008000000 */
[----:B------:R-:W-:Y:S01]  /*1f690*/  UMOV UR5, URZ ;  /* 0x000000ff00057c82 */ /* 0x000fe20008000000 */
[----:B------:R-:W-:Y:S02]  /*1f6a0*/  UIADD3.X UR23, UPT, UPT, UR4, 0x40004040, URZ, UP1, !UPT ;  /* 0x4000404004177890 */ /* 0x000fe40008ffe4ff */
[----:B------:R0:W-:Y:S01]  /*1f6b0*/  STL [R1+0xedc], R8 ;  /* 0x000edc0801007387 */ /* 0x0001e20000100800 */
[----:B------:R-:W-:Y:S01]  /*1f6c0*/  UIADD3.X UR25, UPT, UPT, UR5, 0x40004040, URZ, UP2, !UPT ;  /* 0x4000404005197890 */ /* 0x000fe200097fe4ff */
[----:B------:R-:W-:Y:S02]  /*1f6d0*/  UMOV UR18, 0x1 ;  /* 0x0000000100127882 */ /* 0x000fe40000000000 */
[----:B------:R1:W-:Y:S01]  /*1f6e0*/  STL [R1+0xecc], RZ ;  /* 0x000eccff01007387 */ /* 0x0003e20000100800 */
[----:B------:R-:W-:-:S02]  /*1f6f0*/  UIADD3.64 UR26, UPT, UPT, UR22, 0x100, URZ ;  /* 0x00000100161a7897 */ /* 0x000fc4000fffe0ff */
[----:B------:R-:W-:Y:S02]  /*1f700*/  UIADD3.64 UR28, UPT, UPT, UR24, 0x2, URZ ;  /* 0x00000002181c7897 */ /* 0x000fe4000fffe0ff */
[----:B------:R-:W-:Y:S01]  /*1f710*/  UIADD3.64 UR30, UPT, UPT, UR22, 0x200, URZ ;  /* 0x00000200161e7897 */ /* 0x000fe2000fffe0ff */
[----:B0-----:R-:W-:Y:S01]  /*1f720*/  SHF.R.S32.HI R8, RZ, 0x1f, R6 ;  /* 0x0000001fff087819 */ /* 0x001fe20000011406 */
[----:B------:R-:W-:Y:S02]  /*1f730*/  UIADD3.64 UR32, UPT, UPT, UR24, 0x4, URZ ;  /* 0x0000000418207897 */ /* 0x000fe4000fffe0ff */
[----:B------:R-:W-:Y:S02]  /*1f740*/  UIADD3.64 UR34, UPT, UPT, UR22, 0x300, URZ ;  /* 0x0000030016227897 */ /* 0x000fe4000fffe0ff */
[----:B------:R-:W-:Y:S02]  /*1f750*/  UIADD3.64 UR36, UPT, UPT, UR22, 0x400, URZ ;  /* 0x0000040016247897 */ /* 0x000fe4000fffe0ff */
[----:B------:R-:W-:-:S02]  /*1f760*/  UIADD3.64 UR38, UPT, UPT, UR22, 0x500, URZ ;  /* 0x0000050016267897 */ /* 0x000fc4000fffe0ff */
[----:B------:R-:W-:Y:S01]  /*1f770*/  UIADD3.64 UR40, UPT, UPT, UR22, 0x600, URZ ;  /* 0x0000060016287897 */ /* 0x000fe2000fffe0ff */
[----:B-1----:R-:W-:-:S11]  /*1f780*/  UMOV UR13, 0x40004040 ;  /* 0x40004040000d7882 */ /* 0x002fd60000000000 */
.L_x_10:
[----:B------:R-:W2:Y:S04]  /*1f790*/  LDL.LU R33, [R1+0x3fc] ;  /* 0x0003fc0001217983 */ /* 0x000ea80000300800 */
[----:B------:R-:W3:Y:S04]  /*1f7a0*/  LDL.LU R23, [R1+0x7c8] ;  /* 0x0007c80001177983 */ /* 0x000ee80000300800 */
[----:B------:R-:W4:Y:S04]  /*1f7b0*/  LDL.LU R32, [R1+0x7c0] ;  /* 0x0007c00001207983 */ /* 0x000f280000300800 */
[----:B-----5:R-:W5:Y:S04]  /*1f7c0*/  LDL.LU R31, [R1+0x7b8] ;  /* 0x0007b800011f7983 */ /* 0x020f680000300800 */
[----:B------:R-:W5:Y:S04]  /*1f7d0*/  LDL.LU R30, [R1+0x7b0] ;  /* 0x0007b000011e7983 */ /* 0x000f680000300800 */
        /* <DEDUP_REMOVED lines=17> */
[----:B0-----:R-:W5:Y:S01]  /*1f8f0*/  LDL.LU R9, [R1+0x770] ;  /* 0x0007700001097983 */ /* 0x001f620000300800 */
[----:B------:R-:W-:Y:S01]  /*1f900*/  IMAD.U32 R10, R10, -0x80000000, RZ ;  /* 0x800000000a0a7824 */ /* 0x000fe200078e00ff */
[----:B--2---:R-:W-:-:S02]  /*1f910*/  IADD3 R33, P6, PT, R7, R33, RZ ;  /* 0x0000002107217210 */ /* 0x004fc40007fde0ff */
[C---:B---3--:R-:W-:Y:S02]  /*1f920*/  IADD3 R23, P1, PT, R7.reuse, R23, RZ ;  /* 0x0000001707177210 */ /* 0x048fe40007f3e0ff */
[----:B----4-:R-:W-:-:S03]  /*1f930*/  IADD3 R32, P3, PT, R7, R32, RZ ;  /* 0x0000002007207210 */ /* 0x010fc60007f7e0ff */
[----:B------:R0:W-:Y:S01]  /*1f940*/  STL [R1+0x7c8], R23 ;  /* 0x0007c81701007387 */ /* 0x0001e20000100800 */
[----:B-----5:R-:W-:-:S03]  /*1f950*/  IADD3 R31, P4, PT, R7, R31, RZ ;  /* 0x0000001f071f7210 */ /* 0x020fc60007f9e0ff */
[----:B------:R-:W-:Y:S01]  /*1f960*/  STL [R1+0x3fc], R33 ;  /* 0x0003fc2101007387 */ /* 0x000fe20000100800 */
[----:B------:R-:W-:-:S03]  /*1f970*/  IADD3 R30, P5, PT, R7, R30, RZ ;  /* 0x0000001e071e7210 */ /* 0x000fc60007fbe0ff */
[----:B------:R-:W-:Y:S01]  /*1f980*/  STL [R1+0x7c0], R32 ;  /* 0x0007c02001007387 */ /* 0x000fe20000100800 */
[----:B0-----:R-:W-:-:S03]  /*1f990*/  SHF.R.S32.HI R23, RZ, 0x1f, R7 ;  /* 0x0000001fff177819 */ /* 0x001fc60000011407 */
[----:B------:R-:W-:Y:S02]  /*1f9a0*/  STL [R1+0x7b8], R31 ;  /* 0x0007b81f01007387 */ /* 0x000fe40000100800 */
[----:B------:R-:W-:Y:S01]  /*1f9b0*/  IMAD.X R29, R23, 0x1, R29, P6 ;  /* 0x00000001171d7824 */ /* 0x000fe200030e061d */
[----:B------:R-:W-:Y:S01]  /*1f9c0*/  IADD3 R28, P6, PT, R7, R28, RZ ;  /* 0x0000001c071c7210 */ /* 0x000fe20007fde0ff */
        /* <DEDUP_REMOVED lines=17> */
[----:B------:R-:W-:-:S05]  /*1fae0*/  IMAD.X R15, R23, 0x1, R15, P6 ;  /* 0x00000001170f7824 */ /* 0x000fca00030e060f */
[----:B------:R0:W-:Y:S01]  /*1faf0*/  STL [R1+0x7a4], R15 ;  /* 0x0007a40f01007387 */ /* 0x0001e20000100800 */
[----:B------:R-:W-:-:S03]  /*1fb00*/  IMAD.X R14, R23, 0x1, R14, P1 ;  /* 0x00000001170e7824 */ /* 0x000fc600008e060e */
[----:B------:R-:W-:Y:S01]  /*1fb10*/  STL [R1+0x7ac], R20 ;  /* 0x0007ac1401007387 */ /* 0x000fe20000100800 */
[----:B------:R-:W-:-:S03]  /*1fb20*/  IADD3 R18, P6, PT, R7, R18, RZ ;  /* 0x0000001207127210 */ /* 0x000fc60007fde0ff */
[----:B0-----:R-:W2:Y:S01]  /*1fb30*/  LDL.LU R15, [R1+0x78c] ;  /* 0x00078c00010f7983 */ /* 0x001ea20000300800 */
[----:B------:R-:W-:-:S03]  /*1fb40*/  IMAD.X R13, R23, 0x1, R13, P3 ;  /* 0x00000001170d7824 */ /* 0x000fc600018e060d */
[----:B------:R-:W-:Y:S04]  /*1fb50*/  STL [R1+0x790], R19 ;  /* 0x0007901301007387 */ /* 0x000fe80000100800 */
[----:B------:R0:W-:Y:S01]  /*1fb60*/  STL [R1+0x79c], R14 ;  /* 0x00079c0e01007387 */ /* 0x0001e20000100800 */
[----:B------:R-:W-:Y:S01]  /*1fb70*/  IADD3 R17, P1, PT, R7, R17, RZ ;  /* 0x0000001107117210 */ /* 0x000fe20007f3e0ff */
[----:B------:R-:W-:Y:S02]  /*1fb80*/  IMAD.X R12, R23, 0x1, R12, P4 ;  /* 0x00000001170c7824 */ /* 0x000fe400020e060c */
[----:B0-----:R-:W3:Y:S04]  /*1fb90*/  LDL.LU R14, [R1+0x768] ;  /* 0x00076800010e7983 */ /* 0x001ee80000300800 */
[----:B------:R-:W-:Y:S04]  /*1fba0*/  STL [R1+0x788], R18 ;  /* 0x0007881201007387 */ /* 0x000fe80000100800 */
[----:B------:R0:W-:Y:S04]  /*1fbb0*/  STL [R1+0x794], R13 ;  /* 0x0007940d01007387 */ /* 0x0001e80000100800 */
[----:B0-----:R-:W4:Y:S01]  /*1fbc0*/  LDL.LU R13, [R1+0x784] ;  /* 0x00078400010d7983 */ /* 0x001f220000300800 */
[----:B------:R-:W-:-:S03]  /*1fbd0*/  IADD3 R16, P3, PT, R7, R16, RZ ;  /* 0x0000001007107210 */ /* 0x000fc60007f7e0ff */
[----:B------:R-:W-:Y:S04]  /*1fbe0*/  STL [R1+0x780], R17 ;  /* 0x0007801101007387 */ /* 0x000fe80000100800 */
[----:B------:R0:W-:Y:S04]  /*1fbf0*/  STL [R1+0x404], R12 ;  /* 0x0004040c01007387 */ /* 0x0001e80000100800 */
[----:B0-----:R-:W5:Y:S01]  /*1fc00*/  LDL.LU R12, [R1+0x760] ;  /* 0x00076000010c7983 */ /* 0x001f620000300800 */
[----:B------:R-:W-:-:S03]  /*1fc10*/  IADD3 R9, P4, PT, R7, R9, RZ ;  /* 0x0000000907097210 */ /* 0x000fc60007f9e0ff */
[----:B------:R-:W-:Y:S04]  /*1fc20*/  STL [R1+0x778], R16 ;  /* 0x0007781001007387 */ /* 0x000fe80000100800 */
[----:B------:R-:W5:Y:S04]  /*1fc30*/  LDL.LU R38, [R1+0x77c] ;  /* 0x00077c0001267983 */ /* 0x000f680000300800 */
[----:B------:R-:W5:Y:S04]  /*1fc40*/  LDL.LU R37, [R1+0x400] ;  /* 0x0004000001257983 */ /* 0x000f680000300800 */
[----:B------:R-:W5:Y:S04]  /*1fc50*/  LDL.LU R36, [R1+0x774] ;  /* 0x0007740001247983 */ /* 0x000f680000300800 */
[----:B------:R0:W-:Y:S04]  /*1fc60*/  STL [R1+0x770], R9 ;  /* 0x0007700901007387 */ /* 0x0001e80000100800 */
        /* <DEDUP_REMOVED lines=16> */
[----:B0-----:R-:W5:Y:S04]  /*1fd70*/  LDL.LU R9, [R1+0x720] ;  /* 0x0007200001097983 */ /* 0x001f680000300800 */
[----:B------:R-:W5:Y:S01]  /*1fd80*/  LDL.LU R18, [R1+0x734] ;  /* 0x0007340001127983 */ /* 0x000f620000300800 */
[----:B--2---:R-:W-:-:S05]  /*1fd90*/  IMAD.X R15, R23, 0x1, R15, P5 ;  /* 0x00000001170f7824 */ /* 0x004fca00028e060f */
[----:B------:R0:W-:Y:S04]  /*1fda0*/  STL [R1+0x78c], R15 ;  /* 0x00078c0f01007387 */ /* 0x0001e80000100800 */
[----:B0-----:R-:W2:Y:S01]  /*1fdb0*/  LDL.LU R15, [R1+0x718] ;  /* 0x00071800010f7983 */ /* 0x001ea20000300800 */
[----:B---3--:R-:W-:-:S03]  /*1fdc0*/  IADD3 R14, P5, PT, R7, R14, RZ ;  /* 0x0000000e070e7210 */ /* 0x008fc60007fbe0ff */
[----:B------:R-:W3:Y:S04]  /*1fdd0*/  LDL.LU R17, [R1+0x72c] ;  /* 0x00072c0001117983 */ /* 0x000ee80000300800 */
[----:B------:R0:W-:Y:S04]  /*1fde0*/  STL [R1+0x768], R14 ;  /* 0x0007680e01007387 */ /* 0x0001e80000100800 */
[----:B0-----:R-:W3:Y:S01]  /*1fdf0*/  LDL.LU R14, [R1+0x710] ;  /* 0x00071000010e7983 */ /* 0x001ee20000300800 */
[----:B----4-:R-:W-:-:S03]  /*1fe00*/  IMAD.X R13, R23, 0x1, R13, P6 ;  /* 0x00000001170d7824 */ /* 0x010fc600030e060d */
[----:B------:R-:W4:Y:S04]  /*1fe10*/  LDL.LU R16, [R1+0x724] ;  /* 0x0007240001107983 */ /* 0x000f280000300800 */
[----:B------:R0:W-:Y:S04]  /*1fe20*/  STL [R1+0x784], R13 ;  /* 0x0007840d01007387 */ /* 0x0001e80000100800 */
[----:B0-----:R-:W4:Y:S01]  /*1fe30*/  LDL.LU R13, [R1+0x708] ;  /* 0x00070800010d7983 */ /* 0x001f220000300800 */
[----:B-----5:R-:W-:-:S05]  /*1fe40*/  IADD3 R12, P6, PT, R7, R12, RZ ;  /* 0x0000000c070c7210 */ /* 0x020fca0007fde0ff */
[----:B------:R0:W-:Y:S04]  /*1fe50*/  STL [R1+0x760], R12 ;  /* 0x0007600c01007387 */ /* 0x0001e80000100800 */
[----:B0-----:R-:W5:Y:S01]  /*1fe60*/  LDL.LU R12, [R1+0x3f0] ;  /* 0x0003f000010c7983 */ /* 0x001f620000300800 */
[----:B------:R-:W-:Y:S01]  /*1fe70*/  IMAD.X R38, R23, 0x1, R38, P1 ;  /* 0x0000000117267824 */ /* 0x000fe200008e0626 */
[----:B------:R-:W-:Y:S01]  /*1fe80*/  IADD3 R37, P1, PT, R7, R37, RZ ;  /* 0x0000002507257210 */ /* 0x000fe20007f3e0ff */
        /* <DEDUP_REMOVED lines=30> */
[----:B------:R-:W-:Y:S01]  /*20070*/  IADD3 R20, P5, PT, R7, R20, RZ ;  /* 0x0000001407147210 */ /* 0x000fe20007fbe0ff */
[----:B------:R-:W-:Y:S02]  /*20080*/  IMAD.X R19, R23, 0x1, R19, P6 ;  /* 0x0000000117137824 */ /* 0x000fe400030e0613 */
[----:B------:R-:W-:Y:S01]  /*20090*/  STL [R1+0x728], R22 ;  /* 0x0007281601007387 */ /* 0x000fe20000100800 */
[----:B------:R-:W-:-:S03]  /*200a0*/  IADD3 R9, P6, PT, R7, R9, RZ ;  /* 0x0000000907097210 */ /* 0x000fc60007fde0ff */
[----:B------:R-:W-:Y:S01]  /*200b0*/  STL [R1+0x744], R21 ;  /* 0x0007441501007387 */ /* 0x000fe20000100800 */
[----:B------:R-:W-:-:S03]  /*200c0*/  IMAD.X R18, R23, 0x1, R18, P1 ;  /* 0x0000000117127824 */ /* 0x000fc600008e0612 */
[----:B------:R0:W-:Y:S04]  /*200d0*/  STL [R1+0x720], R9 ;  /* 0x0007200901007387 */ /* 0x0001e80000100800 */
[----:B------:R-:W-:Y:S04]  /*200e0*/  STL [R1+0x40c], R20 ;  /* 0x00040c1401007387 */ /* 0x000fe80000100800 */
[----:B0-----:R-:W5:Y:S04]  /*200f0*/  LDL.LU R9, [R1+0x700] ;  /* 0x0007000001097983 */ /* 0x001f680000300800 */
[----:B------:R-:W-:Y:S01]  /*20100*/  STL [R1+0x73c], R19 ;  /* 0x00073c1301007387 */ /* 0x000fe20000100800 */
[----:B--2---:R-:W-:Y:S01]  /*20110*/  IADD3 R15, P1, PT, R7, R15, RZ ;  /* 0x0000000f070f7210 */ /* 0x004fe20007f3e0ff */
[----:B---3--:R-:W-:-:S04]  /*20120*/  IMAD.X R17, R23, 0x1, R17, P3 ;  /* 0x0000000117117824 */ /* 0x008fc800018e0611 */
[----:B------:R0:W-:Y:S04]  /*20130*/  STL [R1+0x718], R15 ;  /* 0x0007180f01007387 */ /* 0x0001e80000100800 */
[----:B0-----:R-:W2:Y:S01]  /*20140*/  LDL.LU R15, [R1+0x71c] ;  /* 0x00071c00010f7983 */ /* 0x001ea20000300800 */
[----:B------:R-:W-:-:S03]  /*20150*/  IADD3 R14, P3, PT, R7, R14, RZ ;  /* 0x0000000e070e7210 */ /* 0x000fc60007f7e0ff */
[----:B------:R-:W-:Y:S01]  /*20160*/  STL [R1+0x734], R18 ;  /* 0x0007341201007387 */ /* 0x000fe20000100800 */
[----:B----4-:R-:W-:-:S03]  /*20170*/  IMAD.X R16, R23, 0x1, R16, P4 ;  /* 0x0000000117107824 */ /* 0x010fc600020e0610 */
[----:B------:R0:W-:Y:S04]  /*20180*/  STL [R1+0x710], R14 ;  /* 0x0007100e01007387 */ /* 0x0001e80000100800 */
[----:B0-----:R-:W3:Y:S01]  /*20190*/  LDL.LU R14, [R1+0x6f8] ;  /* 0x0006f800010e7983 */ /* 0x001ee20000300800 */
[----:B------:R-:W-:-:S03]  /*201a0*/  IADD3 R13, P4, PT, R7, R13, RZ ;  /* 0x0000000d070d7210 */ /* 0x000fc60007f9e0ff */
[----:B------:R-:W-:Y:S04]  /*201b0*/  STL [R1+0x72c], R17 ;  /* 0x00072c1101007387 */ /* 0x000fe80000100800 */
[----:B------:R0:W-:Y:S04]  /*201c0*/  STL [R1+0x708], R13 ;  /* 0x0007080d01007387 */ /* 0x0001e80000100800 */
[----:B0-----:R-:W4:Y:S01]  /*201d0*/  LDL.LU R13, [R1+0x714] ;  /* 0x00071400010d7983 */ /* 0x001f220000300800 */
[----:B-----5:R-:W-:-:S03]  /*201e0*/  IMAD.X R12, R23, 0x1, R12, P5 ;  /* 0x00000001170c7824 */ /* 0x020fc600028e060c */
        /* <DEDUP_REMOVED lines=22> */
[----:B------:R-:W-:-:S03]  /*20350*/  IADD3 R9, P5, PT, R7, R9, RZ ;  /* 0x0000000907097210 */ /* 0x000fc60007fbe0ff */
[----:B------:R-:W5:Y:S04]  /*20360*/  LDL.LU R18, [R1+0x6a0] ;  /* 0x0006a00001127983 */ /* 0x000f680000300800 */
[----:B------:R0:W-:Y:S04]  /*20370*/  STL [R1+0x700], R9 ;  /* 0x0007000901007387 */ /* 0x0001e80000100800 */
        /* <DEDUP_REMOVED lines=9> */
[----:B----4-:R-:W-:-:S05]  /*20410*/  IMAD.X R13, R23, 0x1, R13, P1 ;  /* 0x00000001170d7824 */ /* 0x010fca00008e060d */
[----:B------:R0:W-:Y:S01]  /*20420*/  STL [R1+0x714], R13 ;  /* 0x0007140d01007387 */ /* 0x0001e20000100800 */
[----:B-----5:R-:W-:Y:S01]  /*20430*/  IADD3 R38, P1, PT, R7, R38, RZ ;  /* 0x0000002607267210 */ /* 0x020fe20007f3e0ff */
[----:B------:R-:W-:Y:S02]  /*20440*/  IMAD.X R37, R23, 0x1, R37, P3 ;  /* 0x0000000117257824 */ /* 0x000fe400018e0625 */
[----:B0-----:R-:W4:Y:S01]  /*20450*/  LDL.LU R13, [R1+0x688] ;  /* 0x00068800010d7983 */ /* 0x001f220000300800 */
        /* <DEDUP_REMOVED lines=32> */
[----:B------:R-:W-:-:S03]  /*20660*/  IMAD.X R12, R23, 0x1, R12, P1 ;  /* 0x00000001170c7824 */ /* 0x000fc600008e060c */
[----:B------:R-:W-:Y:S04]  /*20670*/  STL [R1+0x6b0], R21 ;  /* 0x0006b01501007387 */ /* 0x000fe80000100800 */
[----:B------:R0:W-:Y:S04]  /*20680*/  STL [R1+0x6c4], R12 ;  /* 0x0006c40c01007387 */ /* 0x0001e80000100800 */
[----:B------:R-:W-:Y:S04]  /*20690*/  STL [R1+0x6cc], R20 ;  /* 0x0006cc1401007387 */ /* 0x000fe80000100800 */
[----:B0-----:R-:W5:Y:S01]  /*206a0*/  LDL.LU R12, [R1+0x6a4] ;  /* 0x0006a400010c7983 */ /* 0x001f620000300800 */
[----:B------:R-:W-:Y:S01]  /*206b0*/  IADD3 R19, P6, PT, R7, R19, RZ ;  /* 0x0000001307137210 */ /* 0x000fe20007fde0ff */
[----:B------:R-:W-:Y:S01]  /*206c0*/  IMAD.X R9, R23, 0x1, R9, P3 ;  /* 0x0000000117097824 */ /* 0x000fe200018e0609 */
[----:B------:R-:W-:-:S03]  /*206d0*/  IADD3 R18, P1, PT, R7, R18, RZ ;  /* 0x0000001207127210 */ /* 0x000fc60007f3e0ff */
[----:B------:R-:W-:Y:S04]  /*206e0*/  STL [R1+0x6a8], R19 ;  /* 0x0006a81301007387 */ /* 0x000fe80000100800 */
[----:B------:R0:W-:Y:S01]  /*206f0*/  STL [R1+0x6bc], R9 ;  /* 0x0006bc0901007387 */ /* 0x0001e20000100800 */
[----:B------:R-:W-:-:S03]  /*20700*/  IADD3 R17, P3, PT, R7, R17, RZ ;  /* 0x0000001107117210 */ /* 0x000fc60007f7e0ff */
[----:B0-----:R-:W5:Y:S04]  /*20710*/  LDL.LU R9, [R1+0x680] ;  /* 0x0006800001097983 */ /* 0x001f680000300800 */
[----:B------:R-:W-:Y:S01]  /*20720*/  STL [R1+0x6a0], R18 ;  /* 0x0006a01201007387 */ /* 0x000fe20000100800 */
[----:B--2---:R-:W-:-:S05]  /*20730*/  IMAD.X R15, R23, 0x1, R15, P4 ;  /* 0x00000001170f7824 */ /* 0x004fca00020e060f */
[----:B------:R0:W-:Y:S01]  /*20740*/  STL [R1+0x6b4], R15 ;  /* 0x0006b40f01007387 */ /* 0x0001e20000100800 */
[----:B---3--:R-:W-:-:S03]  /*20750*/  IADD3 R16, P4, PT, R7, R16, RZ ;  /* 0x0000001007107210 */ /* 0x008fc60007f9e0ff */
[----:B0-----:R-:W2:Y:S01]  /*20760*/  LDL.LU R15, [R1+0x69c] ;  /* 0x00069c00010f7983 */ /* 0x001ea20000300800 */
[----:B------:R-:W-:-:S03]  /*20770*/  IMAD.X R14, R23, 0x1, R14, P5 ;  /* 0x00000001170e7824 */ /* 0x000fc600028e060e */
[----:B------:R-:W-:Y:S04]  /*20780*/  STL [R1+0x698], R17 ;  /* 0x0006981101007387 */ /* 0x000fe80000100800 */
[----:B------:R0:W-:Y:S04]  /*20790*/  STL [R1+0x6ac], R14 ;  /* 0x0006ac0e01007387 */ /* 0x0001e80000100800 */
[----:B0-----:R-:W3:Y:S01]  /*207a0*/  LDL.LU R14, [R1+0x678] ;  /* 0x00067800010e7983 */ /* 0x001ee20000300800 */
[----:B----4-:R-:W-:-:S03]  /*207b0*/  IADD3 R13, P5, PT, R7, R13, RZ ;  /* 0x0000000d070d7210 */ /* 0x010fc60007fbe0ff */
[----:B------:R-:W-:Y:S04]  /*207c0*/  STL [R1+0x690], R16 ;  /* 0x0006901001007387 */ /* 0x000fe80000100800 */
[----:B------:R-:W4:Y:S04]  /*207d0*/  LDL.LU R38, [R1+0x694] ;  /* 0x0006940001267983 */ /* 0x000f280000300800 */
[----:B------:R-:W4:Y:S04]  /*207e0*/  LDL.LU R37, [R1+0x670] ;  /* 0x0006700001257983 */ /* 0x000f280000300800 */
[----:B------:R-:W4:Y:S04]  /*207f0*/  LDL.LU R36, [R1+0x68c] ;  /* 0x00068c0001247983 */ /* 0x000f280000300800 */
[----:B------:R0:W-:Y:S04]  /*20800*/  STL [R1+0x688], R13 ;  /* 0x0006880d01007387 */ /* 0x0001e80000100800 */
        /* <DEDUP_REMOVED lines=16> */
[----:B0-----:R-:W4:Y:S01]  /*20910*/  LDL.LU R13, [R1+0x628] ;  /* 0x00062800010d7983 */ /* 0x001f220000300800 */
[----:B-----5:R-:W-:-:S03]  /*20920*/  IMAD.X R12, R23, 0x1, R12, P6 ;  /* 0x00000001170c7824 */ /* 0x020fc600030e060c */
[----:B------:R-:W5:Y:S04]  /*20930*/  LDL.LU R18, [R1+0x644] ;  /* 0x0006440001127983 */ /* 0x000f680000300800 */
[----:B------:R0:W-:Y:S04]  /*20940*/  STL [R1+0x6a4], R12 ;  /* 0x0006a40c01007387 */ /* 0x0001e80000100800 */
[----:B0-----:R-:W5:Y:S04]  /*20950*/  LDL.LU R12, [R1+0x620] ;  /* 0x00062000010c7983 */ /* 0x001f680000300800 */
[----:B------:R-:W5:Y:S01]  /*20960*/  LDL.LU R17, [R1+0x63c] ;  /* 0x00063c0001117983 */ /* 0x000f620000300800 */
[----:B------:R-:W-:-:S05]  /*20970*/  IADD3 R9, P6, PT, R7, R9, RZ ;  /* 0x0000000907097210 */ /* 0x000fca0007fde0ff */
[----:B------:R0:W-:Y:S04]  /*20980*/  STL [R1+0x680], R9 ;  /* 0x0006800901007387 */ /* 0x0001e80000100800 */
[----:B0-----:R-:W5:Y:S04]  /*20990*/  LDL.LU R9, [R1+0x618] ;  /* 0x0006180001097983 */ /* 0x001f680000300800 */
[----:B------:R-:W5:Y:S01]  /*209a0*/  LDL.LU R16, [R1+0x634] ;  /* 0x0006340001107983 */ /* 0x000f620000300800 */
[----:B--2---:R-:W-:-:S05]  /*209b0*/  IMAD.X R15, R23, 0x1, R15, P1 ;  /* 0x00000001170f7824 */ /* 0x004fca00008e060f */
[----:B------:R0:W-:Y:S04]  /*209c0*/  STL [R1+0x69c], R15 ;  /* 0x00069c0f01007387 */ /* 0x0001e80000100800 */
[----:B0-----:R-:W2:Y:S01]  /*209d0*/  LDL.LU R15, [R1+0x610] ;  /* 0x00061000010f7983 */ /* 0x001ea20000300800 */
[----:B---3--:R-:W-:-:S05]  /*209e0*/  IADD3 R14, P1, PT, R7, R14, RZ ;  /* 0x0000000e070e7210 */ /* 0x008fca0007f3e0ff */
[----:B------:R0:W-:Y:S01]  /*209f0*/  STL [R1+0x678], R14 ;  /* 0x0006780e01007387 */ /* 0x0001e20000100800 */
[----:B----4-:R-:W-:Y:S01]  /*20a00*/  IMAD.X R38, R23, 0x1, R38, P3 ;  /* 0x0000000117267824 */ /* 0x010fe200018e0626 */
[----:B------:R-:W-:Y:S02]  /*20a10*/  IADD3 R37, P3, PT, R7, R37, RZ ;  /* 0x0000002507257210 */ /* 0x000fe40007f7e0ff */
[----:B0-----:R-:W3:Y:S01]  /*20a20*/  LDL.LU R14, [R1+0x62c] ;  /* 0x00062c00010e7983 */ /* 0x001ee20000300800 */
        /* <DEDUP_REMOVED lines=35> */
[----:B-----5:R-:W-:-:S03]  /*20c60*/  IMAD.X R18, R23, 0x1, R18, P3 ;  /* 0x0000000117127824 */ /* 0x020fc600018e0612 */
[----:B------:R0:W-:Y:S04]  /*20c70*/  STL [R1+0x628], R13 ;  /* 0x0006280d01007387 */ /* 0x0001e80000100800 */
[----:B------:R-:W-:Y:S04]  /*20c80*/  STL [R1+0x630], R20 ;  /* 0x0006301401007387 */ /* 0x000fe80000100800 */
[----:B0-----:R-:W4:Y:S01]  /*20c90*/  LDL.LU R13, [R1+0x608] ;  /* 0x00060800010d7983 */ /* 0x001f220000300800 */
[----:B------:R-:W-:-:S03]  /*20ca0*/  IADD3 R12, P3, PT, R7, R12, RZ ;  /* 0x0000000c070c7210 */ /* 0x000fc60007f7e0ff */
[----:B------:R-:W-:Y:S04]  /*20cb0*/  STL [R1+0x64c], R19 ;  /* 0x00064c1301007387 */ /* 0x000fe80000100800 */
[----:B------:R0:W-:Y:S04]  /*20cc0*/  STL [R1+0x620], R12 ;  /* 0x0006200c01007387 */ /* 0x0001e80000100800 */
[----:B0-----:R-:W5:Y:S01]  /*20cd0*/  LDL.LU R12, [R1+0x624] ;  /* 0x00062400010c7983 */ /* 0x001f620000300800 */
[----:B------:R-:W-:Y:S01]  /*20ce0*/  IMAD.X R17, R23, 0x1, R17, P4 ;  /* 0x0000000117117824 */ /* 0x000fe200020e0611 */
[----:B------:R-:W-:-:S02]  /*20cf0*/  IADD3 R9, P4, PT, R7, R9, RZ ;  /* 0x0000000907097210 */ /* 0x000fc40007f9e0ff */
[----:B------:R-:W-:Y:S01]  /*20d00*/  STL [R1+0x644], R18 ;  /* 0x0006441201007387 */ /* 0x000fe20000100800 */
[----:B------:R-:W-:-:S03]  /*20d10*/  IMAD.X R16, R23, 0x1, R16, P5 ;  /* 0x0000000117107824 */ /* 0x000fc600028e0610 */
[----:B------:R0:W-:Y:S04]  /*20d20*/  STL [R1+0x618], R9 ;  /* 0x0006180901007387 */ /* 0x0001e80000100800 */
[----:B0-----:R-:W5:Y:S04]  /*20d30*/  LDL.LU R9, [R1+0x600] ;  /* 0x0006000001097983 */ /* 0x001f680000300800 */
[----:B------:R-:W-:Y:S01]  /*20d40*/  STL [R1+0x63c], R17 ;  /* 0x00063c1101007387 */ /* 0x000fe20000100800 */
[----:B--2---:R-:W-:-:S05]  /*20d50*/  IADD3 R15, P5, PT, R7, R15, RZ ;  /* 0x0000000f070f7210 */ /* 0x004fca0007fbe0ff */
[----:B------:R0:W-:Y:S04]  /*20d60*/  STL [R1+0x610], R15 ;  /* 0x0006100f01007387 */ /* 0x0001e80000100800 */
[----:B0-----:R-:W2:Y:S01]  /*20d70*/  LDL.LU R15, [R1+0x61c] ;  /* 0x00061c00010f7983 */ /* 0x001ea20000300800 */
[----:B---3--:R-:W-:-:S03]  /*20d80*/  IMAD.X R14, R23, 0x1, R14, P6 ;  /* 0x00000001170e7824 */ /* 0x008fc600030e060e */
[----:B------:R-:W-:Y:S04]  /*20d90*/  STL [R1+0x634], R16 ;  /* 0x0006341001007387 */ /* 0x000fe80000100800 */
[----:B------:R-:W3:Y:S04]  /*20da0*/  LDL.LU R38, [R1+0x5f8] ;  /* 0x0005f80001267983 */ /* 0x000ee80000300800 */
[----:B------:R-:W3:Y:S04]  /*20db0*/  LDL.LU R37, [R1+0x614] ;  /* 0x0006140001257983 */ /* 0x000ee80000300800 */
[----:B------:R-:W3:Y:S04]  /*20dc0*/  LDL.LU R36, [R1+0x5f0] ;  /* 0x0005f00001247983 */ /* 0x000ee80000300800 */
[----:B------:R0:W-:Y:S04]  /*20dd0*/  STL [R1+0x62c], R14 ;  /* 0x00062c0e01007387 */ /* 0x0001e80000100800 */
        /* <DEDUP_REMOVED lines=16> */
[----:B0-----:R-:W3:Y:S01]  /*20ee0*/  LDL.LU R14, [R1+0x5cc] ;  /* 0x0005cc00010e7983 */ /* 0x001ee20000300800 */
[----:B----4-:R-:W-:-:S03]  /*20ef0*/  IADD3 R13, P6, PT, R7, R13, RZ ;  /* 0x0000000d070d7210 */ /* 0x010fc60007fde0ff */
[----:B------:R-:W4:Y:S04]  /*20f00*/  LDL.LU R18, [R1+0x5a8] ;  /* 0x0005a80001127983 */ /* 0x000f280000300800 */
[----:B------:R0:W-:Y:S04]  /*20f10*/  STL [R1+0x608], R13 ;  /* 0x0006080d01007387 */ /* 0x0001e80000100800 */
        /* <DEDUP_REMOVED lines=8> */
[----:B0-----:R-:W5:Y:S01]  /*20fa0*/  LDL.LU R9, [R1+0x5b4] ;  /* 0x0005b40001097983 */ /* 0x001f620000300800 */
[----:B--2---:R-:W-:-:S05]  /*20fb0*/  IMAD.X R15, R23, 0x1, R15, P3 ;  /* 0x00000001170f7824 */ /* 0x004fca00018e060f */
[----:B------:R0:W-:Y:S01]  /*20fc0*/  STL [R1+0x61c], R15 ;  /* 0x00061c0f01007387 */ /* 0x0001e20000100800 */
[----:B---3--:R-:W-:Y:S01]  /*20fd0*/  IADD3 R38, P3, PT, R7, R38, RZ ;  /* 0x0000002607267210 */ /* 0x008fe20007f7e0ff */
[----:B------:R-:W-:Y:S02]  /*20fe0*/  IMAD.X R37, R23, 0x1, R37, P4 ;  /* 0x0000000117257824 */ /* 0x000fe400020e0625 */
[----:B0-----:R-:W2:Y:S01]  /*20ff0*/  LDL.LU R15, [R1+0x590] ;  /* 0x00059000010f7983 */ /* 0x001ea20000300800 */
        /* <DEDUP_REMOVED lines=33> */
[----:B------:R-:W-:Y:S01]  /*21210*/  STL [R1+0x5b8], R21 ;  /* 0x0005b81501007387 */ /* 0x000fe20000100800 */
[----:B------:R-:W-:-:S03]  /*21220*/  IADD3 R19, P1, PT, R7, R19, RZ ;  /* 0x0000001307137210 */ /* 0x000fc60007f3e0ff */
[----:B------:R0:W-:Y:S04]  /*21230*/  STL [R1+0x5cc], R14 ;  /* 0x0005cc0e01007387 */ /* 0x0001e80000100800 */
[----:B------:R-:W-:Y:S01]  /*21240*/  STL [R1+0x5d4], R20 ;  /* 0x0005d41401007387 */ /* 0x000fe20000100800 */
[----:B----4-:R-:W-:-:S03]  /*21250*/  IADD3 R18, P3, PT, R7, R18, RZ ;  /* 0x0000001207127210 */ /* 0x010fc60007f7e0ff */
[----:B0-----:R-:W3:Y:S01]  /*21260*/  LDL.LU R14, [R1+0x5ac] ;  /* 0x0005ac00010e7983 */ /* 0x001ee20000300800 */
[----:B------:R-:W-:-:S03]  /*21270*/  IMAD.X R13, R23, 0x1, R13, P4 ;  /* 0x00000001170d7824 */ /* 0x000fc600020e060d */
[----:B------:R-:W-:Y:S04]  /*21280*/  STL [R1+0x5b0], R19 ;  /* 0x0005b01301007387 */ /* 0x000fe80000100800 */
[----:B------:R0:W-:Y:S04]  /*21290*/  STL [R1+0x5c4], R13 ;  /* 0x0005c40d01007387 */ /* 0x0001e80000100800 */
[----:B0-----:R-:W4:Y:S01]  /*212a0*/  LDL.LU R13, [R1+0x588] ;  /* 0x00058800010d7983 */ /* 0x001f220000300800 */
[----:B-----5:R-:W-:-:S03]  /*212b0*/  IMAD.X R12, R23, 0x1, R12, P5 ;  /* 0x00000001170c7824 */ /* 0x020fc600028e060c */
[----:B------:R-:W-:Y:S04]  /*212c0*/  STL [R1+0x5a8], R18 ;  /* 0x0005a81201007387 */ /* 0x000fe80000100800 */
[----:B------:R0:W-:Y:S04]  /*212d0*/  STL [R1+0x5bc], R12 ;  /* 0x0005bc0c01007387 */ /* 0x0001e80000100800 */
[----:B0-----:R-:W5:Y:S01]  /*212e0*/  LDL.LU R12, [R1+0x5a4] ;  /* 0x0005a400010c7983 */ /* 0x001f620000300800 */
[C---:B------:R-:W-:Y:S02]  /*212f0*/  IADD3 R17, P4, PT, R7.reuse, R17, RZ ;  /* 0x0000001107117210 */ /* 0x040fe40007f9e0ff */
[----:B------:R-:W-:Y:S01]  /*21300*/  IADD3 R16, P5, PT, R7, R16, RZ ;  /* 0x0000001007107210 */ /* 0x000fe20007fbe0ff */
[----:B------:R-:W-:-:S02]  /*21310*/  IMAD.X R9, R23, 0x1, R9, P6 ;  /* 0x0000000117097824 */ /* 0x000fc400030e0609 */
[----:B------:R-:W-:Y:S04]  /*21320*/  STL [R1+0x5a0], R17 ;  /* 0x0005a01101007387 */ /* 0x000fe80000100800 */
[----:B------:R0:W-:Y:S04]  /*21330*/  STL [R1+0x5b4], R9 ;  /* 0x0005b40901007387 */ /* 0x0001e80000100800 */
[----:B0-----:R-:W5:Y:S04]  /*21340*/  LDL.LU R9, [R1+0x580] ;  /* 0x0005800001097983 */ /* 0x001f680000300800 */
[----:B------:R-:W-:Y:S04]  /*21350*/  STL [R1+0x598], R16 ;  /* 0x0005981001007387 */ /* 0x000fe80000100800 */
[----:B------:R-:W5:Y:S04]  /*21360*/  LDL.LU R38, [R1+0x59c] ;  /* 0x00059c0001267983 */ /* 0x000f680000300800 */
[----:B------:R-:W5:Y:S04]  /*21370*/  LDL.LU R37, [R1+0x578] ;  /* 0x0005780001257983 */ /* 0x000f680000300800 */
[----:B------:R-:W5:Y:S01]  /*21380*/  LDL.LU R36, [R1+0x594] ;  /* 0x0005940001247983 */ /* 0x000f620000300800 */
[----:B--2---:R-:W-:-:S05]  /*21390*/  IADD3 R15, P6, PT, R7, R15, RZ ;  /* 0x0000000f070f7210 */ /* 0x004fca0007fde0ff */
[----:B------:R0:W-:Y:S04]  /*213a0*/  STL [R1+0x590], R15 ;  /* 0x0005900f01007387 */ /* 0x0001e80000100800 */
[----:B------:R-:W2:Y:S04]  /*213b0*/  LDL.LU R35, [R1+0x570] ;  /* 0x0005700001237983 */ /* 0x000ea80000300800 */
        /* <DEDUP_REMOVED lines=15> */
[----:B0-----:R-:W2:Y:S04]  /*214b0*/  LDL.LU R15, [R1+0x530] ;  /* 0x00053000010f7983 */ /* 0x001ea80000300800 */
[----:B------:R-:W2:Y:S01]  /*214c0*/  LDL.LU R18, [R1+0x54c] ;  /* 0x00054c0001127983 */ /* 0x000ea20000300800 */
[----:B---3--:R-:W-:-:S05]  /*214d0*/  IMAD.X R14, R23, 0x1, R14, P1 ;  /* 0x00000001170e7824 */ /* 0x008fca00008e060e */
[----:B------:R0:W-:Y:S04]  /*214e0*/  STL [R1+0x5ac], R14 ;  /* 0x0005ac0e01007387 */ /* 0x0001e80000100800 */
        /* <DEDUP_REMOVED lines=8> */
[----:B0-----:R-:W5:Y:S01]  /*21570*/  LDL.LU R12, [R1+0x518] ;  /* 0x00051800010c7983 */ /* 0x001f620000300800 */
[----:B------:R-:W-:-:S05]  /*21580*/  IADD3 R9, P3, PT, R7, R9, RZ ;  /* 0x0000000907097210 */ /* 0x000fca0007f7e0ff */
[----:B------:R0:W-:Y:S01]  /*21590*/  STL [R1+0x580], R9 ;  /* 0x0005800901007387 */ /* 0x0001e20000100800 */
[----:B------:R-:W-:Y:S01]  /*215a0*/  IMAD.X R38, R23, 0x1, R38, P4 ;  /* 0x0000000117267824 */ /* 0x000fe200020e0626 */
[----:B------:R-:W-:Y:S02]  /*215b0*/  IADD3 R37, P4, PT, R7, R37, RZ ;  /* 0x0000002507257210 */ /* 0x000fe40007f9e0ff */
[----:B0-----:R-:W5:Y:S01]  /*215c0*/  LDL.LU R9, [R1+0x534] ;  /* 0x0005340001097983 */ /* 0x001f620000300800 */
[----:B------:R-:W-:-:S03]  /*215d0*/  IMAD.X R36, R23, 0x1, R36, P5 ;  /* 0x0000000117247824 */ /* 0x000fc600028e0624 */
[----:B------:R-:W-:Y:S04]  /*215e0*/  STL [R1+0x59c], R38 ;  /* 0x00059c2601007387 */ /* 0x000fe80000100800 */
[----:B------:R-:W-:Y:S04]  /*215f0*/  STL [R1+0x578], R37 ;  /* 0x0005782501007387 */ /* 0x000fe80000100800 */
[----:B------:R-:W-:Y:S01]  /*21600*/  STL [R1+0x594], R36 ;  /* 0x0005942401007387 */ /* 0x000fe20000100800 */
[----:B--2---:R-:W-:Y:S01]  /*21610*/  IADD3 R35, P5, PT, R7, R35, RZ ;  /* 0x0000002307237210 */ /* 0x004fe20007fbe0ff */
[----:B------:R-:W-:-:S04]  /*21620*/  IMAD.X R34, R23, 0x1, R34, P6 ;  /* 0x0000000117227824 */ /* 0x000fc800030e0622 */
        /* <DEDUP_REMOVED lines=26> */
[----:B------:R-:W-:Y:S01]  /*217d0*/  IMAD.X R19, R23, 0x1, R19, P3 ;  /* 0x0000000117137824 */ /* 0x000fe200018e0613 */
[----:B------:R-:W-:Y:S01]  /*217e0*/  IADD3 R15, P3, PT, R7, R15, RZ ;  /* 0x0000000f070f7210 */ /* 0x000fe20007f7e0ff */
[----:B------:R-:W-:Y:S01]  /*217f0*/  STL [R1+0x55c], R21 ;  /* 0x00055c1501007387 */ /* 0x000fe20000100800 */
[----:B------:R-:W-:-:S03]  /*21800*/  IMAD.X R18, R23, 0x1, R18, P4 ;  /* 0x0000000117127824 */ /* 0x000fc600020e0612 */
[----:B------:R0:W-:Y:S04]  /*21810*/  STL [R1+0x530], R15 ;  /* 0x0005300f01007387 */ /* 0x0001e80000100800 */
[----:B------:R-:W-:Y:S04]  /*21820*/  STL [R1+0x538], R20 ;  /* 0x0005381401007387 */ /* 0x000fe80000100800 */
[----:B0-----:R-:W2:Y:S04]  /*21830*/  LDL.LU R15, [R1+0x510] ;  /* 0x00051000010f7983 */ /* 0x001ea80000300800 */
[----:B------:R-:W-:Y:S01]  /*21840*/  STL [R1+0x554], R19 ;  /* 0x0005541301007387 */ /* 0x000fe20000100800 */
[----:B---3--:R-:W-:Y:S01]  /*21850*/  IADD3 R14, P4, PT, R7, R14, RZ ;  /* 0x0000000e070e7210 */ /* 0x008fe20007f9e0ff */
[----:B----4-:R-:W-:-:S04]  /*21860*/  IMAD.X R17, R23, 0x1, R17, P5 ;  /* 0x0000000117117824 */ /* 0x010fc800028e0611 */
[----:B------:R0:W-:Y:S04]  /*21870*/  STL [R1+0x528], R14 ;  /* 0x0005280e01007387 */ /* 0x0001e80000100800 */
[----:B0-----:R-:W3:Y:S01]  /*21880*/  LDL.LU R14, [R1+0x52c] ;  /* 0x00052c00010e7983 */ /* 0x001ee20000300800 */
[----:B------:R-:W-:-:S03]  /*21890*/  IADD3 R13, P5, PT, R7, R13, RZ ;  /* 0x0000000d070d7210 */ /* 0x000fc60007fbe0ff */
[----:B------:R-:W-:Y:S01]  /*218a0*/  STL [R1+0x54c], R18 ;  /* 0x00054c1201007387 */ /* 0x000fe20000100800 */
[----:B-----5:R-:W-:-:S03]  /*218b0*/  IMAD.X R16, R23, 0x1, R16, P6 ;  /* 0x0000000117107824 */ /* 0x020fc600030e0610 */
[----:B------:R0:W-:Y:S04]  /*218c0*/  STL [R1+0x520], R13 ;  /* 0x0005200d01007387 */ /* 0x0001e80000100800 */
[----:B0-----:R-:W4:Y:S01]  /*218d0*/  LDL.LU R13, [R1+0x508] ;  /* 0x00050800010d7983 */ /* 0x001f220000300800 */
[----:B------:R-:W-:-:S03]  /*218e0*/  IADD3 R12, P6, PT, R7, R12, RZ ;  /* 0x0000000c070c7210 */ /* 0x000fc60007fde0ff */
[----:B------:R-:W-:Y:S04]  /*218f0*/  STL [R1+0x544], R17 ;  /* 0x0005441101007387 */ /* 0x000fe80000100800 */
[----:B------:R0:W-:Y:S04]  /*21900*/  STL [R1+0x518], R12 ;  /* 0x0005180c01007387 */ /* 0x0001e80000100800 */
[----:B0-----:R-:W5:Y:S04]  /*21910*/  LDL.LU R12, [R1+0x524] ;  /* 0x00052400010c7983 */ /* 0x001f680000300800 */
[----:B------:R-:W-:Y:S01]  /*21920*/  STL [R1+0x53c], R16 ;  /* 0x00053c1001007387 */ /* 0x000fe20000100800 */
[----:B------:R-:W-:-:S03]  /*21930*/  IMAD.X R9, R23, 0x1, R9, P1 ;  /* 0x0000000117097824 */ /* 0x000fc600008e0609 */
        /* <DEDUP_REMOVED lines=22> */
[----:B--2---:R-:W-:-:S05]  /*21aa0*/  IADD3 R15, P1, PT, R7, R15, RZ ;  /* 0x0000000f070f7210 */ /* 0x004fca0007f3e0ff */
[----:B------:R0:W-:Y:S04]  /*21ab0*/  STL [R1+0x510], R15 ;  /* 0x0005100f01007387 */ /* 0x0001e80000100800 */
        /* <DEDUP_REMOVED lines=9> */
[----:B-----5:R-:W-:-:S05]  /*21b50*/  IMAD.X R12, R23, 0x1, R12, P4 ;  /* 0x00000001170c7824 */ /* 0x020fca00020e060c */
[----:B------:R0:W-:Y:S04]  /*21b60*/  STL [R1+0x524], R12 ;  /* 0x0005240c01007387 */ /* 0x0001e80000100800 */
[----:B0-----:R-:W5:Y:S01]  /*21b70*/  LDL.LU R12, [R1+0x498] ;  /* 0x00049800010c7983 */ /* 0x001f620000300800 */
[----:B------:R-:W-:Y:S01]  /*21b80*/  IADD3 R38, P4, PT, R7, R38, RZ ;  /* 0x0000002607267210 */ /* 0x000fe20007f9e0ff */
[----:B------:R-:W-:Y:S01]  /*21b90*/  IMAD.X R37, R23, 0x1, R37, P5 ;  /* 0x0000000117257824 */ /* 0x000fe200028e0625 */
        /* <DEDUP_REMOVED lines=37> */
[----:B------:R-:W-:-:S03]  /*21df0*/  IADD3 R18, P4, PT, R7, R18, RZ ;  /* 0x0000001207127210 */ /* 0x000fc60007f9e0ff */
[----:B0-----:R-:W5:Y:S04]  /*21e00*/  LDL.LU R9, [R1+0x4b4] ;  /* 0x0004b40001097983 */ /* 0x001f680000300800 */
[----:B------:R-:W-:Y:S01]  /*21e10*/  STL [R1+0x4b8], R19 ;  /* 0x0004b81301007387 */ /* 0x000fe20000100800 */
[----:B--2---:R-:W-:-:S05]  /*21e20*/  IMAD.X R15, R23, 0x1, R15, P5 ;  /* 0x00000001170f7824 */ /* 0x004fca00028e060f */
[----:B------:R0:W-:Y:S01]  /*21e30*/  STL [R1+0x4cc], R15 ;  /* 0x0004cc0f01007387 */ /* 0x0001e20000100800 */
[----:B------:R-:W-:-:S03]  /*21e40*/  IADD3 R17, P5, PT, R7, R17, RZ ;  /* 0x0000001107117210 */ /* 0x000fc60007fbe0ff */
[----:B0-----:R-:W2:Y:S04]  /*21e50*/  LDL.LU R15, [R1+0x490] ;  /* 0x00049000010f7983 */ /* 0x001ea80000300800 */
[----:B------:R-:W-:Y:S01]  /*21e60*/  STL [R1+0x4b0], R18 ;  /* 0x0004b01201007387 */ /* 0x000fe20000100800 */
[----:B---3--:R-:W-:-:S05]  /*21e70*/  IMAD.X R14, R23, 0x1, R14, P6 ;  /* 0x00000001170e7824 */ /* 0x008fca00030e060e */
[----:B------:R0:W-:Y:S01]  /*21e80*/  STL [R1+0x4c4], R14 ;  /* 0x0004c40e01007387 */ /* 0x0001e20000100800 */
[----:B----4-:R-:W-:-:S03]  /*21e90*/  IADD3 R16, P6, PT, R7, R16, RZ ;  /* 0x0000001007107210 */ /* 0x010fc60007fde0ff */
[----:B0-----:R-:W3:Y:S01]  /*21ea0*/  LDL.LU R14, [R1+0x4ac] ;  /* 0x0004ac00010e7983 */ /* 0x001ee20000300800 */
[----:B------:R-:W-:-:S03]  /*21eb0*/  IMAD.X R13, R23, 0x1, R13, P1 ;  /* 0x00000001170d7824 */ /* 0x000fc600008e060d */
[----:B------:R-:W-:Y:S04]  /*21ec0*/  STL [R1+0x4a8], R17 ;  /* 0x0004a81101007387 */ /* 0x000fe80000100800 */
[----:B------:R0:W-:Y:S04]  /*21ed0*/  STL [R1+0x4bc], R13 ;  /* 0x0004bc0d01007387 */ /* 0x0001e80000100800 */
[----:B0-----:R-:W4:Y:S01]  /*21ee0*/  LDL.LU R13, [R1+0x488] ;  /* 0x00048800010d7983 */ /* 0x001f220000300800 */
[----:B-----5:R-:W-:-:S03]  /*21ef0*/  IADD3 R12, P1, PT, R7, R12, RZ ;  /* 0x0000000c070c7210 */ /* 0x020fc60007f3e0ff */
        /* <DEDUP_REMOVED lines=22> */
[----:B------:R-:W-:-:S03]  /*22060*/  IMAD.X R9, R23, 0x1, R9, P3 ;  /* 0x0000000117097824 */ /* 0x000fc600018e0609 */
[----:B------:R-:W5:Y:S04]  /*22070*/  LDL.LU R18, [R1+0x454] ;  /* 0x0004540001127983 */ /* 0x000f680000300800 */
[----:B------:R0:W-:Y:S04]  /*22080*/  STL [R1+0x4b4], R9 ;  /* 0x0004b40901007387 */ /* 0x0001e80000100800 */
        /* <DEDUP_REMOVED lines=9> */
[----:B----4-:R-:W-:-:S05]  /*22120*/  IADD3 R13, P4, PT, R7, R13, RZ ;  /* 0x0000000d070d7210 */ /* 0x010fca0007f9e0ff */
[----:B------:R0:W-:Y:S01]  /*22130*/  STL [R1+0x488], R13 ;  /* 0x0004880d01007387 */ /* 0x0001e20000100800 */
[----:B-----5:R-:W-:Y:S01]  /*22140*/  IMAD.X R38, R23, 0x1, R38, P5 ;  /* 0x0000000117267824 */ /* 0x020fe200028e0626 */
[----:B------:R-:W-:Y:S02]  /*22150*/  IADD3 R37, P5, PT, R7, R37, RZ ;  /* 0x0000002507257210 */ /* 0x000fe40007fbe0ff */
[----:B0-----:R-:W4:Y:S01]  /*22160*/  LDL.LU R13, [R1+0x43c] ;  /* 0x00043c00010d7983 */ /* 0x001f220000300800 */
        /* <DEDUP_REMOVED lines=34> */
[----:B------:R-:W-:Y:S04]  /*22390*/  STL [R1+0x464], R21 ;  /* 0x0004641501007387 */ /* 0x000fe80000100800 */
[----:B------:R0:W-:Y:S04]  /*223a0*/  STL [R1+0x438], R12 ;  /* 0x0004380c01007387 */ /* 0x0001e80000100800 */
[----:B------:R-:W-:Y:S04]  /*223b0*/  STL [R1+0x440], R20 ;  /* 0x0004401401007387 */ /* 0x000fe80000100800 */
        /* <DEDUP_REMOVED lines=8> */
[----:B--2---:R-:W-:Y:S01]  /*22440*/  IADD3 R15, P6, PT, R7, R15, RZ ;  /* 0x0000000f070f7210 */ /* 0x004fe20007fde0ff */
[----:B------:R-:W-:-:S04]  /*22450*/  IMAD.X R16, R23, 0x1, R16, P1 ;  /* 0x0000000117107824 */ /* 0x000fc800008e0610 */
[----:B------:R0:W-:Y:S04]  /*22460*/  STL [R1+0x428], R15 ;  /* 0x0004280f01007387 */ /* 0x0001e80000100800 */
[----:B0-----:R-:W2:Y:S04]  /*22470*/  LDL.LU R15, [R1+0x410] ;  /* 0x00041000010f7983 */ /* 0x001ea80000300800 */
[----:B------:R-:W-:Y:S01]  /*22480*/  STL [R1+0x44c], R17 ;  /* 0x00044c1101007387 */ /* 0x000fe20000100800 */
[----:B---3--:R-:W-:-:S05]  /*22490*/  IADD3 R14, P1, PT, R7, R14, RZ ;  /* 0x0000000e070e7210 */ /* 0x008fca0007f3e0ff */
[----:B------:R0:W-:Y:S04]  /*224a0*/  STL [R1+0x420], R14 ;  /* 0x0004200e01007387 */ /* 0x0001e80000100800 */
[----:B0-----:R-:W3:Y:S01]  /*224b0*/  LDL.LU R14, [R1+0x42c] ;  /* 0x00042c00010e7983 */ /* 0x001ee20000300800 */
[----:B----4-:R-:W-:-:S03]  /*224c0*/  IMAD.X R13, R23, 0x1, R13, P3 ;  /* 0x00000001170d7824 */ /* 0x010fc600018e060d */
        /* <DEDUP_REMOVED lines=22> */
[----:B-----5:R-:W-:-:S03]  /*22630*/  IADD3 R12, P3, PT, R7, R12, RZ ;  /* 0x0000000c070c7210 */ /* 0x020fc60007f7e0ff */
[----:B------:R-:W5:Y:S04]  /*22640*/  LDL.LU R18, [R1+0xe30] ;  /* 0x000e300001127983 */ /* 0x000f680000300800 */
[----:B------:R0:W-:Y:S04]  /*22650*/  STL [R1+0x418], R12 ;  /* 0x0004180c01007387 */ /* 0x0001e80000100800 */
        /* <DEDUP_REMOVED lines=8> */
[----:B0-----:R-:W2:Y:S01]  /*226e0*/  LDL.LU R15, [R1+0xe3c] ;  /* 0x000e3c00010f7983 */ /* 0x001ea20000300800 */
[----:B---3--:R-:W-:-:S05]  /*226f0*/  IMAD.X R14, R23, 0x1, R14, P5 ;  /* 0x00000001170e7824 */ /* 0x008fca00028e060e */
[----:B------:R0:W-:Y:S01]  /*22700*/  STL [R1+0x42c], R14 ;  /* 0x00042c0e01007387 */ /* 0x0001e20000100800 */
[----:B----4-:R-:W-:Y:S01]  /*22710*/  IADD3 R38, P5, PT, R7, R38, RZ ;  /* 0x0000002607267210 */ /* 0x010fe20007fbe0ff */
[----:B------:R-:W-:Y:S02]  /*22720*/  IMAD.X R37, R23, 0x1, R37, P6 ;  /* 0x0000000117257824 */ /* 0x000fe400030e0625 */
[----:B0-----:R-:W3:Y:S01]  /*22730*/  LDL.LU R14, [R1+0xe18] ;  /* 0x000e1800010e7983 */ /* 0x001ee20000300800 */
        /* <DEDUP_REMOVED lines=36> */
[----:B------:R-:W-:Y:S04]  /*22980*/  STL [R1+0x3c4], R20 ;  /* 0x0003c41401007387 */ /* 0x000fe80000100800 */
[----:B0-----:R-:W4:Y:S01]  /*22990*/  LDL.LU R13, [R1+0xe34] ;  /* 0x000e3400010d7983 */ /* 0x001f220000300800 */
[----:B-----5:R-:W-:-:S03]  /*229a0*/  IMAD.X R12, R8, 0x1, R12, P6 ;  /* 0x00000001080c7824 */ /* 0x020fc600030e060c */
[----:B------:R-:W-:Y:S04]  /*229b0*/  STL [R1+0xe38], R19 ;  /* 0x000e381301007387 */ /* 0x000fe80000100800 */
[----:B------:R0:W-:Y:S04]  /*229c0*/  STL [R1+0x3b4], R12 ;  /* 0x0003b40c01007387 */ /* 0x0001e80000100800 */
[----:B0-----:R-:W5:Y:S01]  /*229d0*/  LDL.LU R12, [R1+0xe10] ;  /* 0x000e1000010c7983 */ /* 0x001f620000300800 */
[----:B------:R-:W-:Y:S01]  /*229e0*/  IADD3 R18, P5, PT, R6, R18, RZ ;  /* 0x0000001206127210 */ /* 0x000fe20007fbe0ff */
[----:B------:R-:W-:Y:S01]  /*229f0*/  IMAD.X R9, R8, 0x1, R9, P1 ;  /* 0x0000000108097824 */ /* 0x000fe200008e0609 */
[----:B------:R-:W-:-:S03]  /*22a00*/  IADD3 R17, P6, PT, R6, R17, RZ ;  /* 0x0000001106117210 */ /* 0x000fc60007fde0ff */
[----:B------:R-:W-:Y:S01]  /*22a10*/  STL [R1+0xe30], R18 ;  /* 0x000e301201007387 */ /* 0x000fe20000100800 */
[----:B------:R-:W-:-:S03]  /*22a20*/  IADD3 R16, P1, PT, R6, R16, RZ ;  /* 0x0000001006107210 */ /* 0x000fc60007f3e0ff */
[----:B------:R0:W-:Y:S04]  /*22a30*/  STL [R1+0x3ac], R9 ;  /* 0x0003ac0901007387 */ /* 0x0001e80000100800 */
[----:B0-----:R-:W5:Y:S04]  /*22a40*/  LDL.LU R9, [R1+0xe2c] ;  /* 0x000e2c0001097983 */ /* 0x001f680000300800 */
[----:B------:R-:W-:Y:S01]  /*22a50*/  STL [R1+0xe28], R17 ;  /* 0x000e281101007387 */ /* 0x000fe20000100800 */
[----:B--2---:R-:W-:-:S05]  /*22a60*/  IMAD.X R15, R8, 0x1, R15, P3 ;  /* 0x00000001080f7824 */ /* 0x004fca00018e060f */
[----:B------:R0:W-:Y:S04]  /*22a70*/  STL [R1+0xe3c], R15 ;  /* 0x000e3c0f01007387 */ /* 0x0001e80000100800 */
[----:B0-----:R-:W2:Y:S04]  /*22a80*/  LDL.LU R15, [R1+0xe08] ;  /* 0x000e0800010f7983 */ /* 0x001ea80000300800 */
[----:B------:R-:W-:Y:S04]  /*22a90*/  STL [R1+0xe20], R16 ;  /* 0x000e201001007387 */ /* 0x000fe80000100800 */
[----:B------:R-:W2:Y:S04]  /*22aa0*/  LDL.LU R37, [R1+0xe24] ;  /* 0x000e240001257983 */ /* 0x000ea80000300800 */
[----:B------:R-:W2:Y:S01]  /*22ab0*/  LDL.LU R36, [R1+0xe00] ;  /* 0x000e000001247983 */ /* 0x000ea20000300800 */
[----:B---3--:R-:W-:-:S03]  /*22ac0*/  IADD3 R14, P3, PT, R6, R14, RZ ;  /* 0x0000000e060e7210 */ /* 0x008fc60007f7e0ff */
        /* <DEDUP_REMOVED lines=18> */
[----:B0-----:R-:W3:Y:S04]  /*22bf0*/  LDL.LU R14, [R1+0xdd8] ;  /* 0x000dd800010e7983 */ /* 0x001ee80000300800 */
[----:B------:R-:W3:Y:S01]  /*22c00*/  LDL.LU R18, [R1+0x39c] ;  /* 0x00039c0001127983 */ /* 0x000ee20000300800 */
[----:B----4-:R-:W-:-:S05]  /*22c10*/  IMAD.X R13, R8, 0x1, R13, P4 ;  /* 0x00000001080d7824 */ /* 0x010fca00020e060d */
[----:B------:R0:W-:Y:S04]  /*22c20*/  STL [R1+0xe34], R13 ;  /* 0x000e340d01007387 */ /* 0x0001e80000100800 */
[----:B0-----:R-:W4:Y:S01]  /*22c30*/  LDL.LU R13, [R1+0xdd0] ;  /* 0x000dd000010d7983 */ /* 0x001f220000300800 */
[----:B-----5:R-:W-:-:S03]  /*22c40*/  IADD3 R12, P4, PT, R6, R12, RZ ;  /* 0x0000000c060c7210 */ /* 0x020fc60007f9e0ff */
[----:B------:R-:W5:Y:S04]  /*22c50*/  LDL.LU R17, [R1+0x394] ;  /* 0x0003940001117983 */ /* 0x000f680000300800 */
[----:B------:R0:W-:Y:S04]  /*22c60*/  STL [R1+0xe10], R12 ;  /* 0x000e100c01007387 */ /* 0x0001e80000100800 */
[----:B0-----:R-:W5:Y:S04]  /*22c70*/  LDL.LU R12, [R1+0xdc8] ;  /* 0x000dc800010c7983 */ /* 0x001f680000300800 */
[----:B------:R-:W5:Y:S01]  /*22c80*/  LDL.LU R16, [R1+0x38c] ;  /* 0x00038c0001107983 */ /* 0x000f620000300800 */
[----:B------:R-:W-:-:S05]  /*22c90*/  IMAD.X R9, R8, 0x1, R9, P5 ;  /* 0x0000000108097824 */ /* 0x000fca00028e0609 */
[----:B------:R0:W-:Y:S04]  /*22ca0*/  STL [R1+0xe2c], R9 ;  /* 0x000e2c0901007387 */ /* 0x0001e80000100800 */
[----:B0-----:R-:W5:Y:S01]  /*22cb0*/  LDL.LU R9, [R1+0xdc0] ;  /* 0x000dc00001097983 */ /* 0x001f620000300800 */
[----:B--2---:R-:W-:-:S05]  /*22cc0*/  IADD3 R15, P5, PT, R6, R15, RZ ;  /* 0x0000000f060f7210 */ /* 0x004fca0007fbe0ff */
[----:B------:R0:W-:Y:S01]  /*22cd0*/  STL [R1+0xe08], R15 ;  /* 0x000e080f01007387 */ /* 0x0001e20000100800 */
[----:B------:R-:W-:Y:S01]  /*22ce0*/  IMAD.X R37, R8, 0x1, R37, P6 ;  /* 0x0000000108257824 */ /* 0x000fe200030e0625 */
[----:B------:R-:W-:Y:S02]  /*22cf0*/  IADD3 R36, P6, PT, R6, R36, RZ ;  /* 0x0000002406247210 */ /* 0x000fe40007fde0ff */
[----:B0-----:R-:W2:Y:S01]  /*22d00*/  LDL.LU R15, [R1+0xddc] ;  /* 0x000ddc00010f7983 */ /* 0x001ea20000300800 */
[----:B---3--:R-:W-:-:S03]  /*22d10*/  IMAD.X R35, R8, 0x1, R35, P1 ;  /* 0x0000000108237824 */ /* 0x008fc600008e0623 */
        /* <DEDUP_REMOVED lines=37> */
[----:B0-----:R-:W3:Y:S04]  /*22f70*/  LDL.LU R14, [R1+0xdb8] ;  /* 0x000db800010e7983 */ /* 0x001ee80000300800 */
[----:B------:R-:W-:Y:S01]  /*22f80*/  STL [R1+0x3a4], R19 ;  /* 0x0003a41301007387 */ /* 0x000fe20000100800 */
[----:B----4-:R-:W-:Y:S01]  /*22f90*/  IADD3 R13, P6, PT, R6, R13, RZ ;  /* 0x0000000d060d7210 */ /* 0x010fe20007fde0ff */
[----:B-----5:R-:W-:-:S04]  /*22fa0*/  IMAD.X R17, R8, 0x1, R17, P1 ;  /* 0x0000000108117824 */ /* 0x020fc800008e0611 */
[----:B------:R0:W-:Y:S04]  /*22fb0*/  STL [R1+0xdd0], R13 ;  /* 0x000dd00d01007387 */ /* 0x0001e80000100800 */
[----:B0-----:R-:W4:Y:S01]  /*22fc0*/  LDL.LU R13, [R1+0xdd4] ;  /* 0x000dd400010d7983 */ /* 0x001f220000300800 */
[----:B------:R-:W-:-:S03]  /*22fd0*/  IADD3 R12, P1, PT, R6, R12, RZ ;  /* 0x0000000c060c7210 */ /* 0x000fc60007f3e0ff */
[----:B------:R-:W-:Y:S04]  /*22fe0*/  STL [R1+0x39c], R18 ;  /* 0x00039c1201007387 */ /* 0x000fe80000100800 */
[----:B------:R0:W-:Y:S04]  /*22ff0*/  STL [R1+0xdc8], R12 ;  /* 0x000dc80c01007387 */ /* 0x0001e80000100800 */
[----:B0-----:R-:W5:Y:S01]  /*23000*/  LDL.LU R12, [R1+0xdb0] ;  /* 0x000db000010c7983 */ /* 0x001f620000300800 */
[----:B------:R-:W-:Y:S01]  /*23010*/  IMAD.X R16, R8, 0x1, R16, P3 ;  /* 0x0000000108107824 */ /* 0x000fe200018e0610 */
[----:B------:R-:W-:-:S02]  /*23020*/  IADD3 R9, P3, PT, R6, R9, RZ ;  /* 0x0000000906097210 */ /* 0x000fc40007f7e0ff */
[----:B------:R-:W-:Y:S04]  /*23030*/  STL [R1+0x394], R17 ;  /* 0x0003941101007387 */ /* 0x000fe80000100800 */
[----:B------:R0:W-:Y:S04]  /*23040*/  STL [R1+0xdc0], R9 ;  /* 0x000dc00901007387 */ /* 0x0001e80000100800 */
[----:B0-----:R-:W5:Y:S04]  /*23050*/  LDL.LU R9, [R1+0xdcc] ;  /* 0x000dcc0001097983 */ /* 0x001f680000300800 */
[----:B------:R-:W-:Y:S04]  /*23060*/  STL [R1+0x38c], R16 ;  /* 0x00038c1001007387 */ /* 0x000fe80000100800 */
[----:B------:R-:W5:Y:S04]  /*23070*/  LDL.LU R37, [R1+0xda8] ;  /* 0x000da80001257983 */ /* 0x000f680000300800 */
[----:B------:R-:W5:Y:S04]  /*23080*/  LDL.LU R36, [R1+0xdc4] ;  /* 0x000dc40001247983 */ /* 0x000f680000300800 */
[----:B------:R-:W5:Y:S01]  /*23090*/  LDL.LU R35, [R1+0xda0] ;  /* 0x000da00001237983 */ /* 0x000f620000300800 */
[----:B--2---:R-:W-:-:S05]  /*230a0*/  IMAD.X R15, R8, 0x1, R15, P4 ;  /* 0x00000001080f7824 */ /* 0x004fca00020e060f */
        /* <DEDUP_REMOVED lines=19> */
[----:B---3--:R-:W-:-:S05]  /*231e0*/  IADD3 R14, P4, PT, R6, R14, RZ ;  /* 0x0000000e060e7210 */ /* 0x008fca0007f9e0ff */
[----:B------:R0:W-:Y:S04]  /*231f0*/  STL [R1+0xdb8], R14 ;  /* 0x000db80e01007387 */ /* 0x0001e80000100800 */
        /* <DEDUP_REMOVED lines=8> */
[----:B0-----:R-:W5:Y:S01]  /*23280*/  LDL.LU R12, [R1+0x36c] ;  /* 0x00036c00010c7983 */ /* 0x001f620000300800 */
[----:B------:R-:W-:-:S05]  /*23290*/  IMAD.X R9, R8, 0x1, R9, P6 ;  /* 0x0000000108097824 */ /* 0x000fca00030e0609 */
[----:B------:R0:W-:Y:S01]  /*232a0*/  STL [R1+0xdcc], R9 ;  /* 0x000dcc0901007387 */ /* 0x0001e20000100800 */
[----:B------:R-:W-:Y:S01]  /*232b0*/  IADD3 R37, P6, PT, R6, R37, RZ ;  /* 0x0000002506257210 */ /* 0x000fe20007fde0ff */
[----:B------:R-:W-:Y:S02]  /*232c0*/  IMAD.X R36, R8, 0x1, R36, P1 ;  /* 0x0000000108247824 */ /* 0x000fe400008e0624 */
[----:B0-----:R-:W5:Y:S01]  /*232d0*/  LDL.LU R9, [R1+0xd60] ;  /* 0x000d600001097983 */ /* 0x001f620000300800 */
[----:B------:R-:W-:-:S03]  /*232e0*/  IADD3 R35, P1, PT, R6, R35, RZ ;  /* 0x0000002306237210 */ /* 0x000fc60007f3e0ff */
[----:B------:R-:W-:Y:S04]  /*232f0*/  STL [R1+0xda8], R37 ;  /* 0x000da82501007387 */ /* 0x000fe80000100800 */
[----:B------:R-:W-:Y:S04]  /*23300*/  STL [R1+0xdc4], R36 ;  /* 0x000dc42401007387 */ /* 0x000fe80000100800 */
[----:B------:R-:W-:Y:S01]  /*23310*/  STL [R1+0xda0], R35 ;  /* 0x000da02301007387 */ /* 0x000fe20000100800 */
[----:B--2---:R-:W-:Y:S01]  /*23320*/  IMAD.X R34, R8, 0x1, R34, P3 ;  /* 0x0000000108227824 */ /* 0x004fe200018e0622 */
[----:B------:R-:W-:-:S04]  /*23330*/  IADD3 R33, P3, PT, R6, R33, RZ ;  /* 0x0000002106217210 */ /* 0x000fc80007f7e0ff */
        /* <DEDUP_REMOVED lines=27> */
[----:B------:R-:W-:Y:S01]  /*234f0*/  IMAD.X R15, R8, 0x1, R15, P6 ;  /* 0x00000001080f7824 */ /* 0x000fe200030e060f */
[----:B------:R-:W-:-:S04]  /*23500*/  IADD3 R19, P5, PT, R6, R19, RZ ;  /* 0x0000001306137210 */ /* 0x000fc80007fbe0ff */
[----:B------:R0:W-:Y:S04]  /*23510*/  STL [R1+0x384], R15 ;  /* 0x0003840f01007387 */ /* 0x0001e80000100800 */
[----:B------:R-:W-:Y:S01]  /*23520*/  STL [R1+0xd84], R20 ;  /* 0x000d841401007387 */ /* 0x000fe20000100800 */
[----:B------:R-:W-:-:S03]  /*23530*/  IADD3 R18, P6, PT, R6, R18, RZ ;  /* 0x0000001206127210 */ /* 0x000fc60007fde0ff */
[----:B0-----:R-:W2:Y:S04]  /*23540*/  LDL.LU R15, [R1+0xd7c] ;  /* 0x000d7c00010f7983 */ /* 0x001ea80000300800 */
[----:B------:R-:W-:Y:S01]  /*23550*/  STL [R1+0xd80], R19 ;  /* 0x000d801301007387 */ /* 0x000fe20000100800 */
[----:B---3--:R-:W-:-:S05]  /*23560*/  IMAD.X R14, R8, 0x1, R14, P1 ;  /* 0x00000001080e7824 */ /* 0x008fca00008e060e */
[----:B------:R0:W-:Y:S01]  /*23570*/  STL [R1+0x37c], R14 ;  /* 0x00037c0e01007387 */ /* 0x0001e20000100800 */
[----:B------:R-:W-:-:S03]  /*23580*/  IADD3 R17, P1, PT, R6, R17, RZ ;  /* 0x0000001106117210 */ /* 0x000fc60007f3e0ff */
[----:B0-----:R-:W3:Y:S04]  /*23590*/  LDL.LU R14, [R1+0xd58] ;  /* 0x000d5800010e7983 */ /* 0x001ee80000300800 */
[----:B------:R-:W-:Y:S01]  /*235a0*/  STL [R1+0xd78], R18 ;  /* 0x000d781201007387 */ /* 0x000fe20000100800 */
[----:B----4-:R-:W-:-:S05]  /*235b0*/  IMAD.X R13, R8, 0x1, R13, P3 ;  /* 0x00000001080d7824 */ /* 0x010fca00018e060d */
[----:B------:R0:W-:Y:S04]  /*235c0*/  STL [R1+0x374], R13 ;  /* 0x0003740d01007387 */ /* 0x0001e80000100800 */
[----:B0-----:R-:W4:Y:S01]  /*235d0*/  LDL.LU R13, [R1+0xd74] ;  /* 0x000d7400010d7983 */ /* 0x001f220000300800 */
[----:B-----5:R-:W-:-:S03]  /*235e0*/  IMAD.X R12, R8, 0x1, R12, P4 ;  /* 0x00000001080c7824 */ /* 0x020fc600020e060c */
[----:B------:R-:W-:Y:S04]  /*235f0*/  STL [R1+0xd70], R17 ;  /* 0x000d701101007387 */ /* 0x000fe80000100800 */
[----:B------:R0:W-:Y:S04]  /*23600*/  STL [R1+0x36c], R12 ;  /* 0x00036c0c01007387 */ /* 0x0001e80000100800 */
[----:B0-----:R-:W5:Y:S01]  /*23610*/  LDL.LU R12, [R1+0xd50] ;  /* 0x000d5000010c7983 */ /* 0x001f620000300800 */
[C---:B------:R-:W-:Y:S02]  /*23620*/  IADD3 R16, P3, PT, R6.reuse, R16, RZ ;  /* 0x0000001006107210 */ /* 0x040fe40007f7e0ff */
        /* <DEDUP_REMOVED lines=81> */
[----:B------:R-:W-:-:S04]  /*23b40*/  IMAD.X R17, R8, 0x1, R17, P3 ;  /* 0x0000000108117824 */ /* 0x000fc800018e0611 */
[----:B------:R0:W-:Y:S04]  /*23b50*/  STL [R1+0xd18], R15 ;  /* 0x000d180f01007387 */ /* 0x0001e80000100800 */
[----:B0-----:R-:W2:Y:S04]  /*23b60*/  LDL.LU R15, [R1+0xd1c] ;  /* 0x000d1c00010f7983 */ /* 0x001ea80000300800 */
[----:B------:R-:W-:Y:S01]  /*23b70*/  STL [R1+0x364], R18 ;  /* 0x0003641201007387 */ /* 0x000fe20000100800 */
[----:B---3--:R-:W-:Y:S01]  /*23b80*/  IADD3 R14, P3, PT, R6, R14, RZ ;  /* 0x0000000e060e7210 */ /* 0x008fe20007f7e0ff */
[----:B------:R-:W-:-:S04]  /*23b90*/  IMAD.X R16, R8, 0x1, R16, P4 ;  /* 0x0000000108107824 */ /* 0x000fc800020e0610 */
[----:B------:R0:W-:Y:S04]  /*23ba0*/  STL [R1+0xd10], R14 ;  /* 0x000d100e01007387 */ /* 0x0001e80000100800 */
[----:B0-----:R-:W3:Y:S04]  /*23bb0*/  LDL.LU R14, [R1+0xeb8] ;  /* 0x000eb800010e7983 */ /* 0x001ee80000300800 */
[----:B------:R-:W-:Y:S01]  /*23bc0*/  STL [R1+0x35c], R17 ;  /* 0x00035c1101007387 */ /* 0x000fe20000100800 */
[----:B----4-:R-:W-:-:S05]  /*23bd0*/  IADD3 R13, P4, PT, R6, R13, RZ ;  /* 0x0000000d060d7210 */ /* 0x010fca0007f9e0ff */
        /* <DEDUP_REMOVED lines=79> */
[----:B------:R-:W-:-:S02]  /*240d0*/  IADD3 R19, P6, PT, R6, R19, RZ ;  /* 0x0000001306137210 */ /* 0x000fc40007fde0ff */
[----:B------:R-:W-:Y:S01]  /*240e0*/  IADD3 R18, P1, PT, R6, R18, RZ ;  /* 0x0000001206127210 */ /* 0x000fe20007f3e0ff */
[----:B------:R-:W-:Y:S02]  /*240f0*/  IMAD.X R9, R8, 0x1, R9, P3 ;  /* 0x0000000108097824 */ /* 0x000fe400018e0609 */
[----:B------:R-:W-:Y:S04]  /*24100*/  STL [R1+0xe60], R19 ;  /* 0x000e601301007387 */ /* 0x000fe80000100800 */
[----:B------:R0:W-:Y:S01]  /*24110*/  STL [R1+0xe74], R9 ;  /* 0x000e740901007387 */ /* 0x0001e20000100800 */
        /* <DEDUP_REMOVED lines=9> */
[----:B------:R0:W-:Y:S04]  /*241b0*/  STL [R1+0xe64], R14 ;  /* 0x000e640e01007387 */ /* 0x0001e80000100800 */
[----:B0-----:R-:W3:Y:S04]  /*241c0*/  LDL.LU R14, [R1+0xcf0] ;  /* 0x000cf000010e7983 */ /* 0x001ee80000300800 */
[----:B------:R-:W-:Y:S04]  /*241d0*/  STL [R1+0xe48], R16 ;  /* 0x000e481001007387 */ /* 0x000fe80000100800 */
[----:B------:R-:W3:Y:S04]  /*241e0*/  LDL.LU R37, [R1+0xe4c] ;  /* 0x000e4c0001257983 */ /* 0x000ee80000300800 */
[----:B------:R-:W3:Y:S01]  /*241f0*/  LDL.LU R36, [R1+0xce8] ;  /* 0x000ce80001247983 */ /* 0x000ee20000300800 */
[----:B----4-:R-:W-:-:S03]  /*24200*/  IADD3 R13, P5, PT, R6, R13, RZ ;  /* 0x0000000d060d7210 */ /* 0x010fc60007fbe0ff */
        /* <DEDUP_REMOVED lines=18> */
[----:B0-----:R-:W4:Y:S04]  /*24330*/  LDL.LU R13, [R1+0xca0] ;  /* 0x000ca000010d7983 */ /* 0x001f280000300800 */
[----:B------:R-:W4:Y:S01]  /*24340*/  LDL.LU R18, [R1+0xcbc] ;  /* 0x000cbc0001127983 */ /* 0x000f220000300800 */
[----:B-----5:R-:W-:-:S05]  /*24350*/  IMAD.X R12, R8, 0x1, R12, P6 ;  /* 0x00000001080c7824 */ /* 0x020fca00030e060c */
        /* <DEDUP_REMOVED lines=12> */
[----:B------:R-:W-:Y:S01]  /*24420*/  IMAD.X R37, R8, 0x1, R37, P3 ;  /* 0x0000000108257824 */ /* 0x000fe200018e0625 */
[----:B------:R-:W-:Y:S02]  /*24430*/  IADD3 R36, P3, PT, R6, R36, RZ ;  /* 0x0000002406247210 */ /* 0x000fe40007f7e0ff */
[----:B0-----:R-:W3:Y:S01]  /*24440*/  LDL.LU R14, [R1+0xca4] ;  /* 0x000ca400010e7983 */ /* 0x001ee20000300800 */
[----:B----4-:R-:W-:-:S03]  /*24450*/  IMAD.X R35, R8, 0x1, R35, P4 ;  /* 0x0000000108237824 */ /* 0x010fc600020e0623 */
        /* <DEDUP_REMOVED lines=37> */
[----:B0-----:R-:W4:Y:S04]  /*246b0*/  LDL.LU R13, [R1+0xc80] ;  /* 0x000c8000010d7983 */ /* 0x001f280000300800 */
[----:B------:R-:W-:Y:S01]  /*246c0*/  STL [R1+0xcc4], R19 ;  /* 0x000cc41301007387 */ /* 0x000fe20000100800 */
[----:B-----5:R-:W-:-:S05]  /*246d0*/  IADD3 R12, P3, PT, R6, R12, RZ ;  /* 0x0000000c060c7210 */ /* 0x020fca0007f7e0ff */
[----:B------:R0:W-:Y:S04]  /*246e0*/  STL [R1+0xc98], R12 ;  /* 0x000c980c01007387 */ /* 0x0001e80000100800 */
[----:B0-----:R-:W5:Y:S01]  /*246f0*/  LDL.LU R12, [R1+0xc9c] ;  /* 0x000c9c00010c7983 */ /* 0x001f620000300800 */
[----:B------:R-:W-:Y:S01]  /*24700*/  IMAD.X R17, R8, 0x1, R17, P4 ;  /* 0x0000000108117824 */ /* 0x000fe200020e0611 */
[----:B------:R-:W-:Y:S02]  /*24710*/  IADD3 R9, P4, PT, R6, R9, RZ ;  /* 0x0000000906097210 */ /* 0x000fe40007f9e0ff */
[----:B------:R-:W-:Y:S01]  /*24720*/  STL [R1+0xcbc], R18 ;  /* 0x000cbc1201007387 */ /* 0x000fe20000100800 */
[----:B------:R-:W-:-:S03]  /*24730*/  IMAD.X R16, R8, 0x1, R16, P5 ;  /* 0x0000000108107824 */ /* 0x000fc600028e0610 */
[----:B------:R0:W-:Y:S04]  /*24740*/  STL [R1+0xc90], R9 ;  /* 0x000c900901007387 */ /* 0x0001e80000100800 */
[----:B0-----:R-:W5:Y:S04]  /*24750*/  LDL.LU R9, [R1+0xc78] ;  /* 0x000c780001097983 */ /* 0x001f680000300800 */
[----:B------:R-:W-:Y:S01]  /*24760*/  STL [R1+0xcb4], R17 ;  /* 0x000cb41101007387 */ /* 0x000fe20000100800 */
[----:B--2---:R-:W-:-:S05]  /*24770*/  IADD3 R15, P5, PT, R6, R15, RZ ;  /* 0x0000000f060f7210 */ /* 0x004fca0007fbe0ff */
[----:B------:R0:W-:Y:S04]  /*24780*/  STL [R1+0xc88], R15 ;  /* 0x000c880f01007387 */ /* 0x0001e80000100800 */
[----:B0-----:R-:W2:Y:S04]  /*24790*/  LDL.LU R15, [R1+0xc94] ;  /* 0x000c9400010f7983 */ /* 0x001ea80000300800 */
[----:B------:R-:W-:Y:S04]  /*247a0*/  STL [R1+0xcac], R16 ;  /* 0x000cac1001007387 */ /* 0x000fe80000100800 */
[----:B------:R-:W2:Y:S04]  /*247b0*/  LDL.LU R37, [R1+0xc70] ;  /* 0x000c700001257983 */ /* 0x000ea80000300800 */
[----:B------:R-:W2:Y:S01]  /*247c0*/  LDL.LU R36, [R1+0xc8c] ;  /* 0x000c8c0001247983 */ /* 0x000ea20000300800 */
[----:B---3--:R-:W-:-:S03]  /*247d0*/  IMAD.X R14, R8, 0x1, R14, P6 ;  /* 0x00000001080e7824 */ /* 0x008fc600030e060e */
        /* <DEDUP_REMOVED lines=20> */
[----:B----4-:R-:W-:-:S05]  /*24920*/  IADD3 R13, P6, PT, R6, R13, RZ ;  /* 0x0000000d060d7210 */ /* 0x010fca0007fde0ff */
[----:B------:R0:W-:Y:S04]  /*24930*/  STL [R1+0xc80], R13 ;  /* 0x000c800d01007387 */ /* 0x0001e80000100800 */
        /* <DEDUP_REMOVED lines=11> */
[----:B------:R-:W-:Y:S01]  /*249f0*/  IADD3 R37, P3, PT, R6, R37, RZ ;  /* 0x0000002506257210 */ /* 0x000fe20007f7e0ff */
[----:B------:R-:W-:Y:S02]  /*24a00*/  IMAD.X R36, R8, 0x1, R36, P4 ;  /* 0x0000000108247824 */ /* 0x000fe400020e0624 */
[----:B0-----:R-:W2:Y:S01]  /*24a10*/  LDL.LU R15, [R1+0xc08] ;  /* 0x000c0800010f7983 */ /* 0x001ea20000300800 */
[----:B---3--:R-:W-:-:S03]  /*24a20*/  IADD3 R35, P4, PT, R6, R35, RZ ;  /* 0x0000002306237210 */ /* 0x008fc60007f9e0ff */
        /* <DEDUP_REMOVED lines=37> */
[----:B0-----:R-:W3:Y:S04]  /*24c80*/  LDL.LU R14, [R1+0xc24] ;  /* 0x000c2400010e7983 */ /* 0x001ee80000300800 */
[----:B------:R-:W-:Y:S01]  /*24c90*/  STL [R1+0xc28], R19 ;  /* 0x000c281301007387 */ /* 0x000fe20000100800 */
[----:B----4-:R-:W-:-:S05]  /*24ca0*/  IMAD.X R13, R8, 0x1, R13, P4 ;  /* 0x00000001080d7824 */ /* 0x010fca00020e060d */
[----:B------:R0:W-:Y:S04]  /*24cb0*/  STL [R1+0xc3c], R13 ;  /* 0x000c3c0d01007387 */ /* 0x0001e80000100800 */
[----:B0-----:R-:W4:Y:S04]  /*24cc0*/  LDL.LU R13, [R1+0xc00] ;  /* 0x000c0000010d7983 */ /* 0x001f280000300800 */
[----:B------:R-:W-:Y:S01]  /*24cd0*/  STL [R1+0xc20], R18 ;  /* 0x000c201201007387 */ /* 0x000fe20000100800 */
[----:B-----5:R-:W-:-:S05]  /*24ce0*/  IMAD.X R12, R8, 0x1, R12, P5 ;  /* 0x00000001080c7824 */ /* 0x020fca00028e060c */
[----:B------:R0:W-:Y:S04]  /*24cf0*/  STL [R1+0xc34], R12 ;  /* 0x000c340c01007387 */ /* 0x0001e80000100800 */
[----:B0-----:R-:W5:Y:S01]  /*24d00*/  LDL.LU R12, [R1+0xc1c] ;  /* 0x000c1c00010c7983 */ /* 0x001f620000300800 */
[C---:B------:R-:W-:Y:S02]  /*24d10*/  IADD3 R17, P4, PT, R6.reuse, R17, RZ ;  /* 0x0000001106117210 */ /* 0x040fe40007f9e0ff */
[----:B------:R-:W-:Y:S01]  /*24d20*/  IADD3 R16, P5, PT, R6, R16, RZ ;  /* 0x0000001006107210 */ /* 0x000fe20007fbe0ff */
[----:B------:R-:W-:Y:S02]  /*24d30*/  IMAD.X R9, R8, 0x1, R9, P6 ;  /* 0x0000000108097824 */ /* 0x000fe400030e0609 */
        /* <DEDUP_REMOVED lines=84> */
[----:B------:R-:W-:-:S04]  /*25280*/  IMAD.X R17, R8, 0x1, R17, P5 ;  /* 0x0000000108117824 */ /* 0x000fc800028e0611 */
[----:B------:R0:W-:Y:S04]  /*25290*/  STL [R1+0xba0], R14 ;  /* 0x000ba00e01007387 */ /* 0x0001e80000100800 */
[----:B0-----:R-:W3:Y:S04]  /*252a0*/  LDL.LU R14, [R1+0xba4] ;  /* 0x000ba400010e7983 */ /* 0x001ee80000300800 */
[----:B------:R-:W-:Y:S01]  /*252b0*/  STL [R1+0xbc4], R18 ;  /* 0x000bc41201007387 */ /* 0x000fe20000100800 */
[----:B----4-:R-:W-:Y:S01]  /*252c0*/  IADD3 R13, P5, PT, R6, R13, RZ ;  /* 0x0000000d060d7210 */ /* 0x010fe20007fbe0ff */
[----:B------:R-:W-:-:S04]  /*252d0*/  IMAD.X R16, R8, 0x1, R16, P6 ;  /* 0x0000000108107824 */ /* 0x000fc800030e0610 */
[----:B------:R0:W-:Y:S04]  /*252e0*/  STL [R1+0xb98], R13 ;  /* 0x000b980d01007387 */ /* 0x0001e80000100800 */
[----:B0-----:R-:W4:Y:S04]  /*252f0*/  LDL.LU R13, [R1+0xb80] ;  /* 0x000b8000010d7983 */ /* 0x001f280000300800 */
[----:B------:R-:W-:Y:S01]  /*25300*/  STL [R1+0xbbc], R17 ;  /* 0x000bbc1101007387 */ /* 0x000fe20000100800 */
[----:B-----5:R-:W-:-:S05]  /*25310*/  IADD3 R12, P6, PT, R6, R12, RZ ;  /* 0x0000000c060c7210 */ /* 0x020fca0007fde0ff */
        /* <DEDUP_REMOVED lines=78> */
[----:B------:R0:W-:Y:S04]  /*25800*/  STL [R1+0xb4c], R9 ;  /* 0x000b4c0901007387 */ /* 0x0001e80000100800 */
[----:B------:R-:W-:Y:S04]  /*25810*/  STL [R1+0xb54], R20 ;  /* 0x000b541401007387 */ /* 0x000fe80000100800 */
        /* <DEDUP_REMOVED lines=14> */
[----:B0-----:R-:W4:Y:S04]  /*25900*/  LDL.LU R13, [R1+0xb00] ;  /* 0x000b0000010d7983 */ /* 0x001f280000300800 */
[----:B------:R-:W-:Y:S04]  /*25910*/  STL [R1+0xb18], R16 ;  /* 0x000b181001007387 */ /* 0x000fe80000100800 */
[----:B------:R-:W4:Y:S04]  /*25920*/  LDL.LU R37, [R1+0xb1c] ;  /* 0x000b1c0001257983 */ /* 0x000f280000300800 */
[----:B------:R-:W4:Y:S01]  /*25930*/  LDL.LU R36, [R1+0xaf8] ;  /* 0x000af80001247983 */ /* 0x000f220000300800 */
[----:B-----5:R-:W-:-:S03]  /*25940*/  IADD3 R12, P1, PT, R6, R12, RZ ;  /* 0x0000000c060c7210 */ /* 0x020fc60007f3e0ff */
        /* <DEDUP_REMOVED lines=20> */
[----:B------:R-:W-:-:S05]  /*25a90*/  IMAD.X R9, R8, 0x1, R9, P3 ;  /* 0x0000000108097824 */ /* 0x000fca00018e0609 */
        /* <DEDUP_REMOVED lines=12> */
[----:B------:R-:W-:Y:S01]  /*25b60*/  IMAD.X R37, R8, 0x1, R37, P5 ;  /* 0x0000000108257824 */ /* 0x000fe200028e0625 */
[----:B------:R-:W-:Y:S02]  /*25b70*/  IADD3 R36, P5, PT, R6, R36, RZ ;  /* 0x0000002406247210 */ /* 0x000fe40007fbe0ff */
[----:B0-----:R-:W4:Y:S01]  /*25b80*/  LDL.LU R13, [R1+0xab4] ;  /* 0x000ab400010d7983 */ /* 0x001f220000300800 */
[----:B-----5:R-:W-:-:S03]  /*25b90*/  IMAD.X R35, R8, 0x1, R35, P6 ;  /* 0x0000000108237824 */ /* 0x020fc600030e0623 */
        /* <DEDUP_REMOVED lines=37> */
[----:B------:R-:W-:-:S03]  /*25df0*/  IMAD.X R18, R8, 0x1, R18, P5 ;  /* 0x0000000108127824 */ /* 0x000fc600028e0612 */
[----:B------:R-:W-:Y:S01]  /*25e00*/  STL [R1+0xad4], R19 ;  /* 0x000ad41301007387 */ /* 0x000fe20000100800 */
[----:B------:R-:W-:Y:S01]  /*25e10*/  IADD3 R9, P5, PT, R6, R9, RZ ;  /* 0x0000000906097210 */ /* 0x000fe20007fbe0ff */
[----:B------:R-:W-:-:S04]  /*25e20*/  IMAD.X R17, R8, 0x1, R17, P6 ;  /* 0x0000000108117824 */ /* 0x000fc800030e0611 */
        /* <DEDUP_REMOVED lines=10> */
[----:B0-----:R-:W3:Y:S04]  /*25ed0*/  LDL.LU R14, [R1+0xaa4] ;  /* 0x000aa400010e7983 */ /* 0x001ee80000300800 */
[----:B------:R-:W-:Y:S04]  /*25ee0*/  STL [R1+0xabc], R16 ;  /* 0x000abc1001007387 */ /* 0x000fe80000100800 */
[----:B------:R-:W3:Y:S04]  /*25ef0*/  LDL.LU R37, [R1+0xa80] ;  /* 0x000a800001257983 */ /* 0x000ee80000300800 */
[----:B------:R-:W3:Y:S01]  /*25f00*/  LDL.LU R36, [R1+0xa9c] ;  /* 0x000a9c0001247983 */ /* 0x000ee20000300800 */
[----:B----4-:R-:W-:-:S03]  /*25f10*/  IMAD.X R13, R8, 0x1, R13, P3 ;  /* 0x00000001080d7824 */ /* 0x010fc600018e060d */
        /* <DEDUP_REMOVED lines=20> */
[----:B-----5:R-:W-:-:S05]  /*26060*/  IADD3 R12, P3, PT, R6, R12, RZ ;  /* 0x0000000c060c7210 */ /* 0x020fca0007f7e0ff */
[----:B------:R0:W-:Y:S04]  /*26070*/  STL [R1+0xa90], R12 ;  /* 0x000a900c01007387 */ /* 0x0001e80000100800 */
        /* <DEDUP_REMOVED lines=11> */
[----:B------:R-:W-:Y:S01]  /*26130*/  IADD3 R37, P5, PT, R6, R37, RZ ;  /* 0x0000002506257210 */ /* 0x000fe20007fbe0ff */
[----:B------:R-:W-:Y:S02]  /*26140*/  IMAD.X R36, R8, 0x1, R36, P6 ;  /* 0x0000000108247824 */ /* 0x000fe400030e0624 */
[----:B0-----:R-:W3:Y:S01]  /*26150*/  LDL.LU R14, [R1+0xa18] ;  /* 0x000a1800010e7983 */ /* 0x001ee20000300800 */
[----:B----4-:R-:W-:-:S03]  /*26160*/  IADD3 R35, P6, PT, R6, R35, RZ ;  /* 0x0000002306237210 */ /* 0x010fc60007fde0ff */
        /* <DEDUP_REMOVED lines=36> */
[----:B0-----:R-:W4:Y:S04]  /*263b0*/  LDL.LU R13, [R1+0xa34] ;  /* 0x000a3400010d7983 */ /* 0x001f280000300800 */
[----:B------:R-:W-:Y:S01]  /*263c0*/  STL [R1+0xa38], R19 ;  /* 0x000a381301007387 */ /* 0x000fe20000100800 */
[----:B-----5:R-:W-:-:S05]  /*263d0*/  IMAD.X R12, R8, 0x1, R12, P6 ;  /* 0x00000001080c7824 */ /* 0x020fca00030e060c */
[----:B------:R0:W-:Y:S04]  /*263e0*/  STL [R1+0xa4c], R12 ;  /* 0x000a4c0c01007387 */ /* 0x0001e80000100800 */
[----:B0-----:R-:W5:Y:S01]  /*263f0*/  LDL.LU R12, [R1+0xa10] ;  /* 0x000a1000010c7983 */ /* 0x001f620000300800 */
[C---:B------:R-:W-:Y:S02]  /*26400*/  IADD3 R18, P5, PT, R6.reuse, R18, RZ ;  /* 0x0000001206127210 */ /* 0x040fe40007fbe0ff */
[----:B------:R-:W-:-:S03]  /*26410*/  IADD3 R17, P6, PT, R6, R17, RZ ;  /* 0x0000001106117210 */ /* 0x000fc60007fde0ff */
[----:B------:R-:W-:Y:S01]  /*26420*/  STL [R1+0xa30], R18 ;  /* 0x000a301201007387 */ /* 0x000fe20000100800 */
[----:B------:R-:W-:Y:S01]  /*26430*/  IMAD.X R9, R8, 0x1, R9, P1 ;  /* 0x0000000108097824 */ /* 0x000fe200008e0609 */
[----:B------:R-:W-:-:S04]  /*26440*/  IADD3 R16, P1, PT, R6, R16, RZ ;  /* 0x0000001006107210 */ /* 0x000fc80007f3e0ff */
        /* <DEDUP_REMOVED lines=93> */
[----:B0-----:R-:W5:Y:S01]  /*26a20*/  LDL.LU R12, [R1+0x990] ;  /* 0x00099000010c7983 */ /* 0x001f620000300800 */
[----:B------:R-:W-:-:S03]  /*26a30*/  IMAD.X R16, R8, 0x1, R16, P3 ;  /* 0x0000000108107824 */ /* 0x000fc600018e0610 */
[----:B------:R-:W-:Y:S01]  /*26a40*/  STL [R1+0x9cc], R17 ;  /* 0x0009cc1101007387 */ /* 0x000fe20000100800 */
[----:B------:R-:W-:-:S05]  /*26a50*/  IADD3 R9, P3, PT, R6, R9, RZ ;  /* 0x0000000906097210 */ /* 0x000fca0007f7e0ff */
        /* <DEDUP_REMOVED lines=77> */
[----:B------:R-:W-:-:S04]  /*26f30*/  IADD3 R18, P6, PT, R6, R18, RZ ;  /* 0x0000001206127210 */ /* 0x000fc80007fde0ff */
[----:B------:R0:W-:Y:S04]  /*26f40*/  STL [R1+0x95c], R15 ;  /* 0x00095c0f01007387 */ /* 0x0001e80000100800 */
[----:B------:R-:W-:Y:S04]  /*26f50*/  STL [R1+0x964], R20 ;  /* 0x0009641401007387 */ /* 0x000fe80000100800 */
        /* <DEDUP_REMOVED lines=14> */
[----:B------:R-:W-:-:S05]  /*27040*/  IADD3 R16, P3, PT, R6, R16, RZ ;  /* 0x0000001006107210 */ /* 0x000fca0007f7e0ff */
[----:B------:R-:W-:Y:S04]  /*27050*/  STL [R1+0x928], R16 ;  /* 0x0009281001007387 */ /* 0x000fe80000100800 */
[----:B------:R-:W5:Y:S04]  /*27060*/  LDL.LU R37, [R1+0x92c] ;  /* 0x00092c0001257983 */ /* 0x000f680000300800 */
[----:B------:R-:W5:Y:S01]  /*27070*/  LDL.LU R36, [R1+0x908] ;  /* 0x0009080001247983 */ /* 0x000f620000300800 */
[----:B------:R-:W-:-:S03]  /*27080*/  IADD3 R9, P4, PT, R6, R9, RZ ;  /* 0x0000000906097210 */ /* 0x000fc60007f9e0ff */
        /* <DEDUP_REMOVED lines=88> */
[----:B0-----:R-:W4:Y:S04]  /*27610*/  LDL.LU R13, [R1+0x8b4] ;  /* 0x0008b400010d7983 */ /* 0x001f280000300800 */
[----:B------:R-:W-:Y:S04]  /*27620*/  STL [R1+0x8cc], R16 ;  /* 0x0008cc1001007387 */ /* 0x000fe80000100800 */
[----:B------:R-:W4:Y:S04]  /*27630*/  LDL.LU R37, [R1+0x890] ;  /* 0x0008900001257983 */ /* 0x000f280000300800 */
[----:B------:R-:W4:Y:S01]  /*27640*/  LDL.LU R36, [R1+0x8ac] ;  /* 0x0008ac0001247983 */ /* 0x000f220000300800 */
[----:B-----5:R-:W-:-:S03]  /*27650*/  IMAD.X R12, R8, 0x1, R12, P5 ;  /* 0x00000001080c7824 */ /* 0x020fc600028e060c */
        /* <DEDUP_REMOVED lines=33> */
[----:B------:R-:W-:Y:S01]  /*27870*/  IADD3 R37, P1, PT, R6, R37, RZ ;  /* 0x0000002506257210 */ /* 0x000fe20007f3e0ff */
[----:B------:R-:W-:Y:S02]  /*27880*/  IMAD.X R36, R8, 0x1, R36, P3 ;  /* 0x0000000108247824 */ /* 0x000fe400018e0624 */
[----:B0-----:R-:W4:Y:S01]  /*27890*/  LDL.LU R13, [R1+0x828] ;  /* 0x00082800010d7983 */ /* 0x001f220000300800 */
[----:B-----5:R-:W-:-:S03]  /*278a0*/  IADD3 R35, P3, PT, R6, R35, RZ ;  /* 0x0000002306237210 */ /* 0x020fc60007f7e0ff */
        /* <DEDUP_REMOVED lines=37> */
[----:B------:R-:W-:-:S03]  /*27b00*/  IADD3 R18, P1, PT, R6, R18, RZ ;  /* 0x0000001206127210 */ /* 0x000fc60007f3e0ff */
[----:B------:R-:W-:Y:S01]  /*27b10*/  STL [R1+0x848], R19 ;  /* 0x0008481301007387 */ /* 0x000fe20000100800 */
[----:B------:R-:W-:Y:S01]  /*27b20*/  IMAD.X R9, R8, 0x1, R9, P3 ;  /* 0x0000000108097824 */ /* 0x000fe200018e0609 */
[----:B------:R-:W-:-:S04]  /*27b30*/  IADD3 R17, P3, PT, R6, R17, RZ ;  /* 0x0000001106117210 */ /* 0x000fc80007f7e0ff */
[----:B------:R0:W-:Y:S04]  /*27b40*/  STL [R1+0x85c], R9 ;  /* 0x00085c0901007387 */ /* 0x0001e80000100800 */
[----:B0-----:R-:W5:Y:S04]  /*27b50*/  LDL.LU R9, [R1+0x820] ;  /* 0x0008200001097983 */ /* 0x001f680000300800 */
[----:B------:R-:W-:Y:S01]  /*27b60*/  STL [R1+0x840], R18 ;  /* 0x0008401201007387 */ /* 0x000fe20000100800 */
[----:B--2---:R-:W-:Y:S01]  /*27b70*/  IMAD.X R15, R8, 0x1, R15, P4 ;  /* 0x00000001080f7824 */ /* 0x004fe200020e060f */
[----:B------:R-:W-:-:S04]  /*27b80*/  IADD3 R16, P4, PT, R6, R16, RZ ;  /* 0x0000001006107210 */ /* 0x000fc80007f9e0ff */
[----:B------:R0:W-:Y:S04]  /*27b90*/  STL [R1+0x854], R15 ;  /* 0x0008540f01007387 */ /* 0x0001e80000100800 */
        /* <DEDUP_REMOVED lines=88> */
[----:B------:R-:W-:-:S03]  /*28120*/  IMAD.X R17, R8, 0x1, R17, P4 ;  /* 0x0000000108117824 */ /* 0x000fc600020e0611 */
[----:B------:R-:W-:Y:S01]  /*28130*/  STL [R1+0x7e4], R18 ;  /* 0x0007e41201007387 */ /* 0x000fe20000100800 */
[----:B------:R-:W-:Y:S01]  /*28140*/  IADD3 R9, P4, PT, R6, R9, RZ ;  /* 0x0000000906097210 */ /* 0x000fe20007f9e0ff */
[----:B------:R-:W-:-:S04]  /*28150*/  IMAD.X R16, R8, 0x1, R16, P5 ;  /* 0x0000000108107824 */ /* 0x000fc800028e0610 */
[----:B------:R0:W-:Y:S04]  /*28160*/  STL [R1+0x338], R9 ;  /* 0x0003380901007387 */ /* 0x0001e80000100800 */
[----:B0-----:R-:W5:Y:S04]  /*28170*/  LDL.LU R9, [R1+0x320] ;  /* 0x0003200001097983 */ /* 0x001f680000300800 */
[----:B------:R-:W-:Y:S04]  /*28180*/  STL [R1+0x7dc], R17 ;  /* 0x0007dc1101007387 */ /* 0x000fe80000100800 */
[----:B------:R-:W5:Y:S04]  /*28190*/  LDL.LU R37, [R1+0x33c] ;  /* 0x00033c0001257983 */ /* 0x000f680000300800 */
[----:B------:R0:W-:Y:S04]  /*281a0*/  STL [R1+0x7d4], R16 ;  /* 0x0007d41001007387 */ /* 0x0001e80000100800 */
[----:B------:R-:W5:Y:S01]  /*281b0*/  LDL.LU R36, [R1+0x334] ;  /* 0x0003340001247983 */ /* 0x000f620000300800 */
[----:B--2---:R-:W-:-:S05]  /*281c0*/  IADD3 R15, P5, PT, R6, R15, RZ ;  /* 0x0000000f060f7210 */ /* 0x004fca0007fbe0ff */
[----:B------:R1:W-:Y:S04]  /*281d0*/  STL [R1+0x330], R15 ;  /* 0x0003300f01007387 */ /* 0x0003e80000100800 */
[----:B------:R-:W2:Y:S04]  /*281e0*/  LDL.LU R35, [R1+0x318] ;  /* 0x0003180001237983 */ /* 0x000ea80000300800 */
[----:B------:R-:W2:Y:S01]  /*281f0*/  LDL.LU R34, [R1+0x32c] ;  /* 0x00032c0001227983 */ /* 0x000ea20000300800 */
[----:B---3--:R-:W-:-:S05]  /*28200*/  IMAD.X R14, R8, 0x1, R14, P6 ;  /* 0x00000001080e7824 */ /* 0x008fca00030e060e */
        /* <DEDUP_REMOVED lines=14> */
[----:B0-----:R-:W2:Y:S04]  /*282f0*/  LDL R16, [R1+0xecc] ;  /* 0x000ecc0001107983 */ /* 0x001ea80000100800 */
[----:B------:R-:W2:Y:S04]  /*28300*/  LDL.LU R20, [R1+0x2f4] ;  /* 0x0002f40001147983 */ /* 0x000ea80000300800 */
[----:B------:R-:W2:Y:S04]  /*28310*/  LDL.LU R19, [R1+0x2d8] ;  /* 0x0002d80001137983 */ /* 0x000ea80000300800 */
[----:B------:R-:W2:Y:S04]  /*28320*/  LDL.LU R18, [R1+0x2ec] ;  /* 0x0002ec0001127983 */ /* 0x000ea80000300800 */
[----:B------:R-:W2:Y:S04]  /*28330*/  LDL.LU R17, [R1+0x2c8] ;  /* 0x0002c80001117983 */ /* 0x000ea80000300800 */
[----:B-1----:R-:W2:Y:S01]  /*28340*/  LDL.LU R15, [R1+0x2e4] ;  /* 0x0002e400010f7983 */ /* 0x002ea20000300800 */
[----:B----4-:R-:W-:-:S05]  /*28350*/  IADD3 R13, P6, PT, R6, R13, RZ ;  /* 0x0000000d060d7210 */ /* 0x010fca0007fde0ff */
[----:B------:R0:W-:Y:S04]  /*28360*/  STL [R1+0x328], R13 ;  /* 0x0003280d01007387 */ /* 0x0001e80000100800 */
[----:B---3--:R-:W3:Y:S04]  /*28370*/  LDL.LU R14, [R1+0x2dc] ;  /* 0x0002dc00010e7983 */ /* 0x008ee80000300800 */
[----:B0-----:R-:W4:Y:S01]  /*28380*/  LDL.LU R13, [R1+0x2cc] ;  /* 0x0002cc00010d7983 */ /* 0x001f220000300800 */
[----:B-----5:R-:W-:-:S05]  /*28390*/  IMAD.X R12, R8, 0x1, R12, P1 ;  /* 0x00000001080c7824 */ /* 0x020fca00008e060c */
[----:B------:R0:W-:Y:S04]  /*283a0*/  STL [R1+0x344], R12 ;  /* 0x0003440c01007387 */ /* 0x0001e80000100800 */
[----:B0-----:R-:W5:Y:S01]  /*283b0*/  LDL.LU R12, [R1+0x2c4] ;  /* 0x0002c400010c7983 */ /* 0x001f620000300800 */
[----:B------:R-:W-:Y:S01]  /*283c0*/  IADD3 R9, P1, PT, R6, R9, RZ ;  /* 0x0000000906097210 */ /* 0x000fe20007f3e0ff */
[----:B------:R-:W-:-:S04]  /*283d0*/  IMAD.X R37, R8, 0x1, R37, P3 ;  /* 0x0000000108257824 */ /* 0x000fc800018e0625 */
[----:B------:R0:W-:Y:S01]  /*283e0*/  STL [R1+0x320], R9 ;  /* 0x0003200901007387 */ /* 0x0001e20000100800 */
[----:B------:R-:W1:Y:S01]  /*283f0*/  SYNCS.PHASECHK.TRANS64.TRYWAIT P3, [UR11], R10 ;  /* 0x0000000aff0075a7 */ /* 0x000e62000806110b */
[----:B------:R-:W-:Y:S02]  /*28400*/  IMAD.X R36, R8, 0x1, R36, P4 ;  /* 0x0000000108247824 */ /* 0x000fe400020e0624 */
[----:B------:R1:W-:Y:S04]  /*28410*/  STL [R1+0x33c], R37 ;  /* 0x00033c2501007387 */ /* 0x0003e80000100800 */
[----:B------:R1:W-:Y:S01]  /*28420*/  STL [R1+0x334], R36 ;  /* 0x0003342401007387 */ /* 0x0003e20000100800 */
[----:B------:R-:W-:Y:S01]  /*28430*/  PRMT R11, RZ, 0x7610, R11 ;  /* 0x00007610ff0b7816 */ /* 0x000fe2000000000b */
[----:B0-----:R-:W0:Y:S01]  /*28440*/  LDC R9, c[0x0][0x3a0] ;  /* 0x0000e800ff097b82 */ /* 0x001e220000000800 */
[----:B--2---:R-:W-:Y:S01]  /*28450*/  IADD3 R35, P4, PT, R6, R35, RZ ;  /* 0x0000002306237210 */ /* 0x004fe20007f9e0ff */
[----:B------:R-:W-:-:S04]  /*28460*/  IMAD.X R34, R8, 0x1, R34, P5 ;  /* 0x0000000108227824 */ /* 0x000fc800028e0622 */
[----:B------:R2:W-:Y:S04]  /*28470*/  STL [R1+0x318], R35 ;  /* 0x0003182301007387 */ /* 0x0005e80000100800 */
[----:B------:R2:W-:Y:S01]  /*28480*/  STL [R1+0x32c], R34 ;  /* 0x00032c2201007387 */ /* 0x0005e20000100800 */
[----:B------:R-:W-:Y:S01]  /*28490*/  IADD3 R33, P5, PT, R6, R33, RZ ;  /* 0x0000002106217210 */ /* 0x000fe20007fbe0ff */
[----:B------:R-:W-:-:S04]  /*284a0*/  IMAD.X R32, R8, 0x1, R32, P6 ;  /* 0x0000000108207824 */ /* 0x000fc800030e0620 */
[----:B------:R2:W-:Y:S01]  /*284b0*/  STL [R1+0x310], R33 ;  /* 0x0003102101007387 */ /* 0x0005e20000100800 */
[----:B------:R-:W-:-:S03]  /*284c0*/  IADD3 R31, P6, PT, R6, R31, RZ ;  /* 0x0000001f061f7210 */ /* 0x000fc60007fde0ff */
[----:B------:R2:W-:Y:S01]  /*284d0*/  STL [R1+0x324], R32 ;  /* 0x0003242001007387 */ /* 0x0005e20000100800 */
[----:B------:R-:W-:-:S03]  /*284e0*/  IMAD.X R30, R8, 0x1, R30, P1 ;  /* 0x00000001081e7824 */ /* 0x000fc600008e061e */
        /* <DEDUP_REMOVED lines=19> */
[----:B------:R-:W-:-:S03]  /*28620*/  VIADD R16, R16, 0x1 ;  /* 0x0000000110107836 */ /* 0x000fc60000000000 */
[----:B------:R2:W-:Y:S01]  /*28630*/  STL [R1+0x2e0], R21 ;  /* 0x0002e01501007387 */ /* 0x0005e20000100800 */
[----:B------:R-:W-:-:S03]  /*28640*/  IMAD.X R20, R8, 0x1, R20, P4 ;  /* 0x0000000108147824 */ /* 0x000fc600020e0614 */
[----:B------:R2:W-:Y:S01]  /*28650*/  STL [R1+0xed8], R16 ;  /* 0x000ed81001007387 */ /* 0x0005e20000100800 */
[----:B------:R-:W-:Y:S01]  /*28660*/  IADD3 R19, P4, PT, R6, R19, RZ ;  /* 0x0000001306137210 */ /* 0x000fe20007f9e0ff */
[----:B------:R-:W-:Y:S02]  /*28670*/  IMAD.X R18, R8, 0x1, R18, P5 ;  /* 0x0000000108127824 */ /* 0x000fe400028e0612 */
[----:B------:R2:W-:Y:S01]  /*28680*/  STL [R1+0x2f4], R20 ;  /* 0x0002f41401007387 */ /* 0x0005e20000100800 */
[----:B------:R-:W-:-:S03]  /*28690*/  IADD3 R17, P5, PT, R6, R17, RZ ;  /* 0x0000001106117210 */ /* 0x000fc60007fbe0ff */
[----:B------:R2:W-:Y:S01]  /*286a0*/  STL [R1+0x2d8], R19 ;  /* 0x0002d81301007387 */ /* 0x0005e20000100800 */
[----:B------:R-:W-:-:S03]  /*286b0*/  IMAD.X R15, R8, 0x1, R15, P6 ;  /* 0x00000001080f7824 */ /* 0x000fc600030e060f */
[----:B------:R2:W-:Y:S04]  /*286c0*/  STL [R1+0x2ec], R18 ;  /* 0x0002ec1201007387 */ /* 0x0005e80000100800 */
[----:B------:R2:W-:Y:S04]  /*286d0*/  STL [R1+0x2c8], R17 ;  /* 0x0002c81101007387 */ /* 0x0005e80000100800 */
[----:B------:R2:W-:Y:S01]  /*286e0*/  STL [R1+0x2e4], R15 ;  /* 0x0002e40f01007387 */ /* 0x0005e20000100800 */
[C---:B---3--:R-:W-:Y:S02]  /*286f0*/  IMAD.X R14, R8.reuse, 0x1, R14, P1 ;  /* 0x00000001080e7824 */ /* 0x048fe400008e060e */
[----:B----4-:R-:W-:-:S03]  /*28700*/  IMAD.X R13, R8, 0x1, R13, P4 ;  /* 0x00000001080d7824 */ /* 0x010fc600020e060d */
[----:B------:R2:W-:Y:S04]  /*28710*/  STL [R1+0x2dc], R14 ;  /* 0x0002dc0e01007387 */ /* 0x0005e80000100800 */
[----:B------:R2:W-:Y:S01]  /*28720*/  STL [R1+0x2cc], R13 ;  /* 0x0002cc0d01007387 */ /* 0x0005e20000100800 */
[----:B0-----:R-:W-:Y:S01]  /*28730*/  IMAD R9, R16, -0x80, R9 ;  /* 0xffffff8010097824 */ /* 0x001fe200078e0209 */
[----:B------:R-:W-:Y:S01]  /*28740*/  IADD3 R4, P6, PT, R6, R4, RZ ;  /* 0x0000000406047210 */ /* 0x000fe20007fde0ff */
[----:B-----5:R-:W-:-:S05]  /*28750*/  IMAD.X R12, R8, 0x1, R12, P5 ;  /* 0x00000001080c7824 */ /* 0x020fca00028e060c */
[----:B------:R2:W-:Y:S04]  /*28760*/  STL [R1+0x2c4], R12 ;  /* 0x0002c40c01007387 */ /* 0x0005e80000100800 */
[----:B------:R2:W-:Y:S01]  /*28770*/  STL.S16 [R1+0x22c], R11 ;  /* 0x00022c0b01007387 */ /* 0x0005e20000100600 */
[----:B------:R-:W-:Y:S01]  /*28780*/  IADD3 R2, P5, PT, R6, R2, RZ ;  /* 0x0000000206027210 */ /* 0x000fe20007fbe0ff */
[C---:B------:R-:W-:Y:S01]  /*28790*/  IMAD.X R5, R8.reuse, 0x1, R5, P6 ;  /* 0x0000000108057824 */ /* 0x040fe200030e0605 */
[C---:B------:R-:W-:Y:S02]  /*287a0*/  ISETP.GT.AND P1, PT, R9.reuse, RZ, PT ;  /* 0x000000ff0900720c */ /* 0x040fe40003f24270 */
[----:B------:R-:W-:Y:S01]  /*287b0*/  ISETP.GT.AND P4, PT, R9, 0x1, PT ;  /* 0x000000010900780c */ /* 0x000fe20003f84270 */
[----:B------:R-:W-:Y:S01]  /*287c0*/  IMAD.X R3, R8, 0x1, R3, P5 ;  /* 0x0000000108037824 */ /* 0x000fe200028e0603 */
[----:B-1----:R-:W-:Y:S11]  /*287d0*/  @!P3 BRA `(.L_x_8) ;  /* 0x0000019c00c8b947 */ /* 0x002ff60003800000 */
.L_x_16:
[----:B------:R0:W-:Y:S04]  /*287e0*/  STL [R1+0x125c], R5 ;  /* 0x00125c0501007387 */ /* 0x0001e80000100800 */
[----:B------:R-:W3:Y:S04]  /*287f0*/  LDL R10, [R1+0x2c4] ;  /* 0x0002c400010a7983 */ /* 0x000ee80000100800 */
[----:B0-----:R-:W4:Y:S04]  /*28800*/  LDL R5, [R1+0x22c] ;  /* 0x00022c0001057983 */ /* 0x001f280000100800 */
[----:B----4-:R-:W4:Y:S04]  /*28810*/  @P1 LDG.E.U8 R5, desc[UR20][R2.64] ;  /* 0x0000001402051981 */ /* 0x010f28000c1e1100 */
[----:B---3--:R-:W-:Y:S04]  /*28820*/  STL [R1+0x1258], R10 ;  /* 0x0012580a01007387 */ /* 0x008fe80000100800 */
[----:B--2---:R-:W2:Y:S04]  /*28830*/  LDL R11, [R1+0x2c8] ;  /* 0x0002c800010b7983 */ /* 0x004ea80000100800 */
        /* <DEDUP_REMOVED lines=122> */
[----:B----4-:R0:W-:Y:S04]  /*28fe0*/  @P1 STL [R1+0x22c], R5 ;  /* 0x00022c0501001387 */ /* 0x0101e80000100800 */
[----:B0-----:R-:W3:Y:S01]  /*28ff0*/  LDL.LU R5, [R1+0x125c] ;  /* 0x00125c0001057983 */ /* 0x001ee20000300800 */
[----:B------:R-:W-:-:S03]  /*29000*/  PRMT R10, RZ, 0x7610, R10 ;  /* 0x00007610ff0a7816 */ /* 0x000fc6000000000a */
[----:B------:R-:W-:Y:S04]  /*29010*/  STL [R1+0xf70], R2 ;  /* 0x000f700201007387 */ /* 0x000fe80000100800 */
[----:B---3--:R-:W3:Y:S04]  /*29020*/  @P1 LDG.E.U8 R10, desc[UR20][R4.64] ;  /* 0x00000014040a1981 */ /* 0x008ee8000c1e1100 */
[----:B------:R-:W-:Y:S04]  /*29030*/  STL [R1+0x1038], R2 ;  /* 0x0010380201007387 */ /* 0x000fe80000100800 */
[----:B------:R-:W-:Y:S04]  /*29040*/  STL [R1+0xf6c], R3 ;  /* 0x000f6c0301007387 */ /* 0x000fe80000100800 */
[----:B------:R-:W-:Y:S04]  /*29050*/  STL [R1+0x103c], R3 ;  /* 0x00103c0301007387 */ /* 0x000fe80000100800 */
[----:B---3--:R0:W-:Y:S04]  /*29060*/  STL [R1+0x228], R10 ;  /* 0x0002280a01007387 */ /* 0x0081e80000100800 */
[----:B0-----:R-:W2:Y:S01]  /*29070*/  LDL.LU R10, [R1+0x1258] ;  /* 0x00125800010a7983 */ /* 0x001ea20000300800 */
[----:B------:R-:W-:-:S02]  /*29080*/  PRMT R19, RZ, 0x7610, R19 ;  /* 0x00007610ff137816 */ /* 0x000fc40000000013 */
[----:B--2---:R-:W-:-:S04]  /*29090*/  @P4 LOP3.LUT R11, R11, R10, RZ, 0x3c, !PT ;  /* 0x0000000a0b0b4212 */ /* 0x004fc800078e3cff */
[----:B------:R-:W-:-:S04]  /*290a0*/  @P4 LOP3.LUT R10, R11, R10, RZ, 0x3c, !PT ;  /* 0x0000000a0b0a4212 */ /* 0x000fc800078e3cff */
[----:B------:R-:W-:-:S05]  /*290b0*/  @P4 LOP3.LUT R11, R11, R10, RZ, 0x3c, !PT ;  /* 0x0000000a0b0b4212 */ /* 0x000fca00078e3cff */
[----:B------:R-:W2:Y:S04]  /*290c0*/  @P4 LDG.E.U8 R19, desc[UR20][R10.64] ;  /* 0x000000140a134981 */ /* 0x000ea8000c1e1100 */
[----:B------:R-:W-:Y:S04]  /*290d0*/  STL [R1+0xf78], R4 ;  /* 0x000f780401007387 */ /* 0x000fe80000100800 */
[----:B------:R-:W-:Y:S04]  /*290e0*/  STL [R1+0x1040], R4 ;  /* 0x0010400401007387 */ /* 0x000fe80000100800 */
[----:B------:R-:W-:Y:S04]  /*290f0*/  STL [R1+0xf74], R5 ;  /* 0x000f740501007387 */ /* 0x000fe80000100800 */
[----:B------:R-:W-:Y:S04]  /*29100*/  STL [R1+0x1044], R5 ;  /* 0x0010440501007387 */ /* 0x000fe80000100800 */
        /* <DEDUP_REMOVED lines=8> */
[----:B------:R-:W3:Y:S01]  /*29190*/  @P4 LDG.E.U8 R17, desc[UR20][R10.64] ;  /* 0x000000140a114981 */ /* 0x000ee2000c1e1100 */
[----:B------:R-:W-:-:S03]  /*291a0*/  ISETP.GT.AND P3, PT, R9, 0x2, PT ;  /* 0x000000020900780c */ /* 0x000fc60003f64270 */
        /* <DEDUP_REMOVED lines=89> */
[----:B------:R-:W-:-:S02]  /*29740*/  PRMT R5, RZ, 0x7610, R5 ;  /* 0x00007610ff057816 */ /* 0x000fc40000000005 */
[----:B----4-:R-:W-:-:S04]  /*29750*/  @P1 LOP3.LUT R11, R11, R10, RZ, 0x3c, !PT ;  /* 0x0000000a0b0b1212 */ /* 0x010fc800078e3cff */
[----:B------:R-:W-:-:S04]  /*29760*/  @P1 LOP3.LUT R10, R11, R10, RZ, 0x3c, !PT ;  /* 0x0000000a0b0a1212 */ /* 0x000fc800078e3cff */
[----:B------:R-:W-:-:S05]  /*29770*/  @P1 LOP3.LUT R11, R11, R10, RZ, 0x3c, !PT ;  /* 0x0000000a0b0b1212 */ /* 0x000fca00078e3cff */
[----:B------:R0:W4:Y:S04]  /*29780*/  @P1 LDG.E.U8 R5, desc[UR20][R10.64] ;  /* 0x000000140a051981 */ /* 0x000128000c1e1100 */
[----:B------:R-:W0:Y:S04]  /*29790*/  LDL R10, [R1+0x32c] ;  /* 0x00032c00010a7983 */ /* 0x000e280000100800 */
[----:B------:R-:W0:Y:S01]  /*297a0*/  LDL R11, [R1+0x330] ;  /* 0x00033000010b7983 */ /* 0x000e220000100800 */
[----:B------:R-:W-:Y:S02]  /*297b0*/  ISETP.GT.AND P4, PT, R9, 0x7, PT ;  /* 0x000000070900780c */ /* 0x000fe40003f84270 */
[----:B---3--:R-:W-:-:S11]  /*297c0*/  PRMT R17, RZ, 0x7610, R17 ;  /* 0x00007610ff117816 */ /* 0x008fd60000000011 */
[----:B0-----:R-:W-:-:S04]  /*297d0*/  @P4 LOP3.LUT R11, R11, R10, RZ, 0x3c, !PT ;  /* 0x0000000a0b0b4212 */ /* 0x001fc800078e3cff */
[----:B------:R-:W-:-:S04]  /*297e0*/  @P4 LOP3.LUT R10, R11, R10, RZ, 0x3c, !PT ;  /* 0x0000000a0b0a4212 */ /* 0x000fc800078e3cff */
[----:B------:R-:W-:-:S05]  /*297f0*/  @P4 LOP3.LUT R11, R11, R10, RZ, 0x3c, !PT ;  /* 0x0000000a0b0b4212 */ /* 0x000fca00078e3cff */
[----:B------:R-:W3:Y:S04]  /*29800*/  @P4 LDG.E.U8 R17, desc[UR20][R10.64] ;  /* 0x000000140a114981 */ /* 0x000ee8000c1e1100 */
[----:B----4-:R-:W-:Y:S04]  /*29810*/  STL [R1+0x1048], R5 ;  /* 0x0010480501007387 */ /* 0x010fe80000100800 */
        /* <DEDUP_REMOVED lines=8> */
[----:B------:R-:W2:Y:S01]  /*298a0*/  @P4 LDG.E.U8 R19, desc[UR20][R10.64] ;  /* 0x000000140a134981 */ /* 0x000ea2000c1e1100 */
[----:B------:R-:W-:-:S03]  /*298b0*/  ISETP.GT.AND P3, PT, R9, 0x8, PT ;  /* 0x000000080900780c */ /* 0x000fc60003f64270 */
        /* <DEDUP_REMOVED lines=32> */
[----:B------:R-:W-:-:S02]  /*29ac0*/  PRMT R45, RZ, 0x7610, R45 ;  /* 0x00007610ff2d7816 */ /* 0x000fc4000000002d */
[----:B----4-:R-:W-:-:S04]  /*29ad0*/  @P1 LOP3.LUT R11, R11, R10, RZ, 0x3c, !PT ;  /* 0x0000000a0b0b1212 */ /* 0x010fc800078e3cff */
[----:B------:R-:W-:-:S04]  /*29ae0*/  @P1 LOP3.LUT R10, R11, R10, RZ, 0x3c, !PT ;  /* 0x0000000a0b0a1212 */ /* 0x000fc800078e3cff */
[----:B------:R-:W-:-:S05]  /*29af0*/  @P1 LOP3.LUT R11, R11, R10, RZ, 0x3c, !PT ;  /* 0x0000000a0b0b1212 */ /* 0x000fca00078e3cff */
[----:B------:R-:W4:Y:S01]  /*29b00*/  @P1 LDG.E.U8 R45, desc[UR20][R10.64] ;  /* 0x000000140a2d1981 */ /* 0x000f22000c1e1100 */
[----:B------:R-:W-:-:S03]  /*29b10*/  ISETP.GT.AND P4, PT, R9, 0xa, PT ;  /* 0x0000000a0900780c */ /* 0x000fc60003f84270 */
[----:B----4-:R0:W-:Y:S04]  /*29b20*/  STL [R1+0x1e8], R45 ;  /* 0x0001e82d01007387 */ /* 0x0101e80000100800 */
[----:B0-----:R-:W4:Y:S04]  /*29b30*/  LDL.LU R45, [R1+0x1214] ;  /* 0x00121400012d7983 */ /* 0x001f280000300800 */
        /* <DEDUP_REMOVED lines=15> */
[----:B------:R-:W2:Y:S01]  /*29c30*/  @P4 LDG.E.U8 R13, desc[UR20][R10.64] ;  /* 0x000000140a0d4981 */ /* 0x000ea2000c1e1100 */
[----:B------:R-:W-:-:S03]  /*29c40*/  ISETP.GT.AND P3, PT, R9, 0xb, PT ;  /* 0x0000000b0900780c */ /* 0x000fc60003f64270 */
        /* <DEDUP_REMOVED lines=66> */
[----:B------:R-:W3:Y:S04]  /*2a070*/  LDL R10, [R1+0x824] ;  /* 0x00082400010a7983 */ /* 0x000ee80000100800 */
[----:B------:R-:W3:Y:S01]  /*2a080*/  LDL R11, [R1+0x828] ;  /* 0x00082800010b7983 */ /* 0x000ee20000100800 */
[----:B------:R-:W-:-:S03]  /*2a090*/  PRMT R3, RZ, 0x7610, R3 ;  /* 0x00007610ff037816 */ /* 0x000fc60000000003 */
[----:B--2---:R-:W-:Y:S01]  /*2a0a0*/  STL [R1+0x104c], R4 ;  /* 0x00104c0401007387 */ /* 0x004fe20000100800 */
[----:B---3--:R-:W-:-:S04]  /*2a0b0*/  @P3 LOP3.LUT R11, R11, R10, RZ, 0x3c, !PT ;  /* 0x0000000a0b0b3212 */ /* 0x008fc800078e3cff */
[----:B------:R-:W-:-:S04]  /*2a0c0*/  @P3 LOP3.LUT R10, R11, R10, RZ, 0x3c, !PT ;  /* 0x0000000a0b0a3212 */ /* 0x000fc800078e3cff */
[----:B------:R-:W-:-:S05]  /*2a0d0*/  @P3 LOP3.LUT R11, R11, R10, RZ, 0x3c, !PT ;  /* 0x0000000a0b0b3212 */ /* 0x000fca00078e3cff */
[----:B------:R0:W2:Y:S04]  /*2a0e0*/  @P3 LDG.E.U8 R3, desc[UR20][R10.64] ;  /* 0x000000140a033981 */ /* 0x0000a8000c1e1100 */
[----:B------:R-:W0:Y:S04]  /*2a0f0*/  LDL R10, [R1+0x82c] ;  /* 0x00082c00010a7983 */ /* 0x000e280000100800 */
[----:B------:R-:W0:Y:S01]  /*2a100*/  LDL R11, [R1+0x830] ;  /* 0x00083000010b7983 */ /* 0x000e220000100800 */
[----:B------:R-:W-:Y:S02]  /*2a110*/  ISETP.GT.AND P1, PT, R9, 0xf, PT ;  /* 0x0000000f0900780c */ /* 0x000fe40003f24270 */
[----:B------:R-:W-:-:S11]  /*2a120*/  PRMT R39, RZ, 0x7610, R39 ;  /* 0x00007610ff277816 */ /* 0x000fd60000000027 */
[----:B0-----:R-:W-:-:S04]  /*2a130*/  @P1 LOP3.LUT R11, R11, R10, RZ, 0x3c, !PT ;  /* 0x0000000a0b0b1212 */ /* 0x001fc800078e3cff */
[----:B------:R-:W-:-:S04]  /*2a140*/  @P1 LOP3.LUT R10, R11, R10, RZ, 0x3c, !PT ;  /* 0x0000000a0b0a1212 */ /* 0x000fc800078e3cff */
[----:B------:R-:W-:-:S05]  /*2a150*/  @P1 LOP3.LUT R11, R11, R10, RZ, 0x3c, !PT ;  /* 0x0000000a0b0b1212 */ /* 0x000fca00078e3cff */
[----:B------:R-:W3:Y:S04]  /*2a160*/  @P1 LDG.E.U8 R39, desc[UR20][R10.64] ;  /* 0x000000140a271981 */ /* 0x000ee8000c1e1100 */
[----:B--2---:R-:W-:Y:S04]  /*2a170*/  STL [R1+0x1050], R3 ;  /* 0x0010500301007387 */ /* 0x004fe80000100800 */
[----:B---3--:R0:W-:Y:S04]  /*2a180*/  STL [R1+0xec8], R39 ;  /* 0x000ec82701007387 */ /* 0x0081e80000100800 */
        /* <DEDUP_REMOVED lines=668> */
[----:B------:R-:W-:Y:S02]  /*2cb50*/  ISETP.GT.AND P1, PT, R9, 0x33, PT ;  /* 0x000000330900780c */ /* 0x000fe40003f24270 */
[----:B------:R-:W-:Y:S01]  /*2cb60*/  PRMT R17, RZ, 0x7610, R17 ;  /* 0x00007610ff117816 */ /* 0x000fe20000000011 */
[----:B--2---:R0:W-:Y:S04]  /*2cb70*/  STL [R1+0x80], R53 ;  /* 0x0000803501007387 */ /* 0x0041e80000100800 */
[----:B0-----:R-:W2:Y:S04]  /*2cb80*/  LDL.LU R53, [R1+0x10ec] ;  /* 0x0010ec0001357983 */ /* 0x001ea80000300800 */
[----:B------:R-:W2:Y:S02]  /*2cb90*/  LDL R11, [R1+0xa6c] ;  /* 0x000a6c00010b7983 */ /* 0x000ea40000100800 */
[----:B------:R-:W-:Y:S01]  /*2cba0*/  @P1 IMAD.MOV.U32 R10, RZ, RZ, R19 ;  /* 0x000000ffff0a1224 */ /* 0x000fe200078e0013 */
[----:B------:R-:W-:Y:S01]  /*2cbb0*/  PRMT R55, RZ, 0x7610, R55 ;  /* 0x00007610ff377816 */ /* 0x000fe20000000037 */
[----:B------:R-:W3:Y:S04]  /*2cbc0*/  LDL R19, [R1+0xa94] ;  /* 0x000a940001137983 */ /* 0x000ee80000100800 */
[----:B--2---:R0:W2:Y:S04]  /*2cbd0*/  @P1 LDG.E.U8 R17, desc[UR20][R10.64] ;  /* 0x000000140a111981 */ /* 0x0040a8000c1e1100 */
[----:B------:R-:W0:Y:S04]  /*2cbe0*/  LDL R10, [R1+0xa74] ;  /* 0x000a7400010a7983 */ /* 0x000e280000100800 */
[----:B------:R-:W0:Y:S02]  /*2cbf0*/  LDL R11, [R1+0xa78] ;  /* 0x000a7800010b7983 */ /* 0x000e240000100800 */
        /* <DEDUP_REMOVED lines=10> */
[----:B------:R-:W-:-:S02]  /*2cca0*/  ISETP.GT.AND P4, PT, R9, 0x34, PT ;  /* 0x000000340900780c */ /* 0x000fc40003f84270 */
[----:B------:R-:W-:-:S11]  /*2ccb0*/  PRMT R57, RZ, 0x7610, R57 ;  /* 0x00007610ff397816 */ /* 0x000fd60000000039 */
        /* <DEDUP_REMOVED lines=20> */
[----:B------:R0:W3:Y:S01]  /*2ce00*/  @P3 LDG.E.U8 R0, desc[UR20][R10.64] ;  /* 0x000000140a003981 */ /* 0x0000e2000c1e1100 */
[----:B------:R-:W-:-:S03]  /*2ce10*/  PRMT R8, RZ, 0x7610, R8 ;  /* 0x00007610ff087816 */ /* 0x000fc60000000008 */
[----:B--2---:R-:W-:Y:S01]  /*2ce20*/  STL [R1+0x1094], R7 ;  /* 0x0010940701007387 */ /* 0x004fe20000100800 */
[----:B0-----:R-:W-:Y:S02]  /*2ce30*/  @P3 IMAD.MOV.U32 R10, RZ, RZ, R17 ;  /* 0x000000ffff0a3224 */ /* 0x001fe400078e0011 */
[----:B------:R-:W-:-:S05]  /*2ce40*/  @P3 IMAD.MOV.U32 R11, RZ, RZ, R19 ;  /* 0x000000ffff0b3224 */ /* 0x000fca00078e0013 */
[----:B------:R0:W2:Y:S04]  /*2ce50*/  @P3 LDG.E.U8 R8, desc[UR20][R10.64] ;  /* 0x000000140a083981 */ /* 0x0000a8000c1e1100 */
[----:B---3--:R-:W-:Y:S04]  /*2ce60*/  STL [R1+0x1068], R0 ;  /* 0x0010680001007387 */ /* 0x008fe80000100800 */
[----:B------:R-:W0:Y:S04]  /*2ce70*/  LDL R10, [R1+0xa9c] ;  /* 0x000a9c00010a7983 */ /* 0x000e280000100800 */
[----:B------:R-:W0:Y:S01]  /*2ce80*/  LDL R11, [R1+0xaa0] ;  /* 0x000aa000010b7983 */ /* 0x000e220000100800 */
[----:B------:R-:W-:-:S02]  /*2ce90*/  ISETP.GT.AND P1, PT, R9, 0x36, PT ;  /* 0x000000360900780c */ /* 0x000fc40003f24270 */
[----:B------:R-:W-:Y:S01]  /*2cea0*/  PRMT R59, RZ, 0x7610, R59 ;  /* 0x00007610ff3b7816 */ /* 0x000fe2000000003b */
[----:B------:R-:W3:Y:S04]  /*2ceb0*/  LDL R17, [R1+0xab8] ;  /* 0x000ab80001117983 */ /* 0x000ee80000100800 */
[----:B------:R-:W2:Y:S06]  /*2cec0*/  LDL R19, [R1+0xac0] ;  /* 0x000ac00001137983 */ /* 0x000eac0000100800 */
        /* <DEDUP_REMOVED lines=9> */
[----:B----4-:R-:W-:-:S02]  /*2cf60*/  PRMT R45, RZ, 0x7610, R45 ;  /* 0x00007610ff2d7816 */ /* 0x010fc4000000002d */
[----:B---3--:R-:W-:-:S04]  /*2cf70*/  @P1 LOP3.LUT R11, R11, R10, RZ, 0x3c, !PT ;  /* 0x0000000a0b0b1212 */ /* 0x008fc800078e3cff */
[----:B------:R-:W-:-:S04]  /*2cf80*/  @P1 LOP3.LUT R10, R11, R10, RZ, 0x3c, !PT ;  /* 0x0000000a0b0a1212 */ /* 0x000fc800078e3cff */
[----:B------:R-:W-:-:S05]  /*2cf90*/  @P1 LOP3.LUT R11, R11, R10, RZ, 0x3c, !PT ;  /* 0x0000000a0b0b1212 */ /* 0x000fca00078e3cff */
[----:B------:R0:W3:Y:S04]  /*2cfa0*/  @P1 LDG.E.U8 R45, desc[UR20][R10.64] ;  /* 0x000000140a2d1981 */ /* 0x0000e8000c1e1100 */
[----:B------:R-:W0:Y:S04]  /*2cfb0*/  LDL R10, [R1+0xaac] ;  /* 0x000aac00010a7983 */ /* 0x000e280000100800 */
[----:B------:R-:W0:Y:S01]  /*2cfc0*/  LDL R11, [R1+0xab0] ;  /* 0x000ab000010b7983 */ /* 0x000e220000100800 */
[----:B------:R-:W-:Y:S02]  /*2cfd0*/  ISETP.GT.AND P4, PT, R9, 0x37, PT ;  /* 0x000000370900780c */ /* 0x000fe40003f84270 */
[----:B------:R-:W-:-:S11]  /*2cfe0*/  PRMT R61, RZ, 0x7610, R61 ;  /* 0x00007610ff3d7816 */ /* 0x000fd6000000003d */
[----:B0-----:R-:W-:-:S04]  /*2cff0*/  @P4 LOP3.LUT R11, R11, R10, RZ, 0x3c, !PT ;  /* 0x0000000a0b0b4212 */ /* 0x001fc800078e3cff */
[----:B------:R-:W-:-:S04]  /*2d000*/  @P4 LOP3.LUT R10, R11, R10, RZ, 0x3c, !PT ;  /* 0x0000000a0b0a4212 */ /* 0x000fc800078e3cff */
[----:B------:R-:W-:-:S05]  /*2d010*/  @P4 LOP3.LUT R11, R11, R10, RZ, 0x3c, !PT ;  /* 0x0000000a0b0b4212 */ /* 0x000fca00078e3cff */
[----:B------:R-:W4:Y:S04]  /*2d020*/  @P4 LDG.E.U8 R61, desc[UR20][R10.64] ;  /* 0x000000140a3d4981 */ /* 0x000f28000c1e1100 */
[----:B---3--:R0:W-:Y:S04]  /*2d030*/  STL [R1+0x294], R45 ;  /* 0x0002942d01007387 */ /* 0x0081e80000100800 */
[----:B0-----:R-:W3:Y:S04]  /*2d040*/  LDL R45, [R1+0xac8] ;  /* 0x000ac800012d7983 */ /* 0x001ee80000100800 */
[----:B----4-:R0:W-:Y:S04]  /*2d050*/  STL [R1+0x28c], R61 ;  /* 0x00028c3d01007387 */ /* 0x0101e80000100800 */
[----:B0-----:R-:W4:Y:S04]  /*2d060*/  LDL.LU R61, [R1+0x10dc] ;  /* 0x0010dc00013d7983 */ /* 0x001f280000300800 */
[----:B------:R-:W2:Y:S01]  /*2d070*/  LDL R11, [R1+0xab4] ;  /* 0x000ab400010b7983 */ /* 0x000ea20000100800 */
[----:B------:R-:W-:Y:S01]  /*2d080*/  PRMT R14, RZ, 0x7610, R14 ;  /* 0x00007610ff0e7816 */ /* 0x000fe2000000000e */
[----:B------:R-:W-:Y:S01]  /*2d090*/  @P4 IMAD.MOV.U32 R10, RZ, RZ, R17 ;  /* 0x000000ffff0a4224 */ /* 0x000fe200078e0011 */
[----:B------:R-:W-:Y:S01]  /*2d0a0*/  ISETP.GT.AND P3, PT, R9, 0x38, PT ;  /* 0x000000380900780c */ /* 0x000fe20003f64270 */
[----:B------:R-:W3:Y:S01]  /*2d0b0*/  LDL R17, [R1+0xad4] ;  /* 0x000ad40001117983 */ /* 0x000ee20000100800 */
[----:B------:R-:W-:-:S03]  /*2d0c0*/  PRMT R13, RZ, 0x7610, R13 ;  /* 0x00007610ff0d7816 */ /* 0x000fc6000000000d */
[----:B--2---:R0:W2:Y:S04]  /*2d0d0*/  @P4 LDG.E.U8 R14, desc[UR20][R10.64] ;  /* 0x000000140a0e4981 */ /* 0x0040a8000c1e1100 */
[----:B------:R-:W3:Y:S04]  /*2d0e0*/  LDL R11, [R1+0xabc] ;  /* 0x000abc00010b7983 */ /* 0x000ee80000100800 */
[----:B0-----:R-:W-:Y:S01]  /*2d0f0*/  @P3 IMAD.MOV.U32 R10, RZ, RZ, R19 ;  /* 0x000000ffff0a3224 */ /* 0x001fe200078e0013 */
[----:B--2---:R0:W-:Y:S01]  /*2d100*/  STL [R1+0x288], R14 ;  /* 0x0002880e01007387 */ /* 0x0041e20000100800 */
[----:B------:R-:W-:-:S03]  /*2d110*/  PRMT R40, RZ, 0x7610, R40 ;  /* 0x00007610ff287816 */ /* 0x000fc60000000028 */
[----:B------:R-:W2:Y:S04]  /*2d120*/  LDL R19, [R1+0xadc] ;  /* 0x000adc0001137983 */ /* 0x000ea80000100800 */
[----:B---3--:R1:W3:Y:S04]  /*2d130*/  @P3 LDG.E.U8 R13, desc[UR20][R10.64] ;  /* 0x000000140a0d3981 */ /* 0x0082e8000c1e1100 */
[----:B0-----:R-:W2:Y:S04]  /*2d140*/  LDL R14, [R1+0xad8] ;  /* 0x000ad800010e7983 */ /* 0x001ea80000100800 */
[----:B------:R-:W2:Y:S01]  /*2d150*/  LDL R11, [R1+0xac4] ;  /* 0x000ac400010b7983 */ /* 0x000ea20000100800 */
[----:B-1----:R-:W-:Y:S01]  /*2d160*/  @P3 IMAD.MOV.U32 R10, RZ, RZ, R45 ;  /* 0x000000ffff0a3224 */ /* 0x002fe200078e002d */
[----:B------:R-:W-:-:S02]  /*2d170*/  ISETP.GT.AND P1, PT, R9, 0x39, PT ;  /* 0x000000390900780c */ /* 0x000fc40003f24270 */
[----:B---3--:R0:W-:Y:S01]  /*2d180*/  STL [R1+0x64], R13 ;  /* 0x0000640d01007387 */ /* 0x0081e20000100800 */
[----:B------:R-:W-:Y:S02]  /*2d190*/  PRMT R63, RZ, 0x7610, R63 ;  /* 0x00007610ff3f7816 */ /* 0x000fe4000000003f */
[----:B------:R-:W-:Y:S01]  /*2d1a0*/  ISETP.GT.AND P4, PT, R9, 0x3a, PT ;  /* 0x0000003a0900780c */ /* 0x000fe20003f84270 */
[----:B------:R-:W3:Y:S04]  /*2d1b0*/  LDL R45, [R1+0xae4] ;  /* 0x000ae400012d7983 */ /* 0x000ee80000100800 */
[----:B--2---:R1:W2:Y:S04]  /*2d1c0*/  @P3 LDG.E.U8 R40, desc[UR20][R10.64] ;  /* 0x000000140a283981 */ /* 0x0042a8000c1e1100 */
[----:B0-----:R-:W2:Y:S04]  /*2d1d0*/  LDL R13, [R1+0xae0] ;  /* 0x000ae000010d7983 */ /* 0x001ea80000100800 */
[----:B------:R-:W1:Y:S04]  /*2d1e0*/  LDL R10, [R1+0xacc] ;  /* 0x000acc00010a7983 */ /* 0x000e680000100800 */
[----:B------:R-:W1:Y:S01]  /*2d1f0*/  LDL R11, [R1+0xad0] ;  /* 0x000ad000010b7983 */ /* 0x000e620000100800 */
[----:B------:R-:W-:-:S02]  /*2d200*/  PRMT R47, RZ, 0x7610, R47 ;  /* 0x00007610ff2f7816 */ /* 0x000fc4000000002f */
[----:B------:R-:W-:Y:S02]  /*2d210*/  PRMT R46, RZ, 0x7610, R46 ;  /* 0x00007610ff2e7816 */ /* 0x000fe4000000002e */
[----:B-1----:R-:W-:-:S04]  /*2d220*/  @P1 LOP3.LUT R11, R11, R10, RZ, 0x3c, !PT ;  /* 0x0000000a0b0b1212 */ /* 0x002fc800078e3cff */
[----:B------:R-:W-:-:S04]  /*2d230*/  @P1 LOP3.LUT R10, R11, R10, RZ, 0x3c, !PT ;  /* 0x0000000a0b0a1212 */ /* 0x000fc800078e3cff */
[----:B------:R-:W-:-:S05]  /*2d240*/  @P1 LOP3.LUT R11, R11, R10, RZ, 0x3c, !PT ;  /* 0x0000000a0b0b1212 */ /* 0x000fca00078e3cff */
[----:B------:R0:W4:Y:S02]  /*2d250*/  @P1 LDG.E.U8 R63, desc[UR20][R10.64] ;  /* 0x000000140a3f1981 */ /* 0x000124000c1e1100 */
[----:B0-----:R-:W-:Y:S02]  /*2d260*/  @P1 IMAD.MOV.U32 R10, RZ, RZ, R14 ;  /* 0x000000ffff0a1224 */ /* 0x001fe400078e000e */
[----:B------:R-:W-:-:S05]  /*2d270*/  @P1 IMAD.MOV.U32 R11, RZ, RZ, R17 ;  /* 0x000000ffff0b1224 */ /* 0x000fca00078e0011 */
[----:B------:R2:W4:Y:S02]  /*2d280*/  @P1 LDG.E.U8 R47, desc[UR20][R10.64] ;  /* 0x000000140a2f1981 */ /* 0x000524000c1e1100 */
[----:B--2---:R-:W-:Y:S02]  /*2d290*/  @P4 IMAD.MOV.U32 R10, RZ, RZ, R13 ;  /* 0x000000ffff0a4224 */ /* 0x004fe400078e000d */
[----:B------:R-:W-:Y:S01]  /*2d2a0*/  @P4 IMAD.MOV.U32 R11, RZ, RZ, R19 ;  /* 0x000000ffff0b4224 */ /* 0x000fe200078e0013 */
[----:B------:R0:W-:Y:S04]  /*2d2b0*/  STL [R1+0x60], R40 ;  /* 0x0000602801007387 */ /* 0x0001e80000100800 */
[----:B------:R3:W2:Y:S04]  /*2d2c0*/  @P4 LDG.E.U8 R46, desc[UR20][R10.64] ;  /* 0x000000140a2e4981 */ /* 0x0006a8000c1e1100 */
[----:B0-----:R-:W2:Y:S01]  /*2d2d0*/  LDL R40, [R1+0xae8] ;  /* 0x000ae80001287983 */ /* 0x001ea20000100800 */
[----:B------:R-:W-:Y:S01]  /*2d2e0*/  PRMT R24, RZ, 0x7610, R24 ;  /* 0x00007610ff187816 */ /* 0x000fe20000000018 */
[----:B---3--:R-:W-:-:S02]  /*2d2f0*/  @P4 IMAD.MOV.U32 R11, RZ, RZ, R45 ;  /* 0x000000ffff0b4224 */ /* 0x008fc400078e002d */
[----:B----4-:R0:W-:Y:S04]  /*2d300*/  STL [R1+0x5c], R63 ;  /* 0x00005c3f01007387 */ /* 0x0101e80000100800 */
[----:B0-----:R-:W3:Y:S04]  /*2d310*/  LDL.LU R63, [R1+0x10d8] ;  /* 0x0010d800013f7983 */ /* 0x001ee80000300800 */
[----:B------:R-:W4:Y:S04]  /*2d320*/  LDL R17, [R1+0xaec] ;  /* 0x000aec0001117983 */ /* 0x000f280000100800 */
[----:B------:R-:W3:Y:S04]  /*2d330*/  LDL R14, [R1+0xaf0] ;  /* 0x000af000010e7983 */ /* 0x000ee80000100800 */
[----:B------:R-:W3:Y:S04]  /*2d340*/  LDL R19, [R1+0xaf4] ;  /* 0x000af40001137983 */ /* 0x000ee80000100800 */
[----:B------:R-:W3:Y:S04]  /*2d350*/  LDL R13, [R1+0xaf8] ;  /* 0x000af800010d7983 */ /* 0x000ee80000100800 */
[----:B--2---:R0:W-:Y:S04]  /*2d360*/  STL [R1+0x54], R46 ;  /* 0x0000542e01007387 */ /* 0x0041e80000100800 */
[----:B------:R-:W2:Y:S01]  /*2d370*/  LDL R45, [R1+0xb00] ;  /* 0x000b0000012d7983 */ /* 0x000ea20000100800 */
[----:B------:R-:W-:Y:S01]  /*2d380*/  @P4 IMAD.MOV.U32 R10, RZ, RZ, R40 ;  /* 0x000000ffff0a4224 */ /* 0x000fe200078e0028 */
[----:B------:R-:W-:-:S02]  /*2d390*/  ISETP.GT.AND P3, PT, R9, 0x3b, PT ;  /* 0x0000003b0900780c */ /* 0x000fc40003f64270 */
[----:B------:R-:W2:Y:S04]  /*2d3a0*/  LDL R40, [R1+0xb04] ;  /* 0x000b040001287983 */ /* 0x000ea80000100800 */
[----:B0-----:R-:W2:Y:S04]  /*2d3b0*/  LDL R46, [R1+0xafc] ;  /* 0x000afc00012e7983 */ /* 0x001ea80000100800 */
[----:B------:R4:W2:Y:S01]  /*2d3c0*/  @P4 LDG.E.U8 R24, desc[UR20][R10.64] ;  /* 0x000000140a184981 */ /* 0x0008a2000c1e1100 */
[----:B------:R-:W-:Y:S02]  /*2d3d0*/  ISETP.GT.AND P1, PT, R9, 0x3c, PT ;  /* 0x0000003c0900780c */ /* 0x000fe40003f24270 */
[----:B------:R-:W-:-:S02]  /*2d3e0*/  PRMT R8, RZ, 0x7610, R8 ;  /* 0x00007610ff087816 */ /* 0x000fc40000000008 */
[----:B------:R-:W-:Y:S02]  /*2d3f0*/  PRMT R7, RZ, 0x7610, R7 ;  /* 0x00007610ff077816 */ /* 0x000fe40000000007 */
[----:B------:R-:W-:Y:S01]  /*2d400*/  PRMT R44, RZ, 0x7610, R44 ;  /* 0x00007610ff2c7816 */ /* 0x000fe2000000002c */
[----:B----4-:R-:W-:Y:S02]  /*2d410*/  @P3 IMAD.MOV.U32 R11, RZ, RZ, R17 ;  /* 0x000000ffff0b3224 */ /* 0x010fe400078e0011 */
[----:B---3--:R-:W-:-:S05]  /*2d420*/  @P3 IMAD.MOV.U32 R10, RZ, RZ, R14 ;  /* 0x000000ffff0a3224 */ /* 0x008fca00078e000e */
[----:B------:R0:W3:Y:S02]  /*2d430*/  @P3 LDG.E.U8 R8, desc[UR20][R10.64] ;  /* 0x000000140a083981 */ /* 0x0000e4000c1e1100 */
[----:B0-----:R-:W-:Y:S02]  /*2d440*/  @P3 IMAD.MOV.U32 R10, RZ, RZ, R13 ;  /* 0x000000ffff0a3224 */ /* 0x001fe400078e000d */
[----:B------:R-:W-:-:S05]  /*2d450*/  @P3 IMAD.MOV.U32 R11, RZ, RZ, R19 ;  /* 0x000000ffff0b3224 */ /* 0x000fca00078e0013 */
[----:B------:R2:W4:Y:S02]  /*2d460*/  @P3 LDG.E.U8 R7, desc[UR20][R10.64] ;  /* 0x000000140a073981 */ /* 0x000524000c1e1100 */
[----:B--2---:R-:W-:Y:S02]  /*2d470*/  @P1 IMAD.MOV.U32 R10, RZ, RZ, R45 ;  /* 0x000000ffff0a1224 */ /* 0x004fe400078e002d */
[----:B------:R-:W-:Y:S01]  /*2d480*/  @P1 IMAD.MOV.U32 R11, RZ, RZ, R46 ;  /* 0x000000ffff0b1224 */ /* 0x000fe200078e002e */
[----:B------:R0:W-:Y:S04]  /*2d490*/  STL [R1+0x50], R24 ;  /* 0x0000501801007387 */ /* 0x0001e80000100800 */
[----:B------:R1:W2:Y:S04]  /*2d4a0*/  @P1 LDG.E.U8 R44, desc[UR20][R10.64] ;  /* 0x000000140a2c1981 */ /* 0x0002a8000c1e1100 */
[----:B------:R-:W2:Y:S04]  /*2d4b0*/  LDL R17, [R1+0xb0c] ;  /* 0x000b0c0001117983 */ /* 0x000ea80000100800 */
[----:B0-----:R-:W2:Y:S04]  /*2d4c0*/  LDL R24, [R1+0xb08] ;  /* 0x000b080001187983 */ /* 0x001ea80000100800 */
[----:B------:R-:W2:Y:S01]  /*2d4d0*/  LDL R14, [R1+0xb10] ;  /* 0x000b1000010e7983 */ /* 0x000ea20000100800 */
[----:B------:R-:W-:Y:S01]  /*2d4e0*/  ISETP.GT.AND P4, PT, R9, 0x3d, PT ;  /* 0x0000003d0900780c */ /* 0x000fe20003f84270 */
[----:B-1----:R-:W-:Y:S01]  /*2d4f0*/  @P1 IMAD.MOV.U32 R11, RZ, RZ, R40 ;  /* 0x000000ffff0b1224 */ /* 0x002fe200078e0028 */
[----:B------:R-:W-:-:S02]  /*2d500*/  PRMT R21, RZ, 0x7610, R21 ;  /* 0x00007610ff157816 */ /* 0x000fc40000000015 */
[----:B------:R-:W-:Y:S01]  /*2d510*/  PRMT R2, RZ, 0x7610, R2 ;  /* 0x00007610ff027816 */ /* 0x000fe20000000002 */
[----:B---3--:R-:W-:Y:S04]  /*2d520*/  STL [R1+0x10a4], R8 ;  /* 0x0010a40801007387 */ /* 0x008fe80000100800 */
[----:B------:R-:W3:Y:S04]  /*2d530*/  LDL R19, [R1+0xb14] ;  /* 0x000b140001137983 */ /* 0x000ee80000100800 */
[----:B------:R-:W3:Y:S04]  /*2d540*/  LDL R13, [R1+0xb18] ;  /* 0x000b1800010d7983 */ /* 0x000ee80000100800 */
[----:B----4-:R-:W-:Y:S04]  /*2d550*/  STL [R1+0x10a8], R7 ;  /* 0x0010a80701007387 */ /* 0x010fe80000100800 */
[----:B------:R-:W-:Y:S04]  /*2d560*/  STL [R1+0x58], R47 ;  /* 0x0000582f01007387 */ /* 0x000fe80000100800 */
[----:B--2---:R0:W-:Y:S04]  /*2d570*/  STL [R1+0x44], R44 ;  /* 0x0000442c01007387 */ /* 0x0041e80000100800 */
[----:B------:R-:W2:Y:S04]  /*2d580*/  LDL R40, [R1+0xb20] ;  /* 0x000b200001287983 */ /* 0x000ea80000100800 */
[----:B0-----:R-:W4:Y:S01]  /*2d590*/  LDL R44, [R1+0xb1c] ;  /* 0x000b1c00012c7983 */ /* 0x001f220000100800 */
[----:B------:R-:W-:-:S05]  /*2d5a0*/  @P1 IMAD.MOV.U32 R10, RZ, RZ, R24 ;  /* 0x000000ffff0a1224 */ /* 0x000fca00078e0018 */
[----:B------:R0:W4:Y:S02]  /*2d5b0*/  @P1 LDG.E.U8 R21, desc[UR20][R10.64] ;  /* 0x000000140a151981 */ /* 0x000124000c1e1100 */
[----:B0-----:R-:W-:Y:S02]  /*2d5c0*/  @P4 IMAD.MOV.U32 R10, RZ, RZ, R14 ;  /* 0x000000ffff0a4224 */ /* 0x001fe400078e000e */
[----:B------:R-:W-:Y:S01]  /*2d5d0*/  @P4 IMAD.MOV.U32 R11, RZ, RZ, R17 ;  /* 0x000000ffff0b4224 */ /* 0x000fe200078e0011 */
[----:B------:R-:W-:Y:S01]  /*2d5e0*/  ISETP.GT.AND P3, PT, R9, 0x3e, PT ;  /* 0x0000003e0900780c */ /* 0x000fe20003f64270 */
[----:B------:R-:W4:Y:S04]  /*2d5f0*/  LDL R17, [R1+0xb24] ;  /* 0x000b240001117983 */ /* 0x000f280000100800 */
[----:B------:R3:W4:Y:S01]  /*2d600*/  @P4 LDG.E.U8 R2, desc[UR20][R10.64] ;  /* 0x000000140a024981 */ /* 0x000722000c1e1100 */
[----:B------:R-:W-:-:S02]  /*2d610*/  PRMT R3, RZ, 0x7610, R3 ;  /* 0x00007610ff037816 */ /* 0x000fc40000000003 */
[----:B------:R-:W-:Y:S01]  /*2d620*/  PRMT R39, RZ, 0x7610, R39 ;  /* 0x00007610ff277816 */ /* 0x000fe20000000027 */
[----:B------:R-:W4:Y:S01]  /*2d630*/  LDL R14, [R1+0xb28] ;  /* 0x000b2800010e7983 */ /* 0x000f220000100800 */
[----:B---3--:R-:W-:Y:S02]  /*2d640*/  @P4 IMAD.MOV.U32 R11, RZ, RZ, R19 ;  /* 0x000000ffff0b4224 */ /* 0x008fe400078e0013 */
[----:B------:R-:W-:-:S05]  /*2d650*/  @P4 IMAD.MOV.U32 R10, RZ, RZ, R13 ;  /* 0x000000ffff0a4224 */ /* 0x000fca00078e000d */
[----:B------:R2:W3:Y:S02]  /*2d660*/  @P4 LDG.E.U8 R3, desc[UR20][R10.64] ;  /* 0x000000140a034981 */ /* 0x0004e4000c1e1100 */
[----:B--2---:R-:W-:Y:S02]  /*2d670*/  @P3 IMAD.MOV.U32 R10, RZ, RZ, R40 ;  /* 0x000000ffff0a3224 */ /* 0x004fe400078e0028 */
[----:B----4-:R-:W-:-:S05]  /*2d680*/  @P3 IMAD.MOV.U32 R11, RZ, RZ, R44 ;  /* 0x000000ffff0b3224 */ /* 0x010fca00078e002c */
[----:B------:R0:W2:Y:S04]  /*2d690*/  @P3 LDG.E.U8 R39, desc[UR20][R10.64] ;  /* 0x000000140a273981 */ /* 0x0000a8000c1e1100 */
[----:B------:R-:W-:Y:S04]  /*2d6a0*/  STL [R1+0x1070], R2 ;  /* 0x0010700201007387 */ /* 0x000fe80000100800 */
[----:B------:R-:W4:Y:S04]  /*2d6b0*/  LDL R24, [R1+0xb2c] ;  /* 0x000b2c0001187983 */ /* 0x000f280000100800 */
[----:B------:R1:W-:Y:S04]  /*2d6c0*/  STL [R1+0x40], R21 ;  /* 0x0000401501007387 */ /* 0x0003e80000100800 */
[----:B------:R-:W4:Y:S04]  /*2d6d0*/  LDL R19, [R1+0xb34] ;  /* 0x000b340001137983 */ /* 0x000f280000100800 */
[----:B------:R-:W4:Y:S04]  /*2d6e0*/  LDL R13, [R1+0xb38] ;  /* 0x000b3800010d7983 */ /* 0x000f280000100800 */
[----:B-1----:R-:W4:Y:S01]  /*2d6f0*/  LDL R21, [R1+0xb30] ;  /* 0x000b300001157983 */ /* 0x002f220000100800 */
[----:B------:R-:W-:Y:S01]  /*2d700*/  ISETP.GT.AND P1, PT, R9, 0x3f, PT ;  /* 0x0000003f0900780c */ /* 0x000fe20003f24270 */
[----:B0-----:R-:W-:Y:S01]  /*2d710*/  @P3 IMAD.MOV.U32 R10, RZ, RZ, R14 ;  /* 0x000000ffff0a3224 */ /* 0x001fe200078e000e */
[----:B------:R-:W-:Y:S01]  /*2d720*/  PRMT R43, RZ, 0x7610, R43 ;  /* 0x00007610ff2b7816 */ /* 0x000fe2000000002b */
[----:B------:R-:W-:-:S05]  /*2d730*/  @P3 IMAD.MOV.U32 R11, RZ, RZ, R17 ;  /* 0x000000ffff0b3224 */ /* 0x000fca00078e0011 */
[----:B------:R4:W4:Y:S04]  /*2d740*/  @P3 LDG.E.U8 R43, desc[UR20][R10.64] ;  /* 0x000000140a2b3981 */ /* 0x000928000c1e1100 */
[----:B---3--:R-:W-:Y:S04]  /*2d750*/  STL [R1+0x1074], R3 ;  /* 0x0010740301007387 */ /* 0x008fe80000100800 */
[----:B------:R-:W3:Y:S04]  /*2d760*/  LDL R40, [R1+0xb3c] ;  /* 0x000b3c0001287983 */ /* 0x000ee80000100800 */
[----:B--2---:R0:W-:Y:S04]  /*2d770*/  STL [R1+0x284], R39 ;  /* 0x0002842701007387 */ /* 0x0041e80000100800 */
[----:B------:R-:W2:Y:S04]  /*2d780*/  LDL R17, [R1+0xb44] ;  /* 0x000b440001117983 */ /* 0x000ea80000100800 */
[----:B------:R-:W2:Y:S04]  /*2d790*/  LDL R14, [R1+0xb48] ;  /* 0x000b4800010e7983 */ /* 0x000ea80000100800 */
[----:B0-----:R-:W2:Y:S01]  /*2d7a0*/  LDL R39, [R1+0xb40] ;  /* 0x000b400001277983 */ /* 0x001ea20000100800 */
[----:B----4-:R-:W-:-:S03]  /*2d7b0*/  @P1 IMAD.MOV.U32 R11, RZ, RZ, R24 ;  /* 0x000000ffff0b1224 */ /* 0x010fc600078e0018 */
[----:B------:R-:W4:Y:S01]  /*2d7c0*/  LDL R24, [R1+0xb4c] ;  /* 0x000b4c0001187983 */ /* 0x000f220000100800 */
[----:B------:R-:W-:-:S03]  /*2d7d0*/  @P1 IMAD.MOV.U32 R10, RZ, RZ, R21 ;  /* 0x000000ffff0a1224 */ /* 0x000fc600078e0015 */
[----:B------:R-:W4:Y:S01]  /*2d7e0*/  LDL R21, [R1+0xb50] ;  /* 0x000b500001157983 */ /* 0x000f220000100800 */
[----:B------:R-:W-:Y:S02]  /*2d7f0*/  ISETP.GT.AND P4, PT, R9, 0x40, PT ;  /* 0x000000400900780c */ /* 0x000fe40003f84270 */
[----:B------:R-:W-:Y:S02]  /*2d800*/  PRMT R42, RZ, 0x7610, R42 ;  /* 0x00007610ff2a7816 */ /* 0x000fe4000000002a */
[----:B------:R-:W-:-:S04]  /*2d810*/  PRMT R41, RZ, 0x7610, R41 ;  /* 0x00007610ff297816 */ /* 0x000fc80000000029 */
[----:B------:R0:W4:Y:S01]  /*2d820*/  @P1 LDG.E.U8 R42, desc[UR20][R10.64] ;  /* 0x000000140a2a1981 */ /* 0x000122000c1e1100 */
[----:B------:R-:W-:Y:S02]  /*2d830*/  ISETP.GT.AND P3, PT, R9, 0x41, PT ;  /* 0x000000410900780c */ /* 0x000fe40003f64270 */
[----:B------:R-:W-:Y:S01]  /*2d840*/  PRMT R38, RZ, 0x7610, R38 ;  /* 0x00007610ff267816 */ /* 0x000fe20000000026 */
[----:B0-----:R-:W-:Y:S02]  /*2d850*/  @P1 IMAD.MOV.U32 R10, RZ, RZ, R13 ;  /* 0x000000ffff0a1224 */ /* 0x001fe400078e000d */
[----:B------:R-:W-:Y:S01]  /*2d860*/  @P1 IMAD.MOV.U32 R11, RZ, RZ, R19 ;  /* 0x000000ffff0b1224 */ /* 0x000fe200078e0013 */
[----:B------:R-:W-:Y:S01]  /*2d870*/  PRMT R37, RZ, 0x7610, R37 ;  /* 0x00007610ff257816 */ /* 0x000fe20000000025 */
[----:B------:R-:W4:Y:S04]  /*2d880*/  LDL R19, [R1+0xb54] ;  /* 0x000b540001137983 */ /* 0x000f280000100800 */
[----:B------:R3:W4:Y:S01]  /*2d890*/  @P1 LDG.E.U8 R41, desc[UR20][R10.64] ;  /* 0x000000140a291981 */ /* 0x000722000c1e1100 */
[----:B------:R-:W-:-:S03]  /*2d8a0*/  PRMT R35, RZ, 0x7610, R35 ;  /* 0x00007610ff237816 */ /* 0x000fc60000000023 */
[----:B------:R-:W4:Y:S01]  /*2d8b0*/  LDL R13, [R1+0xb58] ;  /* 0x000b5800010d7983 */ /* 0x000f220000100800 */
[----:B---3--:R-:W-:Y:S02]  /*2d8c0*/  @P4 IMAD.MOV.U32 R11, RZ, RZ, R40 ;  /* 0x000000ffff0b4224 */ /* 0x008fe400078e0028 */
[----:B--2---:R-:W-:-:S05]  /*2d8d0*/  @P4 IMAD.MOV.U32 R10, RZ, RZ, R39 ;  /* 0x000000ffff0a4224 */ /* 0x004fca00078e0027 */
[----:B------:R0:W2:Y:S02]  /*2d8e0*/  @P4 LDG.E.U8 R38, desc[UR20][R10.64] ;  /* 0x000000140a264981 */ /* 0x0000a4000c1e1100 */
[----:B0-----:R-:W-:Y:S02]  /*2d8f0*/  @P4 IMAD.MOV.U32 R10, RZ, RZ, R14 ;  /* 0x000000ffff0a4224 */ /* 0x001fe400078e000e */
[----:B------:R-:W-:Y:S01]  /*2d900*/  @P4 IMAD.MOV.U32 R11, RZ, RZ, R17 ;  /* 0x000000ffff0b4224 */ /* 0x000fe200078e0011 */
[----:B------:R-:W3:Y:S04]  /*2d910*/  LDL R14, [R1+0xb60] ;  /* 0x000b6000010e7983 */ /* 0x000ee80000100800 */
[----:B------:R4:W2:Y:S04]  /*2d920*/  @P4 LDG.E.U8 R37, desc[UR20][R10.64] ;  /* 0x000000140a254981 */ /* 0x0008a8000c1e1100 */
[----:B------:R-:W3:Y:S01]  /*2d930*/  LDL R17, [R1+0xb5c] ;  /* 0x000b5c0001117983 */ /* 0x000ee20000100800 */
[----:B----4-:R-:W-:-:S02]  /*2d940*/  @P3 IMAD.MOV.U32 R10, RZ, RZ, R21 ;  /* 0x000000ffff0a3224 */ /* 0x010fc400078e0015 */
[----:B------:R-:W-:Y:S01]  /*2d950*/  @P3 IMAD.MOV.U32 R11, RZ, RZ, R24 ;  /* 0x000000ffff0b3224 */ /* 0x000fe200078e0018 */
[----:B------:R-:W4:Y:S04]  /*2d960*/  LDL R21, [R1+0xb68] ;  /* 0x000b680001157983 */ /* 0x000f280000100800 */
[----:B------:R0:W3:Y:S04]  /*2d970*/  @P3 LDG.E.U8 R35, desc[UR20][R10.64] ;  /* 0x000000140a233981 */ /* 0x0000e8000c1e1100 */
[----:B------:R-:W4:Y:S01]  /*2d980*/  LDL R24, [R1+0xb64] ;  /* 0x000b640001187983 */ /* 0x000f220000100800 */
[----:B------:R-:W-:Y:S01]  /*2d990*/  PRMT R8, RZ, 0x7610, R8 ;  /* 0x00007610ff087816 */ /* 0x000fe20000000008 */
[----:B0-----:R-:W-:-:S02]  /*2d9a0*/  @P3 IMAD.MOV.U32 R11, RZ, RZ, R19 ;  /* 0x000000ffff0b3224 */ /* 0x001fc400078e0013 */
[----:B------:R-:W-:-:S05]  /*2d9b0*/  @P3 IMAD.MOV.U32 R10, RZ, RZ, R13 ;  /* 0x000000ffff0a3224 */ /* 0x000fca00078e000d */
[----:B------:R0:W4:Y:S04]  /*2d9c0*/  @P3 LDG.E.U8 R8, desc[UR20][R10.64] ;  /* 0x000000140a083981 */ /* 0x000128000c1e1100 */
[----:B--2---:R1:W-:Y:S04]  /*2d9d0*/  STL [R1+0x30], R37 ;  /* 0x0000302501007387 */ /* 0x0043e80000100800 */
[----:B-1----:R-:W2:Y:S04]  /*2d9e0*/  LDL R37, [R1+0xb6c] ;  /* 0x000b6c0001257983 */ /* 0x002ea80000100800 */
[----:B---3--:R1:W-:Y:S04]  /*2d9f0*/  STL [R1+0x2c], R35 ;  /* 0x00002c2301007387 */ /* 0x0083e80000100800 */
[----:B------:R-:W-:Y:S01]  /*2da00*/  STL [R1+0x280], R43 ;  /* 0x0002802b01007387 */ /* 0x000fe20000100800 */
[----:B------:R-:W-:-:S02]  /*2da10*/  ISETP.GT.AND P1, PT, R9, 0x42, PT ;  /* 0x000000420900780c */ /* 0x000fc40003f24270 */
[----:B------:R-:W-:Y:S01]  /*2da20*/  ISETP.GT.AND P4, PT, R9, 0x43, PT ;  /* 0x000000430900780c */ /* 0x000fe20003f84270 */
[----:B------:R-:W3:Y:S04]  /*2da30*/  LDL R19, [R1+0xb74] ;  /* 0x000b740001137983 */ /* 0x000ee80000100800 */
[----:B-1----:R-:W3:Y:S01]  /*2da40*/  LDL R35, [R1+0xb70] ;  /* 0x000b700001237983 */ /* 0x002ee20000100800 */
[----:B------:R-:W-:Y:S02]  /*2da50*/  PRMT R7, RZ, 0x7610, R7 ;  /* 0x00007610ff077816 */ /* 0x000fe40000000007 */
[----:B------:R-:W-:Y:S01]  /*2da60*/  PRMT R3, RZ, 0x7610, R3 ;  /* 0x00007610ff037816 */ /* 0x000fe20000000003 */
[----:B------:R-:W3:Y:S02]  /*2da70*/  LDL R13, [R1+0xb78] ;  /* 0x000b7800010d7983 */ /* 0x000ee40000100800 */
[----:B0-----:R-:W-:-:S02]  /*2da80*/  @P1 IMAD.MOV.U32 R10, RZ, RZ, R14 ;  /* 0x000000ffff0a1224 */ /* 0x001fc400078e000e */
[----:B------:R-:W-:-:S05]  /*2da90*/  @P1 IMAD.MOV.U32 R11, RZ, RZ, R17 ;  /* 0x000000ffff0b1224 */ /* 0x000fca00078e0011 */
[----:B------:R4:W3:Y:S01]  /*2daa0*/  @P1 LDG.E.U8 R7, desc[UR20][R10.64] ;  /* 0x000000140a071981 */ /* 0x0008e2000c1e1100 */
[----:B------:R-:W-:Y:S01]  /*2dab0*/  PRMT R2, RZ, 0x7610, R2 ;  /* 0x00007610ff027816 */ /* 0x000fe20000000002 */
[----:B----4-:R-:W-:Y:S02]  /*2dac0*/  @P1 IMAD.MOV.U32 R10, RZ, RZ, R21 ;  /* 0x000000ffff0a1224 */ /* 0x010fe400078e0015 */
[----:B------:R-:W-:-:S05]  /*2dad0*/  @P1 IMAD.MOV.U32 R11, RZ, RZ, R24 ;  /* 0x000000ffff0b1224 */ /* 0x000fca00078e0018 */
[----:B------:R2:W4:Y:S04]  /*2dae0*/  @P1 LDG.E.U8 R3, desc[UR20][R10.64] ;  /* 0x000000140a031981 */ /* 0x000528000c1e1100 */
[----:B------:R-:W-:Y:S04]  /*2daf0*/  STL [R1+0x10c4], R8 ;  /* 0x0010c40801007387 */ /* 0x000fe80000100800 */
[----:B------:R-:W-:Y:S04]  /*2db00*/  STL [R1+0x27c], R42 ;  /* 0x00027c2a01007387 */ /* 0x000fe80000100800 */
[----:B------:R-:W4:Y:S04]  /*2db10*/  LDL R17, [R1+0xb7c] ;  /* 0x000b7c0001117983 */ /* 0x000f280000100800 */
[----:B------:R-:W4:Y:S01]  /*2db20*/  LDL R14, [R1+0xb80] ;  /* 0x000b8000010e7983 */ /* 0x000f220000100800 */
[----:B--2---:R-:W-:-:S02]  /*2db30*/  @P4 IMAD.MOV.U32 R11, RZ, RZ, R37 ;  /* 0x000000ffff0b4224 */ /* 0x004fc400078e0025 */
[----:B---3--:R-:W-:-:S05]  /*2db40*/  @P4 IMAD.MOV.U32 R10, RZ, RZ, R35 ;  /* 0x000000ffff0a4224 */ /* 0x008fca00078e0023 */
[----:B------:R0:W2:Y:S01]  /*2db50*/  @P4 LDG.E.U8 R2, desc[UR20][R10.64] ;  /* 0x000000140a024981 */ /* 0x0000a2000c1e1100 */
[----:B------:R-:W-:-:S03]  /*2db60*/  ISETP.GT.AND P3, PT, R9, 0x44, PT ;  /* 0x000000440900780c */ /* 0x000fc60003f64270 */
[----:B------:R-:W-:Y:S04]  /*2db70*/  STL [R1+0x278], R41 ;  /* 0x0002782901007387 */ /* 0x000fe80000100800 */
[----:B------:R-:W-:Y:S04]  /*2db80*/  STL [R1+0x10b0], R7 ;  /* 0x0010b00701007387 */ /* 0x000fe80000100800 */
[----:B------:R-:W-:Y:S04]  /*2db90*/  STL [R1+0x34], R38 ;  /* 0x0000342601007387 */ /* 0x000fe80000100800 */
[----:B------:R-:W3:Y:S04]  /*2dba0*/  LDL R24, [R1+0xb84] ;  /* 0x000b840001187983 */ /* 0x000ee80000100800 */
[----:B------:R-:W3:Y:S01]  /*2dbb0*/  LDL R21, [R1+0xb88] ;  /* 0x000b880001157983 */ /* 0x000ee20000100800 */
[----:B------:R-:W-:Y:S01]  /*2dbc0*/  PRMT R0, RZ, 0x7610, R0 ;  /* 0x00007610ff007816 */ /* 0x000fe20000000000 */
[----:B0-----:R-:W-:-:S02]  /*2dbd0*/  @P4 IMAD.MOV.U32 R10, RZ, RZ, R13 ;  /* 0x000000ffff0a4224 */ /* 0x001fc400078e000d */
[----:B------:R-:W-:Y:S01]  /*2dbe0*/  @P4 IMAD.MOV.U32 R11, RZ, RZ, R19 ;  /* 0x000000ffff0b4224 */ /* 0x000fe200078e0013 */
[----:B----4-:R-:W-:Y:S01]  /*2dbf0*/  STL [R1+0x10b4], R3 ;  /* 0x0010b40301007387 */ /* 0x010fe20000100800 */
[----:B------:R-:W-:-:S03]  /*2dc00*/  PRMT R34, RZ, 0x7610, R34 ;  /* 0x00007610ff227816 */ /* 0x000fc60000000022 */
[----:B------:R0:W4:Y:S02]  /*2dc10*/  @P4 LDG.E.U8 R0, desc[UR20][R10.64] ;  /* 0x000000140a004981 */ /* 0x000124000c1e1100 */
[----:B0-----:R-:W-:Y:S02]  /*2dc20*/  @P3 IMAD.MOV.U32 R11, RZ, RZ, R17 ;  /* 0x000000ffff0b3224 */ /* 0x001fe400078e0011 */
[----:B------:R-:W-:-:S05]  /*2dc30*/  @P3 IMAD.MOV.U32 R10, RZ, RZ, R14 ;  /* 0x000000ffff0a3224 */ /* 0x000fca00078e000e */
[----:B------:R3:W4:Y:S04]  /*2dc40*/  @P3 LDG.E.U8 R34, desc[UR20][R10.64] ;  /* 0x000000140a223981 */ /* 0x000728000c1e1100 */
[----:B--2---:R-:W-:Y:S04]  /*2dc50*/  STL [R1+0x10ac], R2 ;  /* 0x0010ac0201007387 */ /* 0x004fe80000100800 */
[----:B------:R-:W2:Y:S04]  /*2dc60*/  LDL R19, [R1+0xb8c] ;  /* 0x000b8c0001137983 */ /* 0x000ea80000100800 */
[----:B------:R-:W2:Y:S01]  /*2dc70*/  LDL R13, [R1+0xb90] ;  /* 0x000b9000010d7983 */ /* 0x000ea20000100800 */
[----:B------:R-:W-:-:S02]  /*2dc80*/  ISETP.GT.AND P1, PT, R9, 0x45, PT ;  /* 0x000000450900780c */ /* 0x000fc40003f24270 */
[----:B------:R-:W-:Y:S01]  /*2dc90*/  PRMT R36, RZ, 0x7610, R36 ;  /* 0x00007610ff247816 */ /* 0x000fe20000000024 */
[----:B---3--:R-:W-:Y:S02]  /*2dca0*/  @P3 IMAD.MOV.U32 R11, RZ, RZ, R24 ;  /* 0x000000ffff0b3224 */ /* 0x008fe400078e0018 */
[----:B------:R-:W-:Y:S01]  /*2dcb0*/  @P3 IMAD.MOV.U32 R10, RZ, RZ, R21 ;  /* 0x000000ffff0a3224 */ /* 0x000fe200078e0015 */
[----:B------:R-:W-:-:S04]  /*2dcc0*/  PRMT R4, RZ, 0x7610, R4 ;  /* 0x00007610ff047816 */ /* 0x000fc80000000004 */
[----:B------:R2:W3:Y:S04]  /*2dcd0*/  @P3 LDG.E.U8 R36, desc[UR20][R10.64] ;  /* 0x000000140a243981 */ /* 0x0004e8000c1e1100 */
[----:B----4-:R-:W-:Y:S04]  /*2dce0*/  STL [R1+0x10b8], R0 ;  /* 0x0010b80001007387 */ /* 0x010fe80000100800 */
[----:B------:R-:W4:Y:S04]  /*2dcf0*/  LDL R17, [R1+0xb94] ;  /* 0x000b940001117983 */ /* 0x000f280000100800 */
[----:B------:R-:W3:Y:S04]  /*2dd00*/  LDL R14, [R1+0xb98] ;  /* 0x000b9800010e7983 */ /* 0x000ee80000100800 */
[----:B------:R-:W3:Y:S04]  /*2dd10*/  LDL R35, [R1+0xb9c] ;  /* 0x000b9c0001237983 */ /* 0x000ee80000100800 */
[----:B------:R0:W-:Y:S04]  /*2dd20*/  STL [R1+0x14], R34 ;  /* 0x0000142201007387 */ /* 0x0001e80000100800 */
[----:B------:R-:W3:Y:S04]  /*2dd30*/  LDL R24, [R1+0xba4] ;  /* 0x000ba40001187983 */ /* 0x000ee80000100800 */
[----:B------:R-:W3:Y:S04]  /*2dd40*/  LDL R21, [R1+0xba8] ;  /* 0x000ba80001157983 */ /* 0x000ee80000100800 */
[----:B0-----:R-:W3:Y:S01]  /*2dd50*/  LDL R34, [R1+0xba0] ;  /* 0x000ba00001227983 */ /* 0x001ee20000100800 */
[----:B--2---:R-:W-:-:S02]  /*2dd60*/  @P1 IMAD.MOV.U32 R11, RZ, RZ, R19 ;  /* 0x000000ffff0b1224 */ /* 0x004fc400078e0013 */
[----:B------:R-:W-:Y:S01]  /*2dd70*/  @P1 IMAD.MOV.U32 R10, RZ, RZ, R13 ;  /* 0x000000ffff0a1224 */ /* 0x000fe200078e000d */
[----:B------:R-:W-:Y:S01]  /*2dd80*/  ISETP.GT.AND P4, PT, R9, 0x46, PT ;  /* 0x000000460900780c */ /* 0x000fe20003f84270 */
[----:B------:R-:W2:Y:S04]  /*2dd90*/  LDL R13, [R1+0xbb0] ;  /* 0x000bb000010d7983 */ /* 0x000ea80000100800 */
[----:B------:R4:W2:Y:S01]  /*2dda0*/  @P1 LDG.E.U8 R4, desc[UR20][R10.64] ;  /* 0x000000140a041981 */ /* 0x0008a2000c1e1100 */
[----:B------:R-:W-:Y:S02]  /*2ddb0*/  PRMT R5, RZ, 0x7610, R5 ;  /* 0x00007610ff057816 */ /* 0x000fe40000000005 */
[----:B------:R-:W-:Y:S01]  /*2ddc0*/  PRMT R28, RZ, 0x7610, R28 ;  /* 0x00007610ff1c7816 */ /* 0x000fe2000000001c */
[----:B----4-:R-:W-:-:S02]  /*2ddd0*/  @P1 IMAD.MOV.U32 R11, RZ, RZ, R17 ;  /* 0x000000ffff0b1224 */ /* 0x010fc400078e0011 */
[----:B---3--:R-:W-:-:S05]  /*2dde0*/  @P1 IMAD.MOV.U32 R10, RZ, RZ, R14 ;  /* 0x000000ffff0a1224 */ /* 0x008fca00078e000e */
[----:B------:R0:W3:Y:S02]  /*2ddf0*/  @P1 LDG.E.U8 R5, desc[UR20][R10.64] ;  /* 0x000000140a051981 */ /* 0x0000e4000c1e1100 */
[----:B0-----:R-:W-:Y:S02]  /*2de00*/  @P4 IMAD.MOV.U32 R11, RZ, RZ, R35 ;  /* 0x000000ffff0b4224 */ /* 0x001fe400078e0023 */
[----:B------:R-:W-:-:S05]  /*2de10*/  @P4 IMAD.MOV.U32 R10, RZ, RZ, R34 ;  /* 0x000000ffff0a4224 */ /* 0x000fca00078e0022 */
[----:B------:R0:W4:Y:S04]  /*2de20*/  @P4 LDG.E.U8 R28, desc[UR20][R10.64] ;  /* 0x000000140a1c4981 */ /* 0x000128000c1e1100 */
[----:B--2---:R-:W-:Y:S04]  /*2de30*/  STL [R1+0x1078], R4 ;  /* 0x0010780401007387 */ /* 0x004fe80000100800 */
[----:B------:R-:W2:Y:S01]  /*2de40*/  LDL R17, [R1+0xbac] ;  /* 0x000bac0001117983 */ /* 0x000ea20000100800 */
[----:B------:R-:W-:Y:S01]  /*2de50*/  ISETP.GT.AND P3, PT, R9, 0x47, PT ;  /* 0x000000470900780c */ /* 0x000fe20003f64270 */
[----:B0-----:R-:W-:Y:S01]  /*2de60*/  @P4 IMAD.MOV.U32 R10, RZ, RZ, R21 ;  /* 0x000000ffff0a4224 */ /* 0x001fe200078e0015 */
[----:B------:R-:W-:Y:S01]  /*2de70*/  PRMT R27, RZ, 0x7610, R27 ;  /* 0x00007610ff1b7816 */ /* 0x000fe2000000001b */
[----:B------:R-:W-:Y:S01]  /*2de80*/  @P4 IMAD.MOV.U32 R11, RZ, RZ, R24 ;  /* 0x000000ffff0b4224 */ /* 0x000fe200078e0018 */
[----:B------:R-:W-:Y:S01]  /*2de90*/  PRMT R25, RZ, 0x7610, R25 ;  /* 0x00007610ff197816 */ /* 0x000fe20000000019 */
[----:B------:R-:W2:Y:S04]  /*2dea0*/  LDL R19, [R1+0xbb4] ;  /* 0x000bb40001137983 */ /* 0x000ea80000100800 */
[----:B------:R0:W2:Y:S04]  /*2deb0*/  @P4 LDG.E.U8 R27, desc[UR20][R10.64] ;  /* 0x000000140a1b4981 */ /* 0x0000a8000c1e1100 */
[----:B------:R-:W2:Y:S01]  /*2dec0*/  LDL R14, [R1+0xbb8] ;  /* 0x000bb800010e7983 */ /* 0x000ea20000100800 */
[----:B0-----:R-:W-:-:S03]  /*2ded0*/  @P3 IMAD.MOV.U32 R10, RZ, RZ, R13 ;  /* 0x000000ffff0a3224 */ /* 0x001fc600078e000d */
[----:B---3--:R-:W-:Y:S04]  /*2dee0*/  STL [R1+0x107c], R5 ;  /* 0x00107c0501007387 */ /* 0x008fe80000100800 */
[----:B----4-:R0:W-:Y:S04]  /*2def0*/  STL [R1+0x274], R28 ;  /* 0x0002741c01007387 */ /* 0x0101e80000100800 */
[----:B------:R-:W3:Y:S04]  /*2df00*/  LDL R21, [R1+0xbc0] ;  /* 0x000bc00001157983 */ /* 0x000ee80000100800 */
[----:B------:R-:W4:Y:S04]  /*2df10*/  LDL R24, [R1+0xbc8] ;  /* 0x000bc80001187983 */ /* 0x000f280000100800 */
[----:B0-----:R-:W4:Y:S01]  /*2df20*/  LDL R28, [R1+0xbbc] ;  /* 0x000bbc00011c7983 */ /* 0x001f220000100800 */
[----:B--2---:R-:W-:-:S05]  /*2df30*/  @P3 IMAD.MOV.U32 R11, RZ, RZ, R17 ;  /* 0x000000ffff0b3224 */ /* 0x004fca00078e0011 */
[----:B------:R0:W2:Y:S04]  /*2df40*/  @P3 LDG.E.U8 R25, desc[UR20][R10.64] ;  /* 0x000000140a193981 */ /* 0x0000a8000c1e1100 */
[----:B------:R1:W-:Y:S01]  /*2df50*/  STL [R1+0x270], R27 ;  /* 0x0002701b01007387 */ /* 0x0003e20000100800 */
[----:B------:R-:W-:-:S03]  /*2df60*/  ISETP.GT.AND P1, PT, R9, 0x48, PT ;  /* 0x000000480900780c */ /* 0x000fc60003f24270 */
[----:B------:R-:W2:Y:S04]  /*2df70*/  LDL R17, [R1+0xbcc] ;  /* 0x000bcc0001117983 */ /* 0x000ea80000100800 */
[----:B------:R-:W2:Y:S04]  /*2df80*/  LDL R13, [R1+0xbd0] ;  /* 0x000bd000010d7983 */ /* 0x000ea80000100800 */
[----:B-1----:R-:W2:Y:S01]  /*2df90*/  LDL R27, [R1+0xbc4] ;  /* 0x000bc400011b7983 */ /* 0x002ea20000100800 */
[----:B------:R-:W-:Y:S01]  /*2dfa0*/  PRMT R33, RZ, 0x7610, R33 ;  /* 0x00007610ff217816 */ /* 0x000fe20000000021 */
[----:B0-----:R-:W-:-:S02]  /*2dfb0*/  @P3 IMAD.MOV.U32 R10, RZ, RZ, R14 ;  /* 0x000000ffff0a3224 */ /* 0x001fc400078e000e */
[----:B------:R-:W-:Y:S01]  /*2dfc0*/  STL [R1+0x10], R36 ;  /* 0x0000102401007387 */ /* 0x000fe20000100800 */
[----:B------:R-:W-:-:S05]  /*2dfd0*/  @P3 IMAD.MOV.U32 R11, RZ, RZ, R19 ;  /* 0x000000ffff0b3224 */ /* 0x000fca00078e0013 */
[----:B------:R3:W2:Y:S01]  /*2dfe0*/  @P3 LDG.E.U8 R33, desc[UR20][R10.64] ;  /* 0x000000140a213981 */ /* 0x0006a2000c1e1100 */
[----:B------:R-:W-:Y:S01]  /*2dff0*/  PRMT R2, RZ, 0x7610, R2 ;  /* 0x00007610ff027816 */ /* 0x000fe20000000002 */
[----:B---3--:R-:W-:Y:S02]  /*2e000*/  @P1 IMAD.MOV.U32 R10, RZ, RZ, R21 ;  /* 0x000000ffff0a1224 */ /* 0x008fe400078e0015 */
[----:B----4-:R-:W-:-:S05]  /*2e010*/  @P1 IMAD.MOV.U32 R11, RZ, RZ, R28 ;  /* 0x000000ffff0b1224 */ /* 0x010fca00078e001c */
[----:B------:R0:W3:Y:S04]  /*2e020*/  @P1 LDG.E.U8 R2, desc[UR20][R10.64] ;  /* 0x000000140a021981 */ /* 0x0000e8000c1e1100 */
[----:B--2---:R1:W-:Y:S04]  /*2e030*/  STL [R1+0x26c], R25 ;  /* 0x00026c1901007387 */ /* 0x0043e80000100800 */
[----:B------:R-:W2:Y:S04]  /*2e040*/  LDL R14, [R1+0xbd8] ;  /* 0x000bd800010e7983 */ /* 0x000ea80000100800 */
[----:B------:R-:W4:Y:S04]  /*2e050*/  LDL R19, [R1+0xbe0] ;  /* 0x000be00001137983 */ /* 0x000f280000100800 */
[----:B-1----:R-:W4:Y:S04]  /*2e060*/  LDL R25, [R1+0xbd4] ;  /* 0x000bd40001197983 */ /* 0x002f280000100800 */
[----:B------:R-:W4:Y:S01]  /*2e070*/  LDL R28, [R1+0xbdc] ;  /* 0x000bdc00011c7983 */ /* 0x000f220000100800 */
[C---:B------:R-:W-:Y:S01]  /*2e080*/  ISETP.GT.AND P4, PT, R9.reuse, 0x49, PT ;  /* 0x000000490900780c */ /* 0x040fe20003f84270 */
[----:B0-----:R-:W-:Y:S01]  /*2e090*/  @P1 IMAD.MOV.U32 R10, RZ, RZ, R24 ;  /* 0x000000ffff0a1224 */ /* 0x001fe200078e0018 */
[----:B------:R-:W-:Y:S01]  /*2e0a0*/  PRMT R0, RZ, 0x7610, R0 ;  /* 0x00007610ff007816 */ /* 0x000fe20000000000 */
[----:B------:R-:W-:Y:S01]  /*2e0b0*/  @P1 IMAD.MOV.U32 R11, RZ, RZ, R27 ;  /* 0x000000ffff0b1224 */ /* 0x000fe200078e001b */
[----:B------:R-:W-:Y:S01]  /*2e0c0*/  ISETP.GT.AND P3, PT, R9, 0x4a, PT ;  /* 0x0000004a0900780c */ /* 0x000fe20003f64270 */
[----:B------:R-:W4:Y:S01]  /*2e0d0*/  LDL R21, [R1+0xbe8] ;  /* 0x000be80001157983 */ /* 0x000f220000100800 */
[----:B------:R-:W-:-:S03]  /*2e0e0*/  PRMT R93, RZ, 0x7610, R93 ;  /* 0x00007610ff5d7816 */ /* 0x000fc6000000005d */
[----:B------:R0:W4:Y:S01]  /*2e0f0*/  @P1 LDG.E.U8 R0, desc[UR20][R10.64] ;  /* 0x000000140a001981 */ /* 0x000122000c1e1100 */
[----:B------:R-:W-:-:S03]  /*2e100*/  PRMT R92, RZ, 0x7610, R92 ;  /* 0x00007610ff5c7816 */ /* 0x000fc6000000005c */
[----:B0-----:R-:W-:Y:S02]  /*2e110*/  @P4 IMAD.MOV.U32 R10, RZ, RZ, R13 ;  /* 0x000000ffff0a4224 */ /* 0x001fe400078e000d */
[----:B------:R-:W-:-:S05]  /*2e120*/  @P4 IMAD.MOV.U32 R11, RZ, RZ, R17 ;  /* 0x000000ffff0b4224 */ /* 0x000fca00078e0011 */
[----:B------:R2:W4:Y:S01]  /*2e130*/  @P4 LDG.E.U8 R93, desc[UR20][R10.64] ;  /* 0x000000140a5d4981 */ /* 0x000522000c1e1100 */
[----:B------:R-:W-:-:S03]  /*2e140*/  PRMT R91, RZ, 0x7610, R91 ;  /* 0x00007610ff5b7816 */ /* 0x000fc6000000005b */
[----:B---3--:R-:W-:Y:S04]  /*2e150*/  STL [R1+0x10cc], R2 ;  /* 0x0010cc0201007387 */ /* 0x008fe80000100800 */
[----:B------:R-:W3:Y:S01]  /*2e160*/  LDL R27, [R1+0xbe4] ;  /* 0x000be400011b7983 */ /* 0x000ee20000100800 */
[----:B--2---:R-:W-:Y:S02]  /*2e170*/  @P4 IMAD.MOV.U32 R10, RZ, RZ, R14 ;  /* 0x000000ffff0a4224 */ /* 0x004fe400078e000e */
[----:B----4-:R-:W-:-:S05]  /*2e180*/  @P4 IMAD.MOV.U32 R11, RZ, RZ, R25 ;  /* 0x000000ffff0b4224 */ /* 0x010fca00078e0019 */
[----:B------:R0:W2:Y:S02]  /*2e190*/  @P4 LDG.E.U8 R92, desc[UR20][R10.64] ;  /* 0x000000140a5c4981 */ /* 0x0000a4000c1e1100 */
[----:B0-----:R-:W-:Y:S02]  /*2e1a0*/  @P3 IMAD.MOV.U32 R10, RZ, RZ, R19 ;  /* 0x000000ffff0a3224 */ /* 0x001fe400078e0013 */
[----:B------:R-:W-:-:S05]  /*2e1b0*/  @P3 IMAD.MOV.U32 R11, RZ, RZ, R28 ;  /* 0x000000ffff0b3224 */ /* 0x000fca00078e001c */
[----:B------:R0:W4:Y:S04]  /*2e1c0*/  @P3 LDG.E.U8 R91, desc[UR20][R10.64] ;  /* 0x000000140a5b3981 */ /* 0x000128000c1e1100 */
[----:B------:R-:W-:Y:S04]  /*2e1d0*/  STL [R1+0x10d0], R0 ;  /* 0x0010d00001007387 */ /* 0x000fe80000100800 */
[----:B------:R-:W2:Y:S04]  /*2e1e0*/  LDL R24, [R1+0xbec] ;  /* 0x000bec0001187983 */ /* 0x000ea80000100800 */
[----:B------:R-:W2:Y:S04]  /*2e1f0*/  LDL R17, [R1+0xbf0] ;  /* 0x000bf00001117983 */ /* 0x000ea80000100800 */
[----:B------:R-:W2:Y:S04]  /*2e200*/  LDL R13, [R1+0xbf8] ;  /* 0x000bf800010d7983 */ /* 0x000ea80000100800 */
[----:B------:R-:W-:Y:S04]  /*2e210*/  STL [R1+0x10c8], R93 ;  /* 0x0010c85d01007387 */ /* 0x000fe80000100800 */
[----:B------:R-:W2:Y:S04]  /*2e220*/  LDL R25, [R1+0xbf4] ;  /* 0x000bf40001197983 */ /* 0x000ea80000100800 */
[----:B------:R-:W2:Y:S04]  /*2e230*/  LDL R14, [R1+0xc00] ;  /* 0x000c0000010e7983 */ /* 0x000ea80000100800 */
[----:B------:R-:W2:Y:S04]  /*2e240*/  LDL R19, [R1+0xbfc] ;  /* 0x000bfc0001137983 */ /* 0x000ea80000100800 */
[----:B------:R-:W2:Y:S04]  /*2e250*/  LDL R28, [R1+0xc08] ;  /* 0x000c0800011c7983 */ /* 0x000ea80000100800 */
[----:B------:R1:W-:Y:S01]  /*2e260*/  STL [R1+0x268], R33 ;  /* 0x0002682101007387 */ /* 0x0003e20000100800 */
[----:B------:R-:W-:Y:S01]  /*2e270*/  PRMT R90, RZ, 0x7610, R90 ;  /* 0x00007610ff5a7816 */ /* 0x000fe2000000005a */
[----:B0-----:R-:W-:-:S02]  /*2e280*/  @P3 IMAD.MOV.U32 R10, RZ, RZ, R21 ;  /* 0x000000ffff0a3224 */ /* 0x001fc400078e0015 */
[----:B---3--:R-:W-:-:S05]  /*2e290*/  @P3 IMAD.MOV.U32 R11, RZ, RZ, R27 ;  /* 0x000000ffff0b3224 */ /* 0x008fca00078e001b */
[----:B------:R2:W3:Y:S04]  /*2e2a0*/  @P3 LDG.E.U8 R90, desc[UR20][R10.64] ;  /* 0x000000140a5a3981 */ /* 0x0004e8000c1e1100 */
[----:B----4-:R-:W-:Y:S04]  /*2e2b0*/  STL [R1+0x10bc], R91 ;  /* 0x0010bc5b01007387 */ /* 0x010fe80000100800 */
[----:B-1----:R-:W4:Y:S04]  /*2e2c0*/  LDL R33, [R1+0xc04] ;  /* 0x000c040001217983 */ /* 0x002f280000100800 */
[----:B------:R-:W4:Y:S04]  /*2e2d0*/  LDL R27, [R1+0xc0c] ;  /* 0x000c0c00011b7983 */ /* 0x000f280000100800 */
[----:B------:R-:W4:Y:S01]  /*2e2e0*/  LDL R21, [R1+0xc10] ;  /* 0x000c100001157983 */ /* 0x000f220000100800 */
[----:B------:R-:W-:-:S02]  /*2e2f0*/  ISETP.GT.AND P1, PT, R9, 0x4b, PT ;  /* 0x0000004b0900780c */ /* 0x000fc40003f24270 */
[----:B------:R-:W-:Y:S02]  /*2e300*/  ISETP.GT.AND P4, PT, R9, 0x4c, PT ;  /* 0x0000004c0900780c */ /* 0x000fe40003f84270 */
[----:B------:R-:W-:Y:S02]  /*2e310*/  PRMT R89, RZ, 0x7610, R89 ;  /* 0x00007610ff597816 */ /* 0x000fe40000000059 */
[----:B------:R-:W-:-:S07]  /*2e320*/  PRMT R88, RZ, 0x7610, R88 ;  /* 0x00007610ff587816 */ /* 0x000fce0000000058 */
[----:B--2---:R-:W-:Y:S02]  /*2e330*/  @P1 IMAD.MOV.U32 R10, RZ, RZ, R17 ;  /* 0x000000ffff0a1224 */ /* 0x004fe400078e0011 */
[----:B------:R-:W-:-:S05]  /*2e340*/  @P1 IMAD.MOV.U32 R11, RZ, RZ, R24 ;  /* 0x000000ffff0b1224 */ /* 0x000fca00078e0018 */
[----:B------:R0:W2:Y:S01]  /*2e350*/  @P1 LDG.E.U8 R89, desc[UR20][R10.64] ;  /* 0x000000140a591981 */ /* 0x0000a2000c1e1100 */
[----:B------:R-:W-:Y:S01]  /*2e360*/  PRMT R87, RZ, 0x7610, R87 ;  /* 0x00007610ff577816 */ /* 0x000fe20000000057 */
[----:B0-----:R-:W-:Y:S02]  /*2e370*/  @P1 IMAD.MOV.U32 R10, RZ, RZ, R13 ;  /* 0x000000ffff0a1224 */ /* 0x001fe400078e000d */
[----:B------:R-:W-:-:S05]  /*2e380*/  @P1 IMAD.MOV.U32 R11, RZ, RZ, R25 ;  /* 0x000000ffff0b1224 */ /* 0x000fca00078e0019 */
[----:B------:R0:W2:Y:S01]  /*2e390*/  @P1 LDG.E.U8 R88, desc[UR20][R10.64] ;  /* 0x000000140a581981 */ /* 0x0000a2000c1e1100 */
[----:B------:R-:W-:Y:S01]  /*2e3a0*/  PRMT R86, RZ, 0x7610, R86 ;  /* 0x00007610ff567816 */ /* 0x000fe20000000056 */
[----:B0-----:R-:W-:Y:S02]  /*2e3b0*/  @P4 IMAD.MOV.U32 R10, RZ, RZ, R14 ;  /* 0x000000ffff0a4224 */ /* 0x001fe400078e000e */
[----:B------:R-:W-:-:S05]  /*2e3c0*/  @P4 IMAD.MOV.U32 R11, RZ, RZ, R19 ;  /* 0x000000ffff0b4224 */ /* 0x000fca00078e0013 */
[----:B------:R0:W2:Y:S02]  /*2e3d0*/  @P4 LDG.E.U8 R87, desc[UR20][R10.64] ;  /* 0x000000140a574981 */ /* 0x0000a4000c1e1100 */
[----:B0-----:R-:W-:Y:S02]  /*2e3e0*/  @P4 IMAD.MOV.U32 R10, RZ, RZ, R28 ;  /* 0x000000ffff0a4224 */ /* 0x001fe400078e001c */
[----:B---3--:R-:W-:Y:S01]  /*2e3f0*/  STL [R1+0x10c0], R90 ;  /* 0x0010c05a01007387 */ /* 0x008fe20000100800 */
[----:B------:R-:W-:-:S03]  /*2e400*/  ISETP.GT.AND P3, PT, R9, 0x4d, PT ;  /* 0x0000004d0900780c */ /* 0x000fc60003f64270 */
[----:B------:R-:W3:Y:S04]  /*2e410*/  LDL R24, [R1+0xc14] ;  /* 0x000c140001187983 */ /* 0x000ee80000100800 */
[----:B------:R-:W3:Y:S04]  /*2e420*/  LDL R17, [R1+0xc18] ;  /* 0x000c180001117983 */ /* 0x000ee80000100800 */
[----:B------:R-:W3:Y:S04]  /*2e430*/  LDL R25, [R1+0xc1c] ;  /* 0x000c1c0001197983 */ /* 0x000ee80000100800 */
[----:B------:R-:W3:Y:S01]  /*2e440*/  LDL R13, [R1+0xc20] ;  /* 0x000c2000010d7983 */ /* 0x000ee20000100800 */
[----:B------:R-:W-:-:S03]  /*2e450*/  PRMT R85, RZ, 0x7610, R85 ;  /* 0x00007610ff557816 */ /* 0x000fc60000000055 */
[----:B------:R-:W3:Y:S04]  /*2e460*/  LDL R19, [R1+0xc24] ;  /* 0x000c240001137983 */ /* 0x000ee80000100800 */
[----:B------:R-:W3:Y:S01]  /*2e470*/  LDL R14, [R1+0xc28] ;  /* 0x000c2800010e7983 */ /* 0x000ee20000100800 */
[----:B----4-:R-:W-:-:S05]  /*2e480*/  @P4 IMAD.MOV.U32 R11, RZ, RZ, R33 ;  /* 0x000000ffff0b4224 */ /* 0x010fca00078e0021 */
[----:B------:R0:W4:Y:S02]  /*2e490*/  @P4 LDG.E.U8 R86, desc[UR20][R10.64] ;  /* 0x000000140a564981 */ /* 0x000124000c1e1100 */
[----:B0-----:R-:W-:Y:S02]  /*2e4a0*/  @P3 IMAD.MOV.U32 R10, RZ, RZ, R21 ;  /* 0x000000ffff0a3224 */ /* 0x001fe400078e0015 */
[----:B------:R-:W-:-:S05]  /*2e4b0*/  @P3 IMAD.MOV.U32 R11, RZ, RZ, R27 ;  /* 0x000000ffff0b3224 */ /* 0x000fca00078e001b */
[----:B------:R3:W4:Y:S01]  /*2e4c0*/  @P3 LDG.E.U8 R85, desc[UR20][R10.64] ;  /* 0x000000140a553981 */ /* 0x000722000c1e1100 */
[----:B------:R-:W-:Y:S02]  /*2e4d0*/  ISETP.GT.AND P1, PT, R9, 0x4e, PT ;  /* 0x0000004e0900780c */ /* 0x000fe40003f24270 */
[----:B------:R-:W-:Y:S02]  /*2e4e0*/  PRMT R84, RZ, 0x7610, R84 ;  /* 0x00007610ff547816 */ /* 0x000fe40000000054 */
[----:B------:R-:W-:Y:S01]  /*2e4f0*/  PRMT R23, RZ, 0x7610, R23 ;  /* 0x00007610ff177816 */ /* 0x000fe20000000017 */
[----:B--2---:R-:W-:Y:S01]  /*2e500*/  STL [R1+0x1088], R87 ;  /* 0x0010885701007387 */ /* 0x004fe20000100800 */
[----:B---3--:R-:W-:Y:S02]  /*2e510*/  @P3 IMAD.MOV.U32 R11, RZ, RZ, R24 ;  /* 0x000000ffff0b3224 */ /* 0x008fe400078e0018 */
[----:B------:R-:W-:-:S05]  /*2e520*/  @P3 IMAD.MOV.U32 R10, RZ, RZ, R17 ;  /* 0x000000ffff0a3224 */ /* 0x000fca00078e0011 */
[----:B------:R0:W2:Y:S02]  /*2e530*/  @P3 LDG.E.U8 R84, desc[UR20][R10.64] ;  /* 0x000000140a543981 */ /* 0x0000a4000c1e1100 */
[----:B0-----:R-:W-:Y:S02]  /*2e540*/  @P1 IMAD.MOV.U32 R10, RZ, RZ, R13 ;  /* 0x000000ffff0a1224 */ /* 0x001fe400078e000d */
[----:B------:R-:W-:-:S05]  /*2e550*/  @P1 IMAD.MOV.U32 R11, RZ, RZ, R25 ;  /* 0x000000ffff0b1224 */ /* 0x000fca00078e0019 */
[----:B------:R0:W3:Y:S04]  /*2e560*/  @P1 LDG.E.U8 R23, desc[UR20][R10.64] ;  /* 0x000000140a171981 */ /* 0x0000e8000c1e1100 */
[----:B----4-:R-:W-:Y:S04]  /*2e570*/  STL [R1+0x108c], R86 ;  /* 0x00108c5601007387 */ /* 0x010fe80000100800 */
[----:B------:R-:W4:Y:S04]  /*2e580*/  LDL R27, [R1+0xc2c] ;  /* 0x000c2c00011b7983 */ /* 0x000f280000100800 */
[----:B------:R-:W4:Y:S04]  /*2e590*/  LDL R21, [R1+0xc30] ;  /* 0x000c300001157983 */ /* 0x000f280000100800 */
[----:B------:R-:W-:Y:S04]  /*2e5a0*/  STL [R1+0x1080], R85 ;  /* 0x0010805501007387 */ /* 0x000fe80000100800 */
[----:B------:R-:W4:Y:S04]  /*2e5b0*/  LDL R24, [R1+0xc34] ;  /* 0x000c340001187983 */ /* 0x000f280000100800 */
[----:B------:R-:W4:Y:S01]  /*2e5c0*/  LDL R17, [R1+0xc38] ;  /* 0x000c380001117983 */ /* 0x000f220000100800 */
[----:B------:R-:W-:Y:S01]  /*2e5d0*/  ISETP.GT.AND P4, PT, R9, 0x4f, PT ;  /* 0x0000004f0900780c */ /* 0x000fe20003f84270 */
[----:B0-----:R-:W-:Y:S01]  /*2e5e0*/  @P1 IMAD.MOV.U32 R10, RZ, RZ, R14 ;  /* 0x000000ffff0a1224 */ /* 0x001fe200078e000e */
[----:B------:R-:W-:Y:S01]  /*2e5f0*/  PRMT R32, RZ, 0x7610, R32 ;  /* 0x00007610ff207816 */ /* 0x000fe20000000020 */
[----:B------:R-:W-:Y:S01]  /*2e600*/  @P1 IMAD.MOV.U32 R11, RZ, RZ, R19 ;  /* 0x000000ffff0b1224 */ /* 0x000fe200078e0013 */
[----:B------:R-:W-:-:S04]  /*2e610*/  PRMT R26, RZ, 0x7610, R26 ;  /* 0x00007610ff1a7816 */ /* 0x000fc8000000001a */
[----:B------:R4:W4:Y:S01]  /*2e620*/  @P1 LDG.E.U8 R32, desc[UR20][R10.64] ;  /* 0x000000140a201981 */ /* 0x000922000c1e1100 */
[----:B------:R-:W-:-:S03]  /*2e630*/  PRMT R31, RZ, 0x7610, R31 ;  /* 0x00007610ff1f7816 */ /* 0x000fc6000000001f */
[----:B--2---:R-:W-:Y:S04]  /*2e640*/  STL [R1+0x1084], R84 ;  /* 0x0010845401007387 */ /* 0x004fe80000100800 */
[----:B------:R-:W2:Y:S04]  /*2e650*/  LDL R25, [R1+0xc3c] ;  /* 0x000c3c0001197983 */ /* 0x000ea80000100800 */
[----:B------:R-:W2:Y:S04]  /*2e660*/  LDL R13, [R1+0xc40] ;  /* 0x000c4000010d7983 */ /* 0x000ea80000100800 */
[----:B---3--:R0:W-:Y:S04]  /*2e670*/  STL [R1+0x264], R23 ;  /* 0x0002641701007387 */ /* 0x0081e80000100800 */
[----:B------:R-:W3:Y:S04]  /*2e680*/  LDL R14, [R1+0xc48] ;  /* 0x000c4800010e7983 */ /* 0x000ee80000100800 */
[----:B------:R-:W3:Y:S04]  /*2e690*/  LDL R19, [R1+0xc50] ;  /* 0x000c500001137983 */ /* 0x000ee80000100800 */
[----:B0-----:R-:W3:Y:S04]  /*2e6a0*/  LDL R23, [R1+0xc44] ;  /* 0x000c440001177983 */ /* 0x001ee80000100800 */
[----:B------:R-:W3:Y:S01]  /*2e6b0*/  LDL R28, [R1+0xc4c] ;  /* 0x000c4c00011c7983 */ /* 0x000ee20000100800 */
[----:B----4-:R-:W-:-:S03]  /*2e6c0*/  @P4 IMAD.MOV.U32 R11, RZ, RZ, R27 ;  /* 0x000000ffff0b4224 */ /* 0x010fc600078e001b */
[----:B------:R-:W4:Y:S01]  /*2e6d0*/  LDL R27, [R1+0xc54] ;  /* 0x000c5400011b7983 */ /* 0x000f220000100800 */
[----:B------:R-:W-:-:S03]  /*2e6e0*/  @P4 IMAD.MOV.U32 R10, RZ, RZ, R21 ;  /* 0x000000ffff0a4224 */ /* 0x000fc600078e0015 */
[----:B------:R-:W4:Y:S04]  /*2e6f0*/  LDL R21, [R1+0xc58] ;  /* 0x000c580001157983 */ /* 0x000f280000100800 */
[----:B------:R0:W4:Y:S02]  /*2e700*/  @P4 LDG.E.U8 R26, desc[UR20][R10.64] ;  /* 0x000000140a1a4981 */ /* 0x000124000c1e1100 */
[----:B0-----:R-:W-:Y:S02]  /*2e710*/  @P4 IMAD.MOV.U32 R11, RZ, RZ, R24 ;  /* 0x000000ffff0b4224 */ /* 0x001fe400078e0018 */
[----:B------:R-:W-:-:S05]  /*2e720*/  @P4 IMAD.MOV.U32 R10, RZ, RZ, R17 ;  /* 0x000000ffff0a4224 */ /* 0x000fca00078e0011 */
[----:B------:R2:W4:Y:S01]  /*2e730*/  @P4 LDG.E.U8 R31, desc[UR20][R10.64] ;  /* 0x000000140a1f4981 */ /* 0x000522000c1e1100 */
[C---:B------:R-:W-:Y:S02]  /*2e740*/  ISETP.GT.AND P3, PT, R9.reuse, 0x50, PT ;  /* 0x000000500900780c */ /* 0x040fe40003f64270 */
[----:B------:R-:W-:Y:S02]  /*2e750*/  ISETP.GT.AND P1, PT, R9, 0x51, PT ;  /* 0x000000510900780c */ /* 0x000fe40003f24270 */
[----:B------:R-:W-:Y:S02]  /*2e760*/  PRMT R83, RZ, 0x7610, R83 ;  /* 0x00007610ff537816 */ /* 0x000fe40000000053 */
[----:B------:R-:W-:Y:S02]  /*2e770*/  PRMT R82, RZ, 0x7610, R82 ;  /* 0x00007610ff527816 */ /* 0x000fe40000000052 */
[----:B------:R-:W-:-:S05]  /*2e780*/  PRMT R81, RZ, 0x7610, R81 ;  /* 0x00007610ff517816 */ /* 0x000fca0000000051 */
[----:B--2---:R-:W-:Y:S02]  /*2e790*/  @P3 IMAD.MOV.U32 R11, RZ, RZ, R25 ;  /* 0x000000ffff0b3224 */ /* 0x004fe400078e0019 */
[----:B------:R-:W-:-:S05]  /*2e7a0*/  @P3 IMAD.MOV.U32 R10, RZ, RZ, R13 ;  /* 0x000000ffff0a3224 */ /* 0x000fca00078e000d */
[----:B------:R3:W2:Y:S02]  /*2e7b0*/  @P3 LDG.E.U8 R83, desc[UR20][R10.64] ;  /* 0x000000140a533981 */ /* 0x0006a4000c1e1100 */
[----:B---3--:R-:W-:Y:S02]  /*2e7c0*/  @P3 IMAD.MOV.U32 R10, RZ, RZ, R14 ;  /* 0x000000ffff0a3224 */ /* 0x008fe400078e000e */
[----:B------:R-:W-:-:S05]  /*2e7d0*/  @P3 IMAD.MOV.U32 R11, RZ, RZ, R23 ;  /* 0x000000ffff0b3224 */ /* 0x000fca00078e0017 */
[----:B------:R0:W3:Y:S02]  /*2e7e0*/  @P3 LDG.E.U8 R82, desc[UR20][R10.64] ;  /* 0x000000140a523981 */ /* 0x0000e4000c1e1100 */
[----:B0-----:R-:W-:Y:S02]  /*2e7f0*/  @P1 IMAD.MOV.U32 R10, RZ, RZ, R19 ;  /* 0x000000ffff0a1224 */ /* 0x001fe400078e0013 */
[----:B------:R-:W-:-:S05]  /*2e800*/  @P1 IMAD.MOV.U32 R11, RZ, RZ, R28 ;  /* 0x000000ffff0b1224 */ /* 0x000fca00078e001c */
[----:B------:R0:W2:Y:S04]  /*2e810*/  @P1 LDG.E.U8 R81, desc[UR20][R10.64] ;  /* 0x000000140a511981 */ /* 0x0000a8000c1e1100 */
[----:B----4-:R1:W-:Y:S04]  /*2e820*/  STL [R1+0x25c], R26 ;  /* 0x00025c1a01007387 */ /* 0x0103e80000100800 */
[----:B------:R-:W4:Y:S04]  /*2e830*/  LDL R17, [R1+0xc60] ;  /* 0x000c600001117983 */ /* 0x000f280000100800 */
[----:B------:R-:W2:Y:S04]  /*2e840*/  LDL R24, [R1+0xc68] ;  /* 0x000c680001187983 */ /* 0x000ea80000100800 */
[----:B-1----:R-:W2:Y:S04]  /*2e850*/  LDL R26, [R1+0xc5c] ;  /* 0x000c5c00011a7983 */ /* 0x002ea80000100800 */
[----:B------:R-:W3:Y:S04]  /*2e860*/  LDL R25, [R1+0xc64] ;  /* 0x000c640001197983 */ /* 0x000ee80000100800 */
[----:B------:R-:W3:Y:S04]  /*2e870*/  LDL R13, [R1+0xc70] ;  /* 0x000c7000010d7983 */ /* 0x000ee80000100800 */
[----:B------:R-:W3:Y:S04]  /*2e880*/  LDL R23, [R1+0xc6c] ;  /* 0x000c6c0001177983 */ /* 0x000ee80000100800 */
[----:B------:R-:W3:Y:S04]  /*2e890*/  LDL R14, [R1+0xc78] ;  /* 0x000c7800010e7983 */ /* 0x000ee80000100800 */
[----:B------:R-:W3:Y:S04]  /*2e8a0*/  LDL R19, [R1+0xc74] ;  /* 0x000c740001137983 */ /* 0x000ee80000100800 */
[----:B------:R-:W3:Y:S04]  /*2e8b0*/  LDL R28, [R1+0xc80] ;  /* 0x000c8000011c7983 */ /* 0x000ee80000100800 */
[----:B------:R-:W-:Y:S04]  /*2e8c0*/  STL [R1+0x260], R32 ;  /* 0x0002602001007387 */ /* 0x000fe80000100800 */
[----:B------:R1:W-:Y:S01]  /*2e8d0*/  STL [R1+0x258], R31 ;  /* 0x0002581f01007387 */ /* 0x0003e20000100800 */
[----:B0-----:R-:W-:-:S02]  /*2e8e0*/  @P1 IMAD.MOV.U32 R10, RZ, RZ, R21 ;  /* 0x000000ffff0a1224 */ /* 0x001fc400078e0015 */
[----:B------:R-:W-:Y:S01]  /*2e8f0*/  @P1 IMAD.MOV.U32 R11, RZ, RZ, R27 ;  /* 0x000000ffff0b1224 */ /* 0x000fe200078e001b */
[----:B------:R-:W3:Y:S04]  /*2e900*/  LDL R21, [R1+0xc88] ;  /* 0x000c880001157983 */ /* 0x000ee80000100800 */
[----:B------:R-:W3:Y:S04]  /*2e910*/  LDL R27, [R1+0xc84] ;  /* 0x000c8400011b7983 */ /* 0x000ee80000100800 */
[----:B-1----:R-:W3:Y:S01]  /*2e920*/  LDL R31, [R1+0xc7c] ;  /* 0x000c7c00011f7983 */ /* 0x002ee20000100800 */
[----:B------:R-:W-:-:S02]  /*2e930*/  ISETP.GT.AND P4, PT, R9, 0x52, PT ;  /* 0x000000520900780c */ /* 0x000fc40003f84270 */
[----:B------:R-:W-:Y:S02]  /*2e940*/  PRMT R80, RZ, 0x7610, R80 ;  /* 0x00007610ff507816 */ /* 0x000fe40000000050 */
[C---:B------:R-:W-:Y:S02]  /*2e950*/  ISETP.GT.AND P3, PT, R9.reuse, 0x53, PT ;  /* 0x000000530900780c */ /* 0x040fe40003f64270 */
[----:B------:R-:W-:Y:S02]  /*2e960*/  PRMT R79, RZ, 0x7610, R79 ;  /* 0x00007610ff4f7816 */ /* 0x000fe4000000004f */
[----:B------:R4:W3:Y:S01]  /*2e970*/  @P1 LDG.E.U8 R80, desc[UR20][R10.64] ;  /* 0x000000140a501981 */ /* 0x0008e2000c1e1100 */
[----:B------:R-:W-:Y:S02]  /*2e980*/  PRMT R78, RZ, 0x7610, R78 ;  /* 0x00007610ff4e7816 */ /* 0x000fe4000000004e */
[----:B------:R-:W-:Y:S02]  /*2e990*/  ISETP.GT.AND P1, PT, R9, 0x54, PT ;  /* 0x000000540900780c */ /* 0x000fe40003f24270 */
[----:B------:R-:W-:-:S02]  /*2e9a0*/  PRMT R77, RZ, 0x7610, R77 ;  /* 0x00007610ff4d7816 */ /* 0x000fc4000000004d */
[----:B------:R-:W-:Y:S02]  /*2e9b0*/  PRMT R76, RZ, 0x7610, R76 ;  /* 0x00007610ff4c7816 */ /* 0x000fe4000000004c */
[----:B------:R-:W-:Y:S02]  /*2e9c0*/  PRMT R75, RZ, 0x7610, R75 ;  /* 0x00007610ff4b7816 */ /* 0x000fe4000000004b */
[----:B------:R-:W-:Y:S01]  /*2e9d0*/  PRMT R74, RZ, 0x7610, R74 ;  /* 0x00007610ff4a7816 */ /* 0x000fe2000000004a */
[----:B----4-:R-:W-:Y:S02]  /*2e9e0*/  @P4 IMAD.MOV.U32 R10, RZ, RZ, R17 ;  /* 0x000000ffff0a4224 */ /* 0x010fe400078e0011 */
[----:B------:R-:W4:Y:S01]  /*2e9f0*/  LDL R17, [R1+0xc90] ;  /* 0x000c900001117983 */ /* 0x000f220000100800 */
[----:B--2---:R-:W-:-:S03]  /*2ea00*/  @P4 IMAD.MOV.U32 R11, RZ, RZ, R26 ;  /* 0x000000ffff0b4224 */ /* 0x004fc600078e001a */
[----:B------:R-:W2:Y:S04]  /*2ea10*/  LDL R26, [R1+0xc8c] ;  /* 0x000c8c00011a7983 */ /* 0x000ea80000100800 */
[----:B------:R0:W2:Y:S02]  /*2ea20*/  @P4 LDG.E.U8 R79, desc[UR20][R10.64] ;  /* 0x000000140a4f4981 */ /* 0x0000a4000c1e1100 */
[----:B0-----:R-:W-:Y:S02]  /*2ea30*/  @P4 IMAD.MOV.U32 R10, RZ, RZ, R24 ;  /* 0x000000ffff0a4224 */ /* 0x001fe400078e0018 */
[----:B---3--:R-:W-:Y:S01]  /*2ea40*/  @P4 IMAD.MOV.U32 R11, RZ, RZ, R25 ;  /* 0x000000ffff0b4224 */ /* 0x008fe200078e0019 */
[----:B------:R-:W3:Y:S04]  /*2ea50*/  LDL R24, [R1+0xc98] ;  /* 0x000c980001187983 */ /* 0x000ee80000100800 */
[----:B------:R0:W3:Y:S04]  /*2ea60*/  @P4 LDG.E.U8 R78, desc[UR20][R10.64] ;  /* 0x000000140a4e4981 */ /* 0x0000e8000c1e1100 */
[----:B------:R-:W3:Y:S01]  /*2ea70*/  LDL R25, [R1+0xc94] ;  /* 0x000c940001197983 */ /* 0x000ee20000100800 */
[----:B0-----:R-:W-:-:S02]  /*2ea80*/  @P3 IMAD.MOV.U32 R10, RZ, RZ, R13 ;  /* 0x000000ffff0a3224 */ /* 0x001fc400078e000d */
[----:B------:R-:W-:Y:S01]  /*2ea90*/  @P3 IMAD.MOV.U32 R11, RZ, RZ, R23 ;  /* 0x000000ffff0b3224 */ /* 0x000fe200078e0017 */
[----:B------:R-:W3:Y:S04]  /*2eaa0*/  LDL R13, [R1+0xca0] ;  /* 0x000ca000010d7983 */ /* 0x000ee80000100800 */
[----:B------:R0:W3:Y:S04]  /*2eab0*/  @P3 LDG.E.U8 R77, desc[UR20][R10.64] ;  /* 0x000000140a4d3981 */ /* 0x0000e8000c1e1100 */
[----:B------:R-:W3:Y:S01]  /*2eac0*/  LDL R23, [R1+0xc9c] ;  /* 0x000c9c0001177983 */ /* 0x000ee20000100800 */
[----:B0-----:R-:W-:-:S02]  /*2ead0*/  @P3 IMAD.MOV.U32 R10, RZ, RZ, R14 ;  /* 0x000000ffff0a3224 */ /* 0x001fc400078e000e */
[----:B------:R-:W-:Y:S01]  /*2eae0*/  @P3 IMAD.MOV.U32 R11, RZ, RZ, R19 ;  /* 0x000000ffff0b3224 */ /* 0x000fe200078e0013 */
[----:B------:R-:W-:Y:S01]  /*2eaf0*/  ISETP.GT.AND P4, PT, R9, 0x55, PT ;  /* 0x000000550900780c */ /* 0x000fe20003f84270 */
[----:B------:R-:W3:Y:S04]  /*2eb00*/  LDL R19, [R1+0xca4] ;  /* 0x000ca40001137983 */ /* 0x000ee80000100800 */
[----:B------:R0:W3:Y:S04]  /*2eb10*/  @P3 LDG.E.U8 R76, desc[UR20][R10.64] ;  /* 0x000000140a4c3981 */ /* 0x0000e8000c1e1100 */
[----:B------:R-:W3:Y:S01]  /*2eb20*/  LDL R14, [R1+0xca8] ;  /* 0x000ca800010e7983 */ /* 0x000ee20000100800 */
[----:B0-----:R-:W-:-:S02]  /*2eb30*/  @P1 IMAD.MOV.U32 R10, RZ, RZ, R28 ;  /* 0x000000ffff0a1224 */ /* 0x001fc400078e001c */
[----:B------:R-:W-:-:S05]  /*2eb40*/  @P1 IMAD.MOV.U32 R11, RZ, RZ, R31 ;  /* 0x000000ffff0b1224 */ /* 0x000fca00078e001f */
[----:B------:R0:W3:Y:S02]  /*2eb50*/  @P1 LDG.E.U8 R75, desc[UR20][R10.64] ;  /* 0x000000140a4b1981 */ /* 0x0000e4000c1e1100 */
[----:B0-----:R-:W-:Y:S02]  /*2eb60*/  @P1 IMAD.MOV.U32 R10, RZ, RZ, R21 ;  /* 0x000000ffff0a1224 */ /* 0x001fe400078e0015 */
[----:B------:R-:W-:-:S05]  /*2eb70*/  @P1 IMAD.MOV.U32 R11, RZ, RZ, R27 ;  /* 0x000000ffff0b1224 */ /* 0x000fca00078e001b */
[----:B------:R4:W3:Y:S01]  /*2eb80*/  @P1 LDG.E.U8 R74, desc[UR20][R10.64] ;  /* 0x000000140a4a1981 */ /* 0x0008e2000c1e1100 */
[----:B------:R-:W-:Y:S02]  /*2eb90*/  PRMT R73, RZ, 0x7610, R73 ;  /* 0x00007610ff497816 */ /* 0x000fe40000000049 */
[----:B------:R-:W-:Y:S02]  /*2eba0*/  ISETP.GT.AND P3, PT, R9, 0x56, PT ;  /* 0x000000560900780c */ /* 0x000fe40003f64270 */
[----:B------:R-:W-:Y:S02]  /*2ebb0*/  PRMT R72, RZ, 0x7610, R72 ;  /* 0x00007610ff487816 */ /* 0x000fe40000000048 */
[----:B------:R-:W-:Y:S01]  /*2ebc0*/  PRMT R22, RZ, 0x7610, R22 ;  /* 0x00007610ff167816 */ /* 0x000fe20000000016 */
[----:B----4-:R-:W-:Y:S02]  /*2ebd0*/  @P4 IMAD.MOV.U32 R10, RZ, RZ, R17 ;  /* 0x000000ffff0a4224 */ /* 0x010fe400078e0011 */
[----:B--2---:R-:W-:-:S05]  /*2ebe0*/  @P4 IMAD.MOV.U32 R11, RZ, RZ, R26 ;  /* 0x000000ffff0b4224 */ /* 0x004fca00078e001a */
[----:B------:R3:W2:Y:S02]  /*2ebf0*/  @P4 LDG.E.U8 R73, desc[UR20][R10.64] ;  /* 0x000000140a494981 */ /* 0x0006a4000c1e1100 */
[----:B---3--:R-:W-:Y:S02]  /*2ec00*/  @P4 IMAD.MOV.U32 R10, RZ, RZ, R24 ;  /* 0x000000ffff0a4224 */ /* 0x008fe400078e0018 */
[----:B------:R-:W-:-:S05]  /*2ec10*/  @P4 IMAD.MOV.U32 R11, RZ, RZ, R25 ;  /* 0x000000ffff0b4224 */ /* 0x000fca00078e0019 */
[----:B------:R0:W3:Y:S02]  /*2ec20*/  @P4 LDG.E.U8 R72, desc[UR20][R10.64] ;  /* 0x000000140a484981 */ /* 0x0000e4000c1e1100 */
[----:B0-----:R-:W-:Y:S02]  /*2ec30*/  @P3 IMAD.MOV.U32 R10, RZ, RZ, R13 ;  /* 0x000000ffff0a3224 */ /* 0x001fe400078e000d */
[----:B------:R-:W-:-:S05]  /*2ec40*/  @P3 IMAD.MOV.U32 R11, RZ, RZ, R23 ;  /* 0x000000ffff0b3224 */ /* 0x000fca00078e0017 */
[----:B------:R0:W4:Y:S04]  /*2ec50*/  @P3 LDG.E.U8 R22, desc[UR20][R10.64] ;  /* 0x000000140a163981 */ /* 0x000128000c1e1100 */
[----:B------:R-:W-:Y:S04]  /*2ec60*/  STL [R1+0x1090], R75 ;  /* 0x0010904b01007387 */ /* 0x000fe80000100800 */
        /* <DEDUP_REMOVED lines=15> */
[----:B---3--:R-:W-:Y:S04]  /*2ed60*/  STL [R1+0x10a0], R72 ;  /* 0x0010a04801007387 */ /* 0x008fe80000100800 */
[----:B------:R-:W3:Y:S04]  /*2ed70*/  LDL R24, [R1+0xcc4] ;  /* 0x000cc40001187983 */ /* 0x000ee80000100800 */
[----:B------:R-:W3:Y:S04]  /*2ed80*/  LDL R13, [R1+0xcc8] ;  /* 0x000cc800010d7983 */ /* 0x000ee80000100800 */
[----:B------:R-:W3:Y:S04]  /*2ed90*/  LDL R23, [R1+0xccc] ;  /* 0x000ccc0001177983 */ /* 0x000ee80000100800 */
[----:B------:R-:W3:Y:S01]  /*2eda0*/  LDL R19, [R1+0xcd0] ;  /* 0x000cd00001137983 */ /* 0x000ee20000100800 */
[----:B----4-:R-:W-:-:S02]  /*2edb0*/  @P1 IMAD.MOV.U32 R11, RZ, RZ, R28 ;  /* 0x000000ffff0b1224 */ /* 0x010fc400078e001c */
[----:B------:R-:W-:-:S05]  /*2edc0*/  @P1 IMAD.MOV.U32 R10, RZ, RZ, R21 ;  /* 0x000000ffff0a1224 */ /* 0x000fca00078e0015 */
[----:B------:R0:W4:Y:S02]  /*2edd0*/  @P1 LDG.E.U8 R20, desc[UR20][R10.64] ;  /* 0x000000140a141981 */ /* 0x000124000c1e1100 */
[----:B0-----:R-:W-:Y:S02]  /*2ede0*/  @P1 IMAD.MOV.U32 R11, RZ, RZ, R27 ;  /* 0x000000ffff0b1224 */ /* 0x001fe400078e001b */
[----:B------:R-:W-:-:S05]  /*2edf0*/  @P1 IMAD.MOV.U32 R10, RZ, RZ, R17 ;  /* 0x000000ffff0a1224 */ /* 0x000fca00078e0011 */
[----:B------:R2:W4:Y:S04]  /*2ee00*/  @P1 LDG.E.U8 R16, desc[UR20][R10.64] ;  /* 0x000000140a101981 */ /* 0x000528000c1e1100 */
[----:B------:R0:W-:Y:S04]  /*2ee10*/  STL [R1+0x254], R22 ;  /* 0x0002541601007387 */ /* 0x0001e80000100800 */
[----:B------:R-:W4:Y:S01]  /*2ee20*/  LDL R14, [R1+0xcd8] ;  /* 0x000cd800010e7983 */ /* 0x000f220000100800 */
[----:B------:R-:W-:-:S03]  /*2ee30*/  ISETP.GT.AND P4, PT, R9, 0x58, PT ;  /* 0x000000580900780c */ /* 0x000fc60003f84270 */
[----:B------:R-:W4:Y:S04]  /*2ee40*/  LDL R21, [R1+0xcdc] ;  /* 0x000cdc0001157983 */ /* 0x000f280000100800 */
[----:B0-----:R-:W4:Y:S01]  /*2ee50*/  LDL R22, [R1+0xcd4] ;  /* 0x000cd40001167983 */ /* 0x001f220000100800 */
[----:B------:R-:W-:Y:S02]  /*2ee60*/  ISETP.GT.AND P3, PT, R9, 0x59, PT ;  /* 0x000000590900780c */ /* 0x000fe40003f64270 */
[----:B------:R-:W-:Y:S02]  /*2ee70*/  PRMT R71, RZ, 0x7610, R71 ;  /* 0x00007610ff477816 */ /* 0x000fe40000000047 */
[----:B------:R-:W-:Y:S02]  /*2ee80*/  PRMT R70, RZ, 0x7610, R70 ;  /* 0x00007610ff467816 */ /* 0x000fe40000000046 */
[----:B------:R-:W-:Y:S01]  /*2ee90*/  PRMT R69, RZ, 0x7610, R69 ;  /* 0x00007610ff457816 */ /* 0x000fe20000000045 */
[----:B--2---:R-:W-:-:S02]  /*2eea0*/  @P4 IMAD.MOV.U32 R11, RZ, RZ, R26 ;  /* 0x000000ffff0b4224 */ /* 0x004fc400078e001a */
        /* <DEDUP_REMOVED lines=10> */
[----:B-1----:R-:W2:Y:S04]  /*2ef50*/  LDL R20, [R1+0xce0] ;  /* 0x000ce00001147983 */ /* 0x002ea80000100800 */
[----:B------:R1:W-:Y:S04]  /*2ef60*/  STL [R1+0x248], R16 ;  /* 0x0002481001007387 */ /* 0x0003e80000100800 */
[----:B------:R-:W3:Y:S04]  /*2ef70*/  LDL R28, [R1+0xcec] ;  /* 0x000cec00011c7983 */ /* 0x000ee80000100800 */
[----:B------:R-:W3:Y:S04]  /*2ef80*/  LDL R27, [R1+0xcf0] ;  /* 0x000cf000011b7983 */ /* 0x000ee80000100800 */
[----:B-1----:R-:W3:Y:S04]  /*2ef90*/  LDL R16, [R1+0xce8] ;  /* 0x000ce80001107983 */ /* 0x002ee80000100800 */
[----:B------:R-:W3:Y:S04]  /*2efa0*/  LDL R25, [R1+0xcf4] ;  /* 0x000cf40001197983 */ /* 0x000ee80000100800 */
[----:B------:R-:W3:Y:S04]  /*2efb0*/  LDL R13, [R1+0xcf8] ;  /* 0x000cf800010d7983 */ /* 0x000ee80000100800 */
[----:B------:R-:W3:Y:S04]  /*2efc0*/  LDL R24, [R1+0xcfc] ;  /* 0x000cfc0001187983 */ /* 0x000ee80000100800 */
[----:B------:R-:W3:Y:S01]  /*2efd0*/  LDL R19, [R1+0xd00] ;  /* 0x000d000001137983 */ /* 0x000ee20000100800 */
[----:B0-----:R-:W-:-:S03]  /*2efe0*/  @P3 IMAD.MOV.U32 R10, RZ, RZ, R14 ;  /* 0x000000ffff0a3224 */ /* 0x001fc600078e000e */
[----:B------:R-:W-:Y:S04]  /*2eff0*/  STL [R1+0x250], R30 ;  /* 0x0002501e01007387 */ /* 0x000fe80000100800 */
[----:B------:R-:W3:Y:S04]  /*2f000*/  LDL R26, [R1+0xe44] ;  /* 0x000e4400011a7983 */ /* 0x000ee80000100800 */
[----:B------:R-:W3:Y:S04]  /*2f010*/  LDL R14, [R1+0xe48] ;  /* 0x000e4800010e7983 */ /* 0x000ee80000100800 */
[----:B------:R-:W3:Y:S01]  /*2f020*/  LDL R23, [R1+0xe4c] ;  /* 0x000e4c0001177983 */ /* 0x000ee20000100800 */
[C---:B------:R-:W-:Y:S01]  /*2f030*/  ISETP.GT.AND P1, PT, R9.reuse, 0x5a, PT ;  /* 0x0000005a0900780c */ /* 0x040fe20003f24270 */
[----:B------:R-:W-:Y:S01]  /*2f040*/  @P3 IMAD.MOV.U32 R11, RZ, RZ, R22 ;  /* 0x000000ffff0b3224 */ /* 0x000fe200078e0016 */
[----:B------:R-:W-:Y:S01]  /*2f050*/  PRMT R68, RZ, 0x7610, R68 ;  /* 0x00007610ff447816 */ /* 0x000fe20000000044 */
[----:B------:R-:W3:Y:S01]  /*2f060*/  LDL R22, [R1+0xe50] ;  /* 0x000e500001167983 */ /* 0x000ee20000100800 */
[----:B------:R-:W-:-:S02]  /*2f070*/  ISETP.GT.AND P4, PT, R9, 0x5b, PT ;  /* 0x0000005b0900780c */ /* 0x000fc40003f84270 */
[----:B------:R-:W-:Y:S02]  /*2f080*/  PRMT R67, RZ, 0x7610, R67 ;  /* 0x00007610ff437816 */ /* 0x000fe40000000043 */
[----:B------:R0:W3:Y:S01]  /*2f090*/  @P3 LDG.E.U8 R68, desc[UR20][R10.64] ;  /* 0x000000140a443981 */ /* 0x0000e2000c1e1100 */
[----:B------:R-:W-:-:S04]  /*2f0a0*/  PRMT R66, RZ, 0x7610, R66 ;  /* 0x00007610ff427816 */ /* 0x000fc80000000042 */
[----:B0-----:R-:W-:Y:S01]  /*2f0b0*/  @P1 IMAD.MOV.U32 R11, RZ, RZ, R21 ;  /* 0x000000ffff0b1224 */ /* 0x001fe200078e0015 */
[----:B------:R-:W-:Y:S01]  /*2f0c0*/  ISETP.GT.AND P3, PT, R9, 0x5c, PT ;  /* 0x0000005c0900780c */ /* 0x000fe20003f64270 */
[----:B------:R-:W3:Y:S01]  /*2f0d0*/  LDL R21, [R1+0xe54] ;  /* 0x000e540001157983 */ /* 0x000ee20000100800 */
[----:B------:R-:W-:Y:S02]  /*2f0e0*/  PRMT R65, RZ, 0x7610, R65 ;  /* 0x00007610ff417816 */ /* 0x000fe40000000041 */
[----:B------:R-:W-:Y:S02]  /*2f0f0*/  PRMT R64, RZ, 0x7610, R64 ;  /* 0x00007610ff407816 */ /* 0x000fe40000000040 */
[----:B------:R-:W-:Y:S02]  /*2f100*/  PRMT R62, RZ, 0x7610, R62 ;  /* 0x00007610ff3e7816 */ /* 0x000fe4000000003e */
[----:B------:R-:W-:Y:S01]  /*2f110*/  PRMT R60, RZ, 0x7610, R60 ;  /* 0x00007610ff3c7816 */ /* 0x000fe2000000003c */
[----:B--2---:R-:W-:-:S02]  /*2f120*/  @P1 IMAD.MOV.U32 R10, RZ, RZ, R20 ;  /* 0x000000ffff0a1224 */ /* 0x004fc400078e0014 */
[----:B------:R-:W2:Y:S04]  /*2f130*/  LDL R20, [R1+0xe58] ;  /* 0x000e580001147983 */ /* 0x000ea80000100800 */
[----:B------:R4:W2:Y:S02]  /*2f140*/  @P1 LDG.E.U8 R67, desc[UR20][R10.64] ;  /* 0x000000140a431981 */ /* 0x0008a4000c1e1100 */
[----:B----4-:R-:W-:Y:S02]  /*2f150*/  @P1 IMAD.MOV.U32 R11, RZ, RZ, R17 ;  /* 0x000000ffff0b1224 */ /* 0x010fe400078e0011 */
[----:B------:R-:W4:Y:S01]  /*2f160*/  LDL R17, [R1+0xe5c] ;  /* 0x000e5c0001117983 */ /* 0x000f220000100800 */
[----:B---3--:R-:W-:-:S03]  /*2f170*/  @P1 IMAD.MOV.U32 R10, RZ, RZ, R16 ;  /* 0x000000ffff0a1224 */ /* 0x008fc600078e0010 */
[----:B------:R-:W3:Y:S04]  /*2f180*/  LDL R16, [R1+0xe60] ;  /* 0x000e600001107983 */ /* 0x000ee80000100800 */
[----:B------:R0:W3:Y:S02]  /*2f190*/  @P1 LDG.E.U8 R66, desc[UR20][R10.64] ;  /* 0x000000140a421981 */ /* 0x0000e4000c1e1100 */
[----:B0-----:R-:W-:Y:S02]  /*2f1a0*/  @P4 IMAD.MOV.U32 R10, RZ, RZ, R27 ;  /* 0x000000ffff0a4224 */ /* 0x001fe400078e001b */
[----:B------:R-:W-:-:S05]  /*2f1b0*/  @P4 IMAD.MOV.U32 R11, RZ, RZ, R28 ;  /* 0x000000ffff0b4224 */ /* 0x000fca00078e001c */
[----:B------:R0:W3:Y:S01]  /*2f1c0*/  @P4 LDG.E.U8 R65, desc[UR20][R10.64] ;  /* 0x000000140a414981 */ /* 0x0000e2000c1e1100 */
[----:B------:R-:W-:Y:S01]  /*2f1d0*/  ISETP.GT.AND P1, PT, R9, 0x5d, PT ;  /* 0x0000005d0900780c */ /* 0x000fe20003f24270 */
[----:B0-----:R-:W-:Y:S02]  /*2f1e0*/  @P4 IMAD.MOV.U32 R10, RZ, RZ, R13 ;  /* 0x000000ffff0a4224 */ /* 0x001fe400078e000d */
[----:B------:R-:W-:Y:S01]  /*2f1f0*/  @P4 IMAD.MOV.U32 R11, RZ, RZ, R25 ;  /* 0x000000ffff0b4224 */ /* 0x000fe200078e0019 */
        /* <DEDUP_REMOVED lines=10> */
[----:B------:R-:W3:Y:S04]  /*2f2a0*/  LDL R14, [R1+0xe78] ;  /* 0x000e7800010e7983 */ /* 0x000ee80000100800 */
[----:B------:R0:W3:Y:S02]  /*2f2b0*/  @P3 LDG.E.U8 R60, desc[UR20][R10.64] ;  /* 0x000000140a3c3981 */ /* 0x0000e4000c1e1100 */
[----:B0-----:R-:W-:Y:S02]  /*2f2c0*/  @P1 IMAD.MOV.U32 R11, RZ, RZ, R23 ;  /* 0x000000ffff0b1224 */ /* 0x001fe400078e0017 */
[----:B------:R-:W3:Y:S01]  /*2f2d0*/  LDL R23, [R1+0xe74] ;  /* 0x000e740001177983 */ /* 0x000ee20000100800 */
[----:B------:R-:W-:Y:S01]  /*2f2e0*/  ISETP.GT.AND P4, PT, R9, 0x5e, PT ;  /* 0x0000005e0900780c */ /* 0x000fe20003f84270 */
[----:B------:R-:W-:Y:S01]  /*2f2f0*/  @P1 IMAD.MOV.U32 R10, RZ, RZ, R22 ;  /* 0x000000ffff0a1224 */ /* 0x000fe200078e0016 */
[----:B------:R-:W-:Y:S01]  /*2f300*/  PRMT R58, RZ, 0x7610, R58 ;  /* 0x00007610ff3a7816 */ /* 0x000fe2000000003a */
[----:B------:R-:W3:Y:S01]  /*2f310*/  LDL R22, [R1+0xe90] ;  /* 0x000e900001167983 */ /* 0x000ee20000100800 */
[----:B------:R-:W-:-:S04]  /*2f320*/  PRMT R56, RZ, 0x7610, R56 ;  /* 0x00007610ff387816 */ /* 0x000fc80000000038 */
[----:B------:R0:W3:Y:S01]  /*2f330*/  @P1 LDG.E.U8 R58, desc[UR20][R10.64] ;  /* 0x000000140a3a1981 */ /* 0x0000e2000c1e1100 */
[----:B------:R-:W-:Y:S02]  /*2f340*/  ISETP.GT.AND P3, PT, R9, 0x5f, PT ;  /* 0x0000005f0900780c */ /* 0x000fe40003f64270 */
[----:B------:R-:W-:Y:S01]  /*2f350*/  PRMT R18, RZ, 0x7610, R18 ;  /* 0x00007610ff127816 */ /* 0x000fe20000000012 */
[----:B0-----:R-:W-:Y:S01]  /*2f360*/  @P1 IMAD.MOV.U32 R11, RZ, RZ, R21 ;  /* 0x000000ffff0b1224 */ /* 0x001fe200078e0015 */
[----:B------:R-:W-:Y:S01]  /*2f370*/  PRMT R12, RZ, 0x7610, R12 ;  /* 0x00007610ff0c7816 */ /* 0x000fe2000000000c */
[----:B------:R-:W3:Y:S01]  /*2f380*/  LDL R21, [R1+0xe7c] ;  /* 0x000e7c0001157983 */ /* 0x000ee20000100800 */
        /* <DEDUP_REMOVED lines=9> */
[----:B------:R0:W2:Y:S02]  /*2f420*/  @P4 LDG.E.U8 R18, desc[UR20][R10.64] ;  /* 0x000000140a124981 */ /* 0x0000a4000c1e1100 */
[----:B0-----:R-:W-:Y:S02]  /*2f430*/  @P4 IMAD.MOV.U32 R10, RZ, RZ, R13 ;  /* 0x000000ffff0a4224 */ /* 0x001fe400078e000d */
[----:B------:R-:W-:-:S05]  /*2f440*/  @P4 IMAD.MOV.U32 R11, RZ, RZ, R25 ;  /* 0x000000ffff0b4224 */ /* 0x000fca00078e0019 */
[----:B------:R0:W3:Y:S02]  /*2f450*/  @P4 LDG.E.U8 R12, desc[UR20][R10.64] ;  /* 0x000000140a0c4981 */ /* 0x0000e4000c1e1100 */
[----:B0-----:R-:W-:Y:S02]  /*2f460*/  @P3 IMAD.MOV.U32 R10, RZ, RZ, R19 ;  /* 0x000000ffff0a3224 */ /* 0x001fe400078e0013 */
[----:B------:R-:W-:-:S05]  /*2f470*/  @P3 IMAD.MOV.U32 R11, RZ, RZ, R24 ;  /* 0x000000ffff0b3224 */ /* 0x000fca00078e0018 */
[----:B------:R0:W4:Y:S02]  /*2f480*/  @P3 LDG.E.U8 R15, desc[UR20][R10.64] ;  /* 0x000000140a0f3981 */ /* 0x000124000c1e1100 */
[----:B0-----:R-:W-:Y:S02]  /*2f490*/  @P3 IMAD.MOV.U32 R10, RZ, RZ, R14 ;  /* 0x000000ffff0a3224 */ /* 0x001fe400078e000e */
[----:B------:R-:W-:-:S05]  /*2f4a0*/  @P3 IMAD.MOV.U32 R11, RZ, RZ, R23 ;  /* 0x000000ffff0b3224 */ /* 0x000fca00078e0017 */
[----:B------:R-:W4:Y:S04]  /*2f4b0*/  @P3 LDG.E.U8 R4, desc[UR20][R10.64] ;  /* 0x000000140a043981 */ /* 0x000f28000c1e1100 */
[----:B--2---:R0:W-:Y:S04]  /*2f4c0*/  STL [R1+0x244], R18 ;  /* 0x0002441201007387 */ /* 0x0041e80000100800 */
[----:B------:R-:W2:Y:S04]  /*2f4d0*/  LDL R13, [R1+0xe9c] ;  /* 0x000e9c00010d7983 */ /* 0x000ea80000100800 */
[----:B0-----:R-:W2:Y:S04]  /*2f4e0*/  LDL R18, [R1+0xe94] ;  /* 0x000e940001127983 */ /* 0x001ea80000100800 */
[----:B---3--:R0:W-:Y:S04]  /*2f4f0*/  STL [R1+0x240], R12 ;  /* 0x0002400c01007387 */ /* 0x0081e80000100800 */
[----:B------:R-:W3:Y:S04]  /*2f500*/  LDL R25, [R1+0xea4] ;  /* 0x000ea40001197983 */ /* 0x000ee80000100800 */
[----:B------:R-:W3:Y:S04]  /*2f510*/  LDL R19, [R1+0xea8] ;  /* 0x000ea80001137983 */ /* 0x000ee80000100800 */
[----:B0-----:R-:W3:Y:S04]  /*2f520*/  LDL R12, [R1+0xea0] ;  /* 0x000ea000010c7983 */ /* 0x001ee80000100800 */
[----:B------:R-:W3:Y:S04]  /*2f530*/  LDL R24, [R1+0xeac] ;  /* 0x000eac0001187983 */ /* 0x000ee80000100800 */
[----:B----4-:R0:W-:Y:S04]  /*2f540*/  STL [R1+0x23c], R15 ;  /* 0x00023c0f01007387 */ /* 0x0101e80000100800 */
[----:B------:R-:W4:Y:S04]  /*2f550*/  LDL R14, [R1+0xeb4] ;  /* 0x000eb400010e7983 */ /* 0x000f280000100800 */
[----:B0-----:R-:W4:Y:S04]  /*2f560*/  LDL R15, [R1+0xeb0] ;  /* 0x000eb000010f7983 */ /* 0x001f280000100800 */
[----:B------:R0:W-:Y:S01]  /*2f570*/  STL [R1+0x234], R4 ;  /* 0x0002340401007387 */ /* 0x0001e20000100800 */
[----:B------:R-:W-:-:S02]  /*2f580*/  ISETP.GT.AND P1, PT, R9, 0x60, PT ;  /* 0x000000600900780c */ /* 0x000fc40003f24270 */
[----:B------:R-:W-:Y:S01]  /*2f590*/  ISETP.GT.AND P4, PT, R9, 0x61, PT ;  /* 0x000000610900780c */ /* 0x000fe20003f84270 */
[----:B------:R-:W4:Y:S01]  /*2f5a0*/  LDL R23, [R1+0xd0c] ;  /* 0x000d0c0001177983 */ /* 0x000f220000100800 */
[----:B------:R-:W-:Y:S02]  /*2f5b0*/  PRMT R54, RZ, 0x7610, R54 ;  /* 0x00007610ff367816 */ /* 0x000fe40000000036 */
[----:B------:R-:W-:Y:S01]  /*2f5c0*/  PRMT R52, RZ, 0x7610, R52 ;  /* 0x00007610ff347816 */ /* 0x000fe20000000034 */
[----:B------:R-:W4:Y:S04]  /*2f5d0*/  LDL R28, [R1+0xd1c] ;  /* 0x000d1c00011c7983 */ /* 0x000f280000100800 */
[----:B0-----:R-:W4:Y:S02]  /*2f5e0*/  LDL R4, [R1+0xeb8] ;  /* 0x000eb80001047983 */ /* 0x001f240000100800 */
[----:B------:R-:W-:-:S02]  /*2f5f0*/  @P1 IMAD.MOV.U32 R10, RZ, RZ, R20 ;  /* 0x000000ffff0a1224 */ /* 0x000fc400078e0014 */
[----:B------:R-:W-:Y:S01]  /*2f600*/  @P1 IMAD.MOV.U32 R11, RZ, RZ, R21 ;  /* 0x000000ffff0b1224 */ /* 0x000fe200078e0015 */
[----:B------:R-:W4:Y:S04]  /*2f610*/  LDL R20, [R1+0xec0] ;  /* 0x000ec00001147983 */ /* 0x000f280000100800 */
[----:B------:R-:W4:Y:S04]  /*2f620*/  LDL R21, [R1+0xebc] ;  /* 0x000ebc0001157983 */ /* 0x000f280000100800 */
[----:B------:R0:W4:Y:S01]  /*2f630*/  @P1 LDG.E.U8 R54, desc[UR20][R10.64] ;  /* 0x000000140a361981 */ /* 0x000122000c1e1100 */
[----:B------:R-:W-:-:S02]  /*2f640*/  ISETP.GT.AND P3, PT, R9, 0x62, PT ;  /* 0x000000620900780c */ /* 0x000fc40003f64270 */
[----:B------:R-:W-:Y:S01]  /*2f650*/  PRMT R50, RZ, 0x7610, R50 ;  /* 0x00007610ff327816 */ /* 0x000fe20000000032 */
[----:B------:R-:W4:Y:S01]  /*2f660*/  LDL R26, [R1+0xd30] ;  /* 0x000d3000011a7983 */ /* 0x000f220000100800 */
[----:B------:R-:W-:-:S03]  /*2f670*/  PRMT R48, RZ, 0x7610, R48 ;  /* 0x00007610ff307816 */ /* 0x000fc60000000030 */
[----:B------:R-:W4:Y:S01]  /*2f680*/  LDL R27, [R1+0xd2c] ;  /* 0x000d2c00011b7983 */ /* 0x000f220000100800 */
[----:B0-----:R-:W-:Y:S02]  /*2f690*/  @P1 IMAD.MOV.U32 R10, RZ, RZ, R16 ;  /* 0x000000ffff0a1224 */ /* 0x001fe400078e0010 */
[----:B------:R-:W-:Y:S01]  /*2f6a0*/  @P1 IMAD.MOV.U32 R11, RZ, RZ, R17 ;  /* 0x000000ffff0b1224 */ /* 0x000fe200078e0011 */
[----:B------:R-:W4:Y:S04]  /*2f6b0*/  LDL R16, [R1+0xd08] ;  /* 0x000d080001107983 */ /* 0x000f280000100800 */
[----:B------:R0:W4:Y:S04]  /*2f6c0*/  @P1 LDG.E.U8 R52, desc[UR20][R10.64] ;  /* 0x000000140a341981 */ /* 0x000128000c1e1100 */
[----:B------:R-:W4:Y:S01]  /*2f6d0*/  LDL R17, [R1+0xd04] ;  /* 0x000d040001117983 */ /* 0x000f220000100800 */
[----:B------:R-:W-:-:S02]  /*2f6e0*/  ISETP.GT.AND P1, PT, R9, 0x63, PT ;  /* 0x000000630900780c */ /* 0x000fc40003f24270 */
[----:B------:R-:W-:Y:S01]  /*2f6f0*/  PRMT R29, RZ, 0x7610, R29 ;  /* 0x00007610ff1d7816 */ /* 0x000fe2000000001d */
[----:B------:R-:W4:Y:S01]  /*2f700*/  LDL R31, [R1+0xd4c] ;  /* 0x000d4c00011f7983 */ /* 0x000f220000100800 */
[----:B0-----:R-:W-:-:S03]  /*2f710*/  @P4 IMAD.MOV.U32 R11, RZ, RZ, R22 ;  /* 0x000000ffff0b4224 */ /* 0x001fc600078e0016 */
[----:B------:R-:W4:Y:S04]  /*2f720*/  LDL R22, [R1+0xd10] ;  /* 0x000d100001167983 */ /* 0x000f280000100800 */
[----:B------:R-:W4:Y:S04]  /*2f730*/  LDL R30, [R1+0xd50] ;  /* 0x000d5000011e7983 */ /* 0x000f280000100800 */
[----:B------:R-:W4:Y:S04]  /*2f740*/  LDL R33, [R1+0xd5c] ;  /* 0x000d5c0001217983 */ /* 0x000f280000100800 */
[----:B------:R-:W4:Y:S01]  /*2f750*/  LDL R32, [R1+0xd60] ;  /* 0x000d600001207983 */ /* 0x000f220000100800 */
[----:B--2---:R-:W-:-:S03]  /*2f760*/  @P4 IMAD.MOV.U32 R10, RZ, RZ, R18 ;  /* 0x000000ffff0a4224 */ /* 0x004fc600078e0012 */
[----:B------:R-:W2:Y:S04]  /*2f770*/  LDL R18, [R1+0xd18] ;  /* 0x000d180001127983 */ /* 0x000ea80000100800 */
[----:B------:R0:W2:Y:S02]  /*2f780*/  @P4 LDG.E.U8 R50, desc[UR20][R10.64] ;  /* 0x000000140a324981 */ /* 0x0000a4000c1e1100 */
[----:B0-----:R-:W-:Y:S02]  /*2f790*/  PRMT R10, RZ, 0x7610, R10 ;  /* 0x00007610ff0a7816 */ /* 0x001fe4000000000a */
[----:B---3--:R0:W3:Y:S02]  /*2f7a0*/  @P4 LDG.E.U8 R48, desc[UR20][R12.64] ;  /* 0x000000140c304981 */ /* 0x0080e4000c1e1100 */
[----:B0-----:R-:W-:-:S02]  /*2f7b0*/  @P3 IMAD.MOV.U32 R12, RZ, RZ, R19 ;  /* 0x000000ffff0c3224 */ /* 0x001fc400078e0013 */
[----:B------:R-:W-:Y:S01]  /*2f7c0*/  @P3 IMAD.MOV.U32 R13, RZ, RZ, R25 ;  /* 0x000000ffff0d3224 */ /* 0x000fe200078e0019 */
[----:B------:R-:W2:Y:S04]  /*2f7d0*/  LDL R19, [R1+0xd14] ;  /* 0x000d140001137983 */ /* 0x000ea80000100800 */
[----:B------:R-:W3:Y:S04]  /*2f7e0*/  LDL R25, [R1+0xd20] ;  /* 0x000d200001197983 */ /* 0x000ee80000100800 */
[----:B------:R4:W3:Y:S02]  /*2f7f0*/  @P3 LDG.E.U8 R10, desc[UR20][R12.64] ;  /* 0x000000140c0a3981 */ /* 0x0008e4000c1e1100 */
[----:B----4-:R-:W-:-:S02]  /*2f800*/  @P3 IMAD.MOV.U32 R12, RZ, RZ, R15 ;  /* 0x000000ffff0c3224 */ /* 0x010fc400078e000f */
[----:B------:R-:W-:Y:S02]  /*2f810*/  @P1 IMAD.MOV.U32 R15, RZ, RZ, R14 ;  /* 0x000000ffff0f1224 */ /* 0x000fe400078e000e */
[----:B------:R-:W-:Y:S02]  /*2f820*/  @P3 IMAD.MOV.U32 R13, RZ, RZ, R24 ;  /* 0x000000ffff0d3224 */ /* 0x000fe400078e0018 */
[----:B------:R-:W4:Y:S01]  /*2f830*/  LDL R24, [R1+0x34c] ;  /* 0x00034c0001187983 */ /* 0x000f220000100800 */
[----:B------:R-:W-:-:S03]  /*2f840*/  @P1 IMAD.MOV.U32 R14, RZ, RZ, R4 ;  /* 0x000000ffff0e1224 */ /* 0x000fc600078e0004 */
[----:B------:R-:W4:Y:S01]  /*2f850*/  LDL R4, [R1+0x350] ;  /* 0x0003500001047983 */ /* 0x000f220000100800 */
[----:B------:R-:W-:-:S06]  /*2f860*/  PRMT R11, RZ, 0x7610, R11 ;  /* 0x00007610ff0b7816 */ /* 0x000fcc000000000b */
[----:B------:R0:W4:Y:S01]  /*2f870*/  @P3 LDG.E.U8 R11, desc[UR20][R12.64] ;  /* 0x000000140c0b3981 */ /* 0x000122000c1e1100 */
[----:B------:R-:W-:Y:S02]  /*2f880*/  ISETP.GT.AND P3, PT, R9, 0x64, PT ;  /* 0x000000640900780c */ /* 0x000fe40003f64270 */
[----:B0-----:R-:W-:Y:S02]  /*2f890*/  PRMT R12, RZ, 0x7610, R12 ;  /* 0x00007610ff0c7816 */ /* 0x001fe4000000000c */
[----:B------:R-:W-:-:S04]  /*2f8a0*/  PRMT R13, RZ, 0x7610, R13 ;  /* 0x00007610ff0d7816 */ /* 0x000fc8000000000d */
[----:B------:R0:W4:Y:S02]  /*2f8b0*/  @P1 LDG.E.U8 R12, desc[UR20][R14.64] ;  /* 0x000000140e0c1981 */ /* 0x000124000c1e1100 */
[----:B0-----:R-:W-:Y:S02]  /*2f8c0*/  @P1 IMAD.MOV.U32 R14, RZ, RZ, R20 ;  /* 0x000000ffff0e1224 */ /* 0x001fe400078e0014 */
[----:B------:R-:W-:Y:S01]  /*2f8d0*/  @P1 IMAD.MOV.U32 R15, RZ, RZ, R21 ;  /* 0x000000ffff0f1224 */ /* 0x000fe200078e0015 */
[----:B------:R-:W-:Y:S01]  /*2f8e0*/  ISETP.GT.AND P4, PT, R9, 0x65, PT ;  /* 0x000000650900780c */ /* 0x000fe20003f84270 */
[----:B------:R-:W4:Y:S04]  /*2f8f0*/  LDL R21, [R1+0xd24] ;  /* 0x000d240001157983 */ /* 0x000f280000100800 */
[----:B------:R0:W4:Y:S04]  /*2f900*/  @P1 LDG.E.U8 R13, desc[UR20][R14.64] ;  /* 0x000000140e0d1981 */ /* 0x000128000c1e1100 */
[----:B------:R-:W4:Y:S01]  /*2f910*/  LDL R20, [R1+0xd28] ;  /* 0x000d280001147983 */ /* 0x000f220000100800 */
[----:B0-----:R-:W-:-:S02]  /*2f920*/  PRMT R14, RZ, 0x7610, R14 ;  /* 0x00007610ff0e7816 */ /* 0x001fc4000000000e */
[----:B------:R-:W-:-:S04]  /*2f930*/  PRMT R15, RZ, 0x7610, R15 ;  /* 0x00007610ff0f7816 */ /* 0x000fc8000000000f */
[----:B------:R0:W4:Y:S01]  /*2f940*/  @P3 LDG.E.U8 R14, desc[UR20][R16.64] ;  /* 0x00000014100e3981 */ /* 0x000122000c1e1100 */
[----:B------:R-:W-:Y:S01]  /*2f950*/  ISETP.GT.AND P1, PT, R9, 0x66, PT ;  /* 0x000000660900780c */ /* 0x000fe20003f24270 */
[----:B0-----:R-:W-:Y:S02]  /*2f960*/  @P3 IMAD.MOV.U32 R16, RZ, RZ, R22 ;  /* 0x000000ffff103224 */ /* 0x001fe400078e0016 */
[----:B------:R-:W-:Y:S01]  /*2f970*/  @P3 IMAD.MOV.U32 R17, RZ, RZ, R23 ;  /* 0x000000ffff113224 */ /* 0x000fe200078e0017 */
[----:B------:R-:W4:Y:S04]  /*2f980*/  LDL R22, [R1+0xd38] ;  /* 0x000d380001167983 */ /* 0x000f280000100800 */
[----:B------:R0:W4:Y:S04]  /*2f990*/  @P3 LDG.E.U8 R15, desc[UR20][R16.64] ;  /* 0x00000014100f3981 */ /* 0x000128000c1e1100 */
[----:B------:R-:W4:Y:S01]  /*2f9a0*/  LDL R23, [R1+0xd34] ;  /* 0x000d340001177983 */ /* 0x000f220000100800 */
[----:B0-----:R-:W-:-:S02]  /*2f9b0*/  PRMT R16, RZ, 0x7610, R16 ;  /* 0x00007610ff107816 */ /* 0x001fc40000000010 */
[----:B------:R-:W-:-:S04]  /*2f9c0*/  PRMT R17, RZ, 0x7610, R17 ;  /* 0x00007610ff117816 */ /* 0x000fc80000000011 */
[----:B--2---:R3:W2:Y:S02]  /*2f9d0*/  @P4 LDG.E.U8 R16, desc[UR20][R18.64] ;  /* 0x0000001412104981 */ /* 0x0046a4000c1e1100 */
[----:B---3--:R-:W-:Y:S02]  /*2f9e0*/  @P4 IMAD.MOV.U32 R18, RZ, RZ, R25 ;  /* 0x000000ffff124224 */ /* 0x008fe400078e0019 */
[----:B------:R-:W-:Y:S01]  /*2f9f0*/  @P4 IMAD.MOV.U32 R19, RZ, RZ, R28 ;  /* 0x000000ffff134224 */ /* 0x000fe200078e001c */
[----:B------:R-:W3:Y:S04]  /*2fa00*/  LDL R25, [R1+0xd40] ;  /* 0x000d400001197983 */ /* 0x000ee80000100800 */
[----:B------:R4:W2:Y:S04]  /*2fa10*/  @P4 LDG.E.U8 R17, desc[UR20][R18.64] ;  /* 0x0000001412114981 */ /* 0x0008a8000c1e1100 */
[----:B------:R-:W2:Y:S01]  /*2fa20*/  LDL R28, [R1+0xd3c] ;  /* 0x000d3c00011c7983 */ /* 0x000ea20000100800 */
[----:B----4-:R-:W-:-:S03]  /*2fa30*/  @P1 IMAD.MOV.U32 R19, RZ, RZ, R24 ;  /* 0x000000ffff131224 */ /* 0x010fc600078e0018 */
[----:B------:R-:W4:Y:S01]  /*2fa40*/  LDL R24, [R1+0xd44] ;  /* 0x000d440001187983 */ /* 0x000f220000100800 */
[----:B------:R-:W-:-:S03]  /*2fa50*/  @P1 IMAD.MOV.U32 R18, RZ, RZ, R4 ;  /* 0x000000ffff121224 */ /* 0x000fc600078e0004 */
[----:B------:R-:W4:Y:S04]  /*2fa60*/  LDL R4, [R1+0xd48] ;  /* 0x000d480001047983 */ /* 0x000f280000100800 */
[----:B------:R0:W4:Y:S01]  /*2fa70*/  @P1 LDG.E.U8 R29, desc[UR20][R18.64] ;  /* 0x00000014121d1981 */ /* 0x000122000c1e1100 */
[C---:B------:R-:W-:Y:S02]  /*2fa80*/  ISETP.GT.AND P3, PT, R9.reuse, 0x68, PT ;  /* 0x000000680900780c */ /* 0x040fe40003f64270 */
[----:B0-----:R-:W-:Y:S02]  /*2fa90*/  PRMT R18, RZ, 0x7610, R18 ;  /* 0x00007610ff127816 */ /* 0x001fe40000000012 */
[----:B------:R-:W-:Y:S02]  /*2faa0*/  PRMT R19, RZ, 0x7610, R19 ;  /* 0x00007610ff137816 */ /* 0x000fe40000000013 */
[----:B------:R-:W-:-:S07]  /*2fab0*/  ISETP.GT.AND P4, PT, R9, 0x69, PT ;  /* 0x000000690900780c */ /* 0x000fce0003f84270 */
[----:B------:R0:W4:Y:S02]  /*2fac0*/  @P3 LDG.E.U8 R18, desc[UR20][R20.64] ;  /* 0x0000001414123981 */ /* 0x000124000c1e1100 */
[----:B0-----:R-:W-:Y:S02]  /*2fad0*/  @P3 IMAD.MOV.U32 R20, RZ, RZ, R26 ;  /* 0x000000ffff143224 */ /* 0x001fe400078e001a */
[----:B------:R-:W-:Y:S01]  /*2fae0*/  @P3 IMAD.MOV.U32 R21, RZ, RZ, R27 ;  /* 0x000000ffff153224 */ /* 0x000fe200078e001b */
[----:B------:R-:W4:Y:S04]  /*2faf0*/  LDL R26, [R1+0xd58] ;  /* 0x000d5800011a7983 */ /* 0x000f280000100800 */
[----:B------:R0:W4:Y:S01]  /*2fb00*/  @P3 LDG.E.U8 R19, desc[UR20][R20.64] ;  /* 0x0000001414133981 */ /* 0x000122000c1e1100 */
[----:B------:R-:W-:-:S03]  /*2fb10*/  ISETP.GT.AND P3, PT, R9, 0x6a, PT ;  /* 0x0000006a0900780c */ /* 0x000fc60003f64270 */
[----:B------:R-:W4:Y:S01]  /*2fb20*/  LDL R27, [R1+0xd54] ;  /* 0x000d5400011b7983 */ /* 0x000f220000100800 */
[----:B0-----:R-:W-:-:S06]  /*2fb30*/  PRMT R20, RZ, 0x7610, R20 ;  /* 0x00007610ff147816 */ /* 0x001fcc0000000014 */
[----:B------:R3:W4:Y:S02]  /*2fb40*/  @P4 LDG.E.U8 R20, desc[UR20][R22.64] ;  /* 0x0000001416144981 */ /* 0x000724000c1e1100 */
[----:B---3--:R-:W-:Y:S02]  /*2fb50*/  @P4 IMAD.MOV.U32 R22, RZ, RZ, R25 ;  /* 0x000000ffff164224 */ /* 0x008fe400078e0019 */
[----:B--2---:R-:W-:Y:S02]  /*2fb60*/  @P4 IMAD.MOV.U32 R23, RZ, RZ, R28 ;  /* 0x000000ffff174224 */ /* 0x004fe400078e001c */
[----:B----4-:R-:W-:Y:S02]  /*2fb70*/  @P3 IMAD.MOV.U32 R25, RZ, RZ, R24 ;  /* 0x000000ffff193224 */ /* 0x010fe400078e0018 */
[----:B------:R-:W-:Y:S01]  /*2fb80*/  @P3 IMAD.MOV.U32 R24, RZ, RZ, R4 ;  /* 0x000000ffff183224 */ /* 0x000fe200078e0004 */
[----:B------:R0:W-:Y:S04]  /*2fb90*/  STL [R1+0x230], R29 ;  /* 0x0002301d01007387 */ /* 0x0001e80000100800 */
[----:B------:R-:W2:Y:S04]  /*2fba0*/  LDL R28, [R1+0xd68] ;  /* 0x000d6800011c7983 */ /* 0x000ea80000100800 */
[----:B------:R-:W3:Y:S04]  /*2fbb0*/  LDL R4, [R1+0xd70] ;  /* 0x000d700001047983 */ /* 0x000ee80000100800 */
[----:B0-----:R-:W2:Y:S01]  /*2fbc0*/  LDL R29, [R1+0xd64] ;  /* 0x000d6400011d7983 */ /* 0x001ea20000100800 */
[----:B------:R-:W-:-:S03]  /*2fbd0*/  PRMT R21, RZ, 0x7610, R21 ;  /* 0x00007610ff157816 */ /* 0x000fc60000000015 */
[----:B------:R-:W4:Y:S04]  /*2fbe0*/  LDL R34, [R1+0xd6c] ;  /* 0x000d6c0001227983 */ /* 0x000f280000100800 */
[----:B------:R0:W3:Y:S01]  /*2fbf0*/  @P4 LDG.E.U8 R21, desc[UR20][R22.64] ;  /* 0x0000001416154981 */ /* 0x0000e2000c1e1100 */
[----:B------:R-:W-:-:S03]  /*2fc00*/  ISETP.GT.AND P4, PT, R9, 0x6b, PT ;  /* 0x0000006b0900780c */ /* 0x000fc60003f84270 */
[----:B------:R-:W4:Y:S04]  /*2fc10*/  LDL R35, [R1+0xd90] ;  /* 0x000d900001237983 */ /* 0x000f280000100800 */
[----:B------:R-:W4:Y:S01]  /*2fc20*/  LDL R37, [R1+0xd8c] ;  /* 0x000d8c0001257983 */ /* 0x000f220000100800 */
[----:B0-----:R-:W-:Y:S02]  /*2fc30*/  PRMT R22, RZ, 0x7610, R22 ;  /* 0x00007610ff167816 */ /* 0x001fe40000000016 */
[----:B------:R-:W-:Y:S01]  /*2fc40*/  PRMT R23, RZ, 0x7610, R23 ;  /* 0x00007610ff177816 */ /* 0x000fe20000000017 */
[----:B------:R-:W4:Y:S04]  /*2fc50*/  LDL R36, [R1+0xdec] ;  /* 0x000dec0001247983 */ /* 0x000f280000100800 */
[----:B------:R0:W4:Y:S01]  /*2fc60*/  @P3 LDG.E.U8 R22, desc[UR20][R24.64] ;  /* 0x0000001418163981 */ /* 0x000122000c1e1100 */
[----:B------:R-:W-:-:S03]  /*2fc70*/  ISETP.GT.AND P5, PT, R9, 0x78, PT ;  /* 0x000000780900780c */ /* 0x000fc60003fa4270 */
[----:B------:R-:W4:Y:S04]  /*2fc80*/  LDL R39, [R1+0xd94] ;  /* 0x000d940001277983 */ /* 0x000f280000100800 */
[----:B------:R-:W4:Y:S01]  /*2fc90*/  LDL R38, [R1+0xd98] ;  /* 0x000d980001267983 */ /* 0x000f220000100800 */
[----:B0-----:R-:W-:Y:S02]  /*2fca0*/  @P3 IMAD.MOV.U32 R24, RZ, RZ, R30 ;  /* 0x000000ffff183224 */ /* 0x001fe400078e001e */
[----:B------:R-:W-:Y:S01]  /*2fcb0*/  @P3 IMAD.MOV.U32 R25, RZ, RZ, R31 ;  /* 0x000000ffff193224 */ /* 0x000fe200078e001f */
[----:B------:R-:W4:Y:S04]  /*2fcc0*/  LDL R30, [R1+0xd88] ;  /* 0x000d8800011e7983 */ /* 0x000f280000100800 */
[----:B------:R0:W4:Y:S01]  /*2fcd0*/  @P3 LDG.E.U8 R23, desc[UR20][R24.64] ;  /* 0x0000001418173981 */ /* 0x000122000c1e1100 */
[----:B------:R-:W-:-:S03]  /*2fce0*/  ISETP.GT.AND P3, PT, R9, 0x6c, PT ;  /* 0x0000006c0900780c */ /* 0x000fc60003f64270 */
[----:B------:R-:W4:Y:S04]  /*2fcf0*/  LDL R31, [R1+0xd84] ;  /* 0x000d8400011f7983 */ /* 0x000f280000100800 */
[----:B------:R-:W4:Y:S01]  /*2fd00*/  LDL R40, [R1+0xdf4] ;  /* 0x000df40001287983 */ /* 0x000f220000100800 */
[----:B0-----:R-:W-:Y:S02]  /*2fd10*/  PRMT R24, RZ, 0x7610, R24 ;  /* 0x00007610ff187816 */ /* 0x001fe40000000018 */
[----:B------:R-:W-:Y:S01]  /*2fd20*/  PRMT R25, RZ, 0x7610, R25 ;  /* 0x00007610ff197816 */ /* 0x000fe20000000019 */
[----:B------:R-:W4:Y:S04]  /*2fd30*/  LDL R43, [R1+0xda4] ;  /* 0x000da400012b7983 */ /* 0x000f280000100800 */
[----:B------:R0:W4:Y:S04]  /*2fd40*/  @P4 LDG.E.U8 R24, desc[UR20][R26.64] ;  /* 0x000000141a184981 */ /* 0x000128000c1e1100 */
[----:B------:R-:W4:Y:S04]  /*2fd50*/  LDL R42, [R1+0xda8] ;  /* 0x000da800012a7983 */ /* 0x000f280000100800 */
[----:B------:R-:W4:Y:S01]  /*2fd60*/  LDL R41, [R1+0xdac] ;  /* 0x000dac0001297983 */ /* 0x000f220000100800 */
[----:B0-----:R-:W-:-:S02]  /*2fd70*/  @P4 IMAD.MOV.U32 R26, RZ, RZ, R32 ;  /* 0x000000ffff1a4224 */ /* 0x001fc400078e0020 */
[----:B------:R-:W-:Y:S01]  /*2fd80*/  @P4 IMAD.MOV.U32 R27, RZ, RZ, R33 ;  /* 0x000000ffff1b4224 */ /* 0x000fe200078e0021 */
[----:B------:R-:W4:Y:S04]  /*2fd90*/  LDL R32, [R1+0xde8] ;  /* 0x000de80001207983 */ /* 0x000f280000100800 */
[----:B------:R0:W4:Y:S04]  /*2fda0*/  @P4 LDG.E.U8 R25, desc[UR20][R26.64] ;  /* 0x000000141a194981 */ /* 0x000128000c1e1100 */
[----:B------:R-:W4:Y:S04]  /*2fdb0*/  LDL R33, [R1+0xde4] ;  /* 0x000de40001217983 */ /* 0x000f280000100800 */
[----:B------:R-:W4:Y:S01]  /*2fdc0*/  LDL R46, [R1+0xe04] ;  /* 0x000e0400012e7983 */ /* 0x000f220000100800 */
[----:B0-----:R-:W-:-:S03]  /*2fdd0*/  PRMT R26, RZ, 0x7610, R26 ;  /* 0x00007610ff1a7816 */ /* 0x001fc6000000001a */
[----:B------:R-:W4:Y:S04]  /*2fde0*/  LDL R87, [R1+0xdb4] ;  /* 0x000db40001577983 */ /* 0x000f280000100800 */
[----:B------:R-:W4:Y:S04]  /*2fdf0*/  LDL R85, [R1+0xdb8] ;  /* 0x000db80001557983 */ /* 0x000f280000100800 */
[----:B------:R-:W4:Y:S04]  /*2fe00*/  LDL R45, [R1+0xdbc] ;  /* 0x000dbc00012d7983 */ /* 0x000f280000100800 */
[----:B------:R-:W4:Y:S04]  /*2fe10*/  LDL R44, [R1+0xdc0] ;  /* 0x000dc000012c7983 */ /* 0x000f280000100800 */
[----:B------:R-:W4:Y:S04]  /*2fe20*/  LDL R73, [R1+0xe14] ;  /* 0x000e140001497983 */ /* 0x000f280000100800 */
[----:B------:R-:W4:Y:S04]  /*2fe30*/  LDL R47, [R1+0xe1c] ;  /* 0x000e1c00012f7983 */ /* 0x000f280000100800 */
[----:B------:R-:W4:Y:S04]  /*2fe40*/  LDL R93, [R1+0xdcc] ;  /* 0x000dcc00015d7983 */ /* 0x000f280000100800 */
[----:B--2---:R3:W2:Y:S02]  /*2fe50*/  @P3 LDG.E.U8 R26, desc[UR20][R28.64] ;  /* 0x000000141c1a3981 */ /* 0x0046a4000c1e1100 */
[----:B---3--:R-:W-:-:S02]  /*2fe60*/  @P3 IMAD.MOV.U32 R28, RZ, RZ, R4 ;  /* 0x000000ffff1c3224 */ /* 0x008fc400078e0004 */
[----:B------:R-:W3:Y:S01]  /*2fe70*/  LDL R4, [R1+0xdf0] ;  /* 0x000df00001047983 */ /* 0x000ee20000100800 */
[----:B------:R-:W-:Y:S01]  /*2fe80*/  ISETP.GT.AND P4, PT, R9, 0x70, PT ;  /* 0x000000700900780c */ /* 0x000fe20003f84270 */
[----:B----4-:R-:W-:Y:S01]  /*2fe90*/  @P3 IMAD.MOV.U32 R29, RZ, RZ, R34 ;  /* 0x000000ffff1d3224 */ /* 0x010fe200078e0022 */
[----:B------:R-:W-:Y:S01]  /*2fea0*/  PRMT R27, RZ, 0x7610, R27 ;  /* 0x00007610ff1b7816 */ /* 0x000fe2000000001b */
[----:B------:R-:W4:Y:S05]  /*2feb0*/  LDL R34, [R1+0xd78] ;  /* 0x000d780001227983 */ /* 0x000f2a0000100800 */
[----:B------:R0:W2:Y:S02]  /*2fec0*/  @P3 LDG.E.U8 R27, desc[UR20][R28.64] ;  /* 0x000000141c1b3981 */ /* 0x0000a4000c1e1100 */
[----:B0-----:R-:W-:-:S02]  /*2fed0*/  PRMT R28, RZ, 0x7610, R28 ;  /* 0x00007610ff1c7816 */ /* 0x001fc4000000001c */
[----:B------:R-:W-:-:S04]  /*2fee0*/  PRMT R29, RZ, 0x7610, R29 ;  /* 0x00007610ff1d7816 */ /* 0x000fc8000000001d */
[----:B------:R0:W2:Y:S02]  /*2fef0*/  @P4 LDG.E.U8 R28, desc[UR20][R30.64] ;  /* 0x000000141e1c4981 */ /* 0x0000a4000c1e1100 */
[----:B0-----:R-:W-:Y:S02]  /*2ff00*/  @P4 IMAD.MOV.U32 R30, RZ, RZ, R35 ;  /* 0x000000ffff1e4224 */ /* 0x001fe400078e0023 */
[----:B------:R-:W-:Y:S01]  /*2ff10*/  @P4 IMAD.MOV.U32 R31, RZ, RZ, R37 ;  /* 0x000000ffff1f4224 */ /* 0x000fe200078e0025 */
[----:B------:R-:W4:Y:S04]  /*2ff20*/  LDL R35, [R1+0xd74] ;  /* 0x000d740001237983 */ /* 0x000f280000100800 */
[----:B------:R0:W2:Y:S04]  /*2ff30*/  @P4 LDG.E.U8 R29, desc[UR20][R30.64] ;  /* 0x000000141e1d4981 */ /* 0x0000a8000c1e1100 */
[----:B------:R-:W2:Y:S01]  /*2ff40*/  LDL R37, [R1+0xd9c] ;  /* 0x000d9c0001257983 */ /* 0x000ea20000100800 */
[----:B0-----:R-:W-:-:S06]  /*2ff50*/  PRMT R30, RZ, 0x7610, R30 ;  /* 0x00007610ff1e7816 */ /* 0x001fcc000000001e */
[----:B------:R0:W2:Y:S02]  /*2ff60*/  @P5 LDG.E.U8 R30, desc[UR20][R32.64] ;  /* 0x00000014201e5981 */ /* 0x0000a4000c1e1100 */
[----:B0-----:R-:W-:Y:S02]  /*2ff70*/  @P5 IMAD.MOV.U32 R33, RZ, RZ, R36 ;  /* 0x000000ffff215224 */ /* 0x001fe400078e0024 */
[----:B------:R-:W2:Y:S01]  /*2ff80*/  LDL R36, [R1+0xda0] ;  /* 0x000da00001247983 */ /* 0x000ea20000100800 */
[----:B---3--:R-:W-:-:S03]  /*2ff90*/  @P5 IMAD.MOV.U32 R32, RZ, RZ, R4 ;  /* 0x000000ffff205224 */ /* 0x008fc600078e0004 */
[----:B------:R-:W3:Y:S01]  /*2ffa0*/  LDL R4, [R1+0xdf8] ;  /* 0x000df80001047983 */ /* 0x000ee20000100800 */
[C---:B------:R-:W-:Y:S02]  /*2ffb0*/  ISETP.GT.AND P3, PT, R9.reuse, 0x6d, PT ;  /* 0x0000006d0900780c */ /* 0x040fe40003f64270 */
[----:B------:R-:W-:Y:S02]  /*2ffc0*/  PRMT R31, RZ, 0x7610, R31 ;  /* 0x00007610ff1f7816 */ /* 0x000fe4000000001f */
[----:B------:R-:W-:-:S04]  /*2ffd0*/  ISETP.GT.AND P4, PT, R9, 0x71, PT ;  /* 0x000000710900780c */ /* 0x000fc80003f84270 */
[----:B------:R0:W3:Y:S01]  /*2ffe0*/  @P5 LDG.E.U8 R31, desc[UR20][R32.64] ;  /* 0x00000014201f5981 */ /* 0x0000e2000c1e1100 */
[----:B------:R-:W-:Y:S02]  /*2fff0*/  ISETP.GT.AND P5, PT, R9, 0x79, PT ;  /* 0x000000790900780c */ /* 0x000fe40003fa4270 */
[----:B0-----:R-:W-:Y:S02]  /*30000*/  PRMT R32, RZ, 0x7610, R32 ;  /* 0x00007610ff207816 */ /* 0x001fe40000000020 */
[----:B------:R-:W-:-:S04]  /*30010*/  PRMT R33, RZ, 0x7610, R33 ;  /* 0x00007610ff217816 */ /* 0x000fc80000000021 */
[----:B----4-:R0:W4:Y:S02]  /*30020*/  @P3 LDG.E.U8 R32, desc[UR20][R34.64] ;  /* 0x0000001422203981 */ /* 0x010124000c1e1100 */
[----:B0-----:R-:W-:Y:S02]  /*30030*/  @P4 IMAD.MOV.U32 R34, RZ, RZ, R38 ;  /* 0x000000ffff224224 */ /* 0x001fe400078e0026 */
[----:B------:R-:W-:Y:S01]  /*30040*/  @P4 IMAD.MOV.U32 R35, RZ, RZ, R39 ;  /* 0x000000ffff234224 */ /* 0x000fe200078e0027 */
[----:B------:R-:W4:Y:S04]  /*30050*/  LDL R38, [R1+0xe00] ;  /* 0x000e000001267983 */ /* 0x000f280000100800 */
[----:B------:R-:W4:Y:S04]  /*30060*/  LDL R39, [R1+0xdfc] ;  /* 0x000dfc0001277983 */ /* 0x000f280000100800 */
[----:B------:R0:W4:Y:S02]  /*30070*/  @P4 LDG.E.U8 R33, desc[UR20][R34.64] ;  /* 0x0000001422214981 */ /* 0x000124000c1e1100 */
[----:B0-----:R-:W-:-:S06]  /*30080*/  PRMT R34, RZ, 0x7610, R34 ;  /* 0x00007610ff227816 */ /* 0x001fcc0000000022 */
[----:B--2---:R0:W2:Y:S02]  /*30090*/  @P4 LDG.E.U8 R34, desc[UR20][R36.64] ;  /* 0x0000001424224981 */ /* 0x0040a4000c1e1100 */
[----:B0-----:R-:W-:Y:S02]  /*300a0*/  @P5 IMAD.MOV.U32 R37, RZ, RZ, R40 ;  /* 0x000000ffff255224 */ /* 0x001fe400078e0028 */
[----:B------:R-:W2:Y:S01]  /*300b0*/  LDL R40, [R1+0xdb0] ;  /* 0x000db00001287983 */ /* 0x000ea20000100800 */
[----:B---3--:R-:W-:-:S03]  /*300c0*/  @P5 IMAD.MOV.U32 R36, RZ, RZ, R4 ;  /* 0x000000ffff245224 */ /* 0x008fc600078e0004 */
[----:B------:R-:W3:Y:S01]  /*300d0*/  LDL R4, [R1+0xe08] ;  /* 0x000e080001047983 */ /* 0x000ee20000100800 */
[----:B------:R-:W-:Y:S02]  /*300e0*/  PRMT R35, RZ, 0x7610, R35 ;  /* 0x00007610ff237816 */ /* 0x000fe40000000023 */
[----:B------:R-:W-:-:S04]  /*300f0*/  ISETP.GT.AND P4, PT, R9, 0x72, PT ;  /* 0x000000720900780c */ /* 0x000fc80003f84270 */
[----:B------:R0:W3:Y:S02]  /*30100*/  @P5 LDG.E.U8 R35, desc[UR20][R36.64] ;  /* 0x0000001424235981 */ /* 0x0000e4000c1e1100 */
[----:B0-----:R-:W-:Y:S02]  /*30110*/  PRMT R36, RZ, 0x7610, R36 ;  /* 0x00007610ff247816 */ /* 0x001fe40000000024 */
[----:B------:R-:W-:-:S04]  /*30120*/  PRMT R37, RZ, 0x7610, R37 ;  /* 0x00007610ff257816 */ /* 0x000fc80000000025 */
[----:B----4-:R0:W4:Y:S01]  /*30130*/  @P5 LDG.E.U8 R36, desc[UR20][R38.64] ;  /* 0x0000001426245981 */ /* 0x010122000c1e1100 */
[----:B------:R-:W-:Y:S01]  /*30140*/  ISETP.GT.AND P5, PT, R9, 0x7a, PT ;  /* 0x0000007a0900780c */ /* 0x000fe20003fa4270 */
        /* <DEDUP_REMOVED lines=13> */
[----:B------:R0:W2:Y:S02]  /*30220*/  @P5 LDG.E.U8 R39, desc[UR20][R40.64] ;  /* 0x0000001428275981 */ /* 0x0000a4000c1e1100 */
[----:B0-----:R-:W-:Y:S02]  /*30230*/  PRMT R40, RZ, 0x7610, R40 ;  /* 0x00007610ff287816 */ /* 0x001fe40000000028 */
[----:B------:R-:W-:-:S04]  /*30240*/  PRMT R41, RZ, 0x7610, R41 ;  /* 0x00007610ff297816 */ /* 0x000fc80000000029 */
[----:B----4-:R0:W4:Y:S01]  /*30250*/  @P5 LDG.E.U8 R40, desc[UR20][R42.64] ;  /* 0x000000142a285981 */ /* 0x010122000c1e1100 */
        /* <DEDUP_REMOVED lines=8> */
[----:B------:R0:W4:Y:S02]  /*302e0*/  @P4 LDG.E.U8 R42, desc[UR20][R44.64] ;  /* 0x000000142c2a4981 */ /* 0x000124000c1e1100 */
[----:B0-----:R-:W-:Y:S02]  /*302f0*/  @P5 IMAD.MOV.U32 R45, RZ, RZ, R73 ;  /* 0x000000ffff2d5224 */ /* 0x001fe400078e0049 */
[----:B------:R-:W4:Y:S01]  /*30300*/  LDL R73, [R1+0xdd0] ;  /* 0x000dd00001497983 */ /* 0x000f220000100800 */
[----:B---3--:R-:W-:-:S03]  /*30310*/  @P5 IMAD.MOV.U32 R44, RZ, RZ, R4 ;  /* 0x000000ffff2c5224 */ /* 0x008fc600078e0004 */
[----:B------:R-:W3:Y:S04]  /*30320*/  LDL R4, [R1+0xe28] ;  /* 0x000e280001047983 */ /* 0x000ee80000100800 */
[----:B------:R0:W3:Y:S02]  /*30330*/  @P5 LDG.E.U8 R43, desc[UR20][R44.64] ;  /* 0x000000142c2b5981 */ /* 0x0000e4000c1e1100 */
[----:B0-----:R-:W-:-:S06]  /*30340*/  PRMT R44, RZ, 0x7610, R44 ;  /* 0x00007610ff2c7816 */ /* 0x001fcc000000002c */
[----:B--2---:R0:W2:Y:S04]  /*30350*/  @P5 LDG.E.U8 R44, desc[UR20][R46.64] ;  /* 0x000000142e2c5981 */ /* 0x0040a8000c1e1100 */
[----:B------:R-:W0:Y:S04]  /*30360*/  LDL R46, [R1+0xd7c] ;  /* 0x000d7c00012e7983 */ /* 0x000e280000100800 */
[----:B------:R-:W0:Y:S01]  /*30370*/  LDL R47, [R1+0xd80] ;  /* 0x000d8000012f7983 */ /* 0x000e220000100800 */
[----:B------:R-:W-:Y:S02]  /*30380*/  PRMT R45, RZ, 0x7610, R45 ;  /* 0x00007610ff2d7816 */ /* 0x000fe4000000002d */
[----:B------:R-:W-:-:S02]  /*30390*/  ISETP.GT.AND P4, PT, R9, 0x74, PT ;  /* 0x000000740900780c */ /* 0x000fc40003f84270 */
[----:B0-----:R-:W-:-:S04]  /*303a0*/  @P3 LOP3.LUT R47, R47, R46, RZ, 0x3c, !PT ;  /* 0x0000002e2f2f3212 */ /* 0x001fc800078e3cff */
[----:B------:R-:W-:-:S04]  /*303b0*/  @P3 LOP3.LUT R46, R47, R46, RZ, 0x3c, !PT ;  /* 0x0000002e2f2e3212 */ /* 0x000fc800078e3cff */
[----:B------:R-:W-:-:S05]  /*303c0*/  @P3 LOP3.LUT R47, R47, R46, RZ, 0x3c, !PT ;  /* 0x0000002e2f2f3212 */ /* 0x000fca00078e3cff */
[----:B------:R4:W2:Y:S04]  /*303d0*/  @P3 LDG.E.U8 R45, desc[UR20][R46.64] ;  /* 0x000000142e2d3981 */ /* 0x0008a8000c1e1100 */
[----:B------:R-:W2:Y:S01]  /*303e0*/  LDL R47, [R1+0xdc4] ;  /* 0x000dc400012f7983 */ /* 0x000ea20000100800 */
[----:B------:R-:W-:Y:S01]  /*303f0*/  PRMT R49, RZ, 0x7610, R49 ;  /* 0x00007610ff317816 */ /* 0x000fe20000000031 */
[----:B----4-:R-:W-:Y:S01]  /*30400*/  @P4 IMAD.MOV.U32 R46, RZ, RZ, R85 ;  /* 0x000000ffff2e4224 */ /* 0x010fe200078e0055 */
[----:B------:R-:W-:Y:S01]  /*30410*/  ISETP.GT.AND P5, PT, R9, 0x7c, PT ;  /* 0x0000007c0900780c */ /* 0x000fe20003fa4270 */
[----:B------:R-:W4:Y:S01]  /*30420*/  LDL R85, [R1+0xdd8] ;  /* 0x000dd80001557983 */ /* 0x000f220000100800 */
[----:B------:R-:W-:Y:S02]  /*30430*/  PRMT R51, RZ, 0x7610, R51 ;  /* 0x00007610ff337816 */ /* 0x000fe40000000033 */
[----:B------:R-:W-:Y:S01]  /*30440*/  PRMT R53, RZ, 0x7610, R53 ;  /* 0x00007610ff357816 */ /* 0x000fe20000000035 */
[----:B--2---:R0:W2:Y:S02]  /*30450*/  @P4 LDG.E.U8 R49, desc[UR20][R46.64] ;  /* 0x000000142e314981 */ /* 0x0040a4000c1e1100 */
[----:B0-----:R-:W-:-:S02]  /*30460*/  @P4 IMAD.MOV.U32 R46, RZ, RZ, R73 ;  /* 0x000000ffff2e4224 */ /* 0x001fc400078e0049 */
[----:B------:R-:W-:Y:S01]  /*30470*/  @P4 IMAD.MOV.U32 R47, RZ, RZ, R93 ;  /* 0x000000ffff2f4224 */ /* 0x000fe200078e005d */
[----:B------:R-:W-:Y:S01]  /*30480*/  PRMT R55, RZ, 0x7610, R55 ;  /* 0x00007610ff377816 */ /* 0x000fe20000000037 */
[----:B------:R-:W2:Y:S04]  /*30490*/  LDL R73, [R1+0xde0] ;  /* 0x000de00001497983 */ /* 0x000ea80000100800 */
[----:B------:R3:W2:Y:S01]  /*304a0*/  @P4 LDG.E.U8 R51, desc[UR20][R46.64] ;  /* 0x000000142e334981 */ /* 0x0006a2000c1e1100 */
[----:B------:R-:W-:Y:S02]  /*304b0*/  ISETP.GT.AND P3, PT, R9, 0x75, PT ;  /* 0x000000750900780c */ /* 0x000fe40003f64270 */
[----:B------:R-:W-:Y:S01]  /*304c0*/  PRMT R57, RZ, 0x7610, R57 ;  /* 0x00007610ff397816 */ /* 0x000fe20000000039 */
[----:B------:R-:W2:Y:S01]  /*304d0*/  LDL R93, [R1+0xe38] ;  /* 0x000e3800015d7983 */ /* 0x000ea20000100800 */
[----:B---3--:R-:W-:-:S02]  /*304e0*/  @P5 IMAD.MOV.U32 R46, RZ, RZ, R4 ;  /* 0x000000ffff2e5224 */ /* 0x008fc400078e0004 */
[----:B------:R-:W-:Y:S01]  /*304f0*/  @P5 IMAD.MOV.U32 R47, RZ, RZ, R87 ;  /* 0x000000ffff2f5224 */ /* 0x000fe200078e0057 */
[----:B------:R-:W-:Y:S01]  /*30500*/  PRMT R59, RZ, 0x7610, R59 ;  /* 0x00007610ff3b7816 */ /* 0x000fe2000000003b */
[----:B------:R-:W3:Y:S04]  /*30510*/  LDL R87, [R1+0xe3c] ;  /* 0x000e3c0001577983 */ /* 0x000ee80000100800 */
[----:B------:R0:W2:Y:S04]  /*30520*/  @P5 LDG.E.U8 R53, desc[UR20][R46.64] ;  /* 0x000000142e355981 */ /* 0x0000a8000c1e1100 */
[----:B------:R-:W2:Y:S04]  /*30530*/  LDL R4, [R1+0xe40] ;  /* 0x000e400001047983 */ /* 0x000ea80000100800 */
[----:B------:R-:W0:Y:S04]  /*30540*/  LDL R46, [R1+0xe2c] ;  /* 0x000e2c00012e7983 */ /* 0x000e280000100800 */
[----:B------:R-:W0:Y:S02]  /*30550*/  LDL R47, [R1+0xe30] ;  /* 0x000e3000012f7983 */ /* 0x000e240000100800 */
[----:B0-----:R-:W-:-:S04]  /*30560*/  @P5 LOP3.LUT R47, R47, R46, RZ, 0x3c, !PT ;  /* 0x0000002e2f2f5212 */ /* 0x001fc800078e3cff */
[----:B------:R-:W-:-:S04]  /*30570*/  @P5 LOP3.LUT R46, R47, R46, RZ, 0x3c, !PT ;  /* 0x0000002e2f2e5212 */ /* 0x000fc800078e3cff */
[----:B------:R-:W-:-:S05]  /*30580*/  @P5 LOP3.LUT R47, R47, R46, RZ, 0x3c, !PT ;  /* 0x0000002e2f2f5212 */ /* 0x000fca00078e3cff */
[----:B------:R4:W2:Y:S04]  /*30590*/  @P5 LDG.E.U8 R55, desc[UR20][R46.64] ;  /* 0x000000142e375981 */ /* 0x0008a8000c1e1100 */
[----:B------:R-:W2:Y:S01]  /*305a0*/  LDL R47, [R1+0xdd4] ;  /* 0x000dd400012f7983 */ /* 0x000ea20000100800 */
[----:B----4-:R-:W-:Y:S01]  /*305b0*/  @P3 IMAD.MOV.U32 R46, RZ, RZ, R85 ;  /* 0x000000ffff2e3224 */ /* 0x010fe200078e0055 */
[----:B------:R-:W-:Y:S02]  /*305c0*/  ISETP.GT.AND P4, PT, R9, 0x7d, PT ;  /* 0x0000007d0900780c */ /* 0x000fe40003f84270 */
[----:B------:R-:W-:Y:S01]  /*305d0*/  PRMT R61, RZ, 0x7610, R61 ;  /* 0x00007610ff3d7816 */ /* 0x000fe2000000003d */
[----:B------:R-:W4:Y:S04]  /*305e0*/  LDL R85, [R1+0x358] ;  /* 0x0003580001557983 */ /* 0x000f280000100800 */
[----:B--2---:R0:W2:Y:S04]  /*305f0*/  @P3 LDG.E.U8 R57, desc[UR20][R46.64] ;  /* 0x000000142e393981 */ /* 0x0040a8000c1e1100 */
[----:B------:R-:W2:Y:S01]  /*30600*/  LDL R47, [R1+0xddc] ;  /* 0x000ddc00012f7983 */ /* 0x000ea20000100800 */
[----:B0-----:R-:W-:Y:S01]  /*30610*/  @P3 IMAD.MOV.U32 R46, RZ, RZ, R73 ;  /* 0x000000ffff2e3224 */ /* 0x001fe200078e0049 */
[----:B------:R-:W-:-:S02]  /*30620*/  PRMT R63, RZ, 0x7610, R63 ;  /* 0x00007610ff3f7816 */ /* 0x000fc4000000003f */
[----:B------:R-:W-:Y:S01]  /*30630*/  PRMT R84, RZ, 0x7610, R84 ;  /* 0x00007610ff547816 */ /* 0x000fe20000000054 */
[----:B------:R-:W3:Y:S04]  /*30640*/  LDL R73, [R1+0x360] ;  /* 0x0003600001497983 */ /* 0x000ee80000100800 */
[----:B--2---:R0:W2:Y:S04]  /*30650*/  @P3 LDG.E.U8 R59, desc[UR20][R46.64] ;  /* 0x000000142e3b3981 */ /* 0x0040a8000c1e1100 */
[----:B------:R-:W2:Y:S01]  /*30660*/  LDL R47, [R1+0xe34] ;  /* 0x000e3400012f7983 */ /* 0x000ea20000100800 */
[----:B0-----:R-:W-:Y:S01]  /*30670*/  @P4 IMAD.MOV.U32 R46, RZ, RZ, R93 ;  /* 0x000000ffff2e4224 */ /* 0x001fe200078e005d */
[----:B------:R-:W-:-:S02]  /*30680*/  ISETP.GT.AND P3, PT, R9, 0x67, PT ;  /* 0x000000670900780c */ /* 0x000fc40003f64270 */
[----:B------:R-:W-:Y:S01]  /*30690*/  PRMT R8, RZ, 0x7610, R8 ;  /* 0x00007610ff087816 */ /* 0x000fe20000000008 */
[----:B------:R-:W3:Y:S04]  /*306a0*/  LDL R93, [R1+0x368] ;  /* 0x00036800015d7983 */ /* 0x000ee80000100800 */
[----:B--2---:R0:W2:Y:S02]  /*306b0*/  @P4 LDG.E.U8 R61, desc[UR20][R46.64] ;  /* 0x000000142e3d4981 */ /* 0x0040a4000c1e1100 */
[----:B0-----:R-:W-:Y:S02]  /*306c0*/  @P4 IMAD.MOV.U32 R46, RZ, RZ, R4 ;  /* 0x000000ffff2e4224 */ /* 0x001fe400078e0004 */
[----:B---3--:R-:W-:Y:S01]  /*306d0*/  @P4 IMAD.MOV.U32 R47, RZ, RZ, R87 ;  /* 0x000000ffff2f4224 */ /* 0x008fe200078e0057 */
[----:B------:R-:W3:Y:S04]  /*306e0*/  LDL R4, [R1+0x370] ;  /* 0x0003700001047983 */ /* 0x000ee80000100800 */
[----:B------:R4:W2:Y:S04]  /*306f0*/  @P4 LDG.E.U8 R63, desc[UR20][R46.64] ;  /* 0x000000142e3f4981 */ /* 0x0008a8000c1e1100 */
[----:B------:R-:W2:Y:S04]  /*30700*/  LDL R87, [R1+0x36c] ;  /* 0x00036c0001577983 */ /* 0x000ea80000100800 */
[----:B------:R-:W2:Y:S01]  /*30710*/  LDL R47, [R1+0x354] ;  /* 0x00035400012f7983 */ /* 0x000ea20000100800 */
[----:B----4-:R-:W-:-:S03]  /*30720*/  @P1 IMAD.MOV.U32 R46, RZ, RZ, R85 ;  /* 0x000000ffff2e1224 */ /* 0x010fc600078e0055 */
[----:B------:R-:W4:Y:S04]  /*30730*/  LDL R85, [R1+0x374] ;  /* 0x0003740001557983 */ /* 0x000f280000100800 */
[----:B--2---:R0:W2:Y:S04]  /*30740*/  @P1 LDG.E.U8 R84, desc[UR20][R46.64] ;  /* 0x000000142e541981 */ /* 0x0040a8000c1e1100 */
[----:B------:R-:W3:Y:S01]  /*30750*/  LDL R47, [R1+0x35c] ;  /* 0x00035c00012f7983 */ /* 0x000ee20000100800 */
[----:B0-----:R-:W-:-:S03]  /*30760*/  @P3 IMAD.MOV.U32 R46, RZ, RZ, R73 ;  /* 0x000000ffff2e3224 */ /* 0x001fc600078e0049 */
[----:B--2---:R0:W-:Y:S01]  /*30770*/  STL [R1+0x1b8], R84 ;  /* 0x0001b85401007387 */ /* 0x0041e20000100800 */
[----:B------:R-:W-:Y:S02]  /*30780*/  ISETP.GT.AND P1, PT, R9, 0x6e, PT ;  /* 0x0000006e0900780c */ /* 0x000fe40003f24270 */
[----:B------:R-:W-:Y:S01]  /*30790*/  PRMT R90, RZ, 0x7610, R90 ;  /* 0x00007610ff5a7816 */ /* 0x000fe2000000005a */
[----:B------:R-:W2:Y:S04]  /*307a0*/  LDL R73, [R1+0x37c] ;  /* 0x00037c0001497983 */ /* 0x000ea80000100800 */
[----:B---3--:R1:W3:Y:S04]  /*307b0*/  @P3 LDG.E.U8 R8, desc[UR20][R46.64] ;  /* 0x000000142e083981 */ /* 0x0082e8000c1e1100 */
[----:B0-----:R-:W2:Y:S04]  /*307c0*/  LDL R84, [R1+0x378] ;  /* 0x0003780001547983 */ /* 0x001ea80000100800 */
[----:B------:R-:W2:Y:S01]  /*307d0*/  LDL R47, [R1+0x364] ;  /* 0x00036400012f7983 */ /* 0x000ea20000100800 */
[----:B-1----:R-:W-:Y:S01]  /*307e0*/  @P3 IMAD.MOV.U32 R46, RZ, RZ, R93 ;  /* 0x000000ffff2e3224 */ /* 0x002fe200078e005d */
[----:B------:R-:W-:-:S02]  /*307f0*/  PRMT R3, RZ, 0x7610, R3 ;  /* 0x00007610ff037816 */ /* 0x000fc40000000003 */
[----:B---3--:R0:W-:Y:S04]  /*30800*/  STL [R1+0x1b0], R8 ;  /* 0x0001b00801007387 */ /* 0x0081e80000100800 */
[----:B0-----:R-:W3:Y:S04]  /*30810*/  LDL R8, [R1+0x380] ;  /* 0x0003800001087983 */ /* 0x001ee80000100800 */
[----:B--2---:R0:W2:Y:S02]  /*30820*/  @P3 LDG.E.U8 R90, desc[UR20][R46.64] ;  /* 0x000000142e5a3981 */ /* 0x0040a4000c1e1100 */
[----:B0-----:R-:W-:-:S02]  /*30830*/  @P1 IMAD.MOV.U32 R46, RZ, RZ, R4 ;  /* 0x000000ffff2e1224 */ /* 0x001fc400078e0004 */
[----:B------:R-:W-:Y:S01]  /*30840*/  @P1 IMAD.MOV.U32 R47, RZ, RZ, R87 ;  /* 0x000000ffff2f1224 */ /* 0x000fe200078e0057 */
[----:B------:R-:W-:Y:S01]  /*30850*/  ISETP.GT.AND P3, PT, R9, 0x6f, PT ;  /* 0x0000006f0900780c */ /* 0x000fe20003f64270 */
[----:B------:R-:W2:Y:S04]  /*30860*/  LDL R4, [R1+0x384] ;  /* 0x0003840001047983 */ /* 0x000ea80000100800 */
[----:B------:R0:W2:Y:S01]  /*30870*/  @P1 LDG.E.U8 R3, desc[UR20][R46.64] ;  /* 0x000000142e031981 */ /* 0x0000a2000c1e1100 */
[----:B------:R-:W-:Y:S02]  /*30880*/  PRMT R74, RZ, 0x7610, R74 ;  /* 0x00007610ff4a7816 */ /* 0x000fe4000000004a */
[----:B------:R-:W-:Y:S01]  /*30890*/  PRMT R7, RZ, 0x7610, R7 ;  /* 0x00007610ff077816 */ /* 0x000fe20000000007 */
[----:B0-----:R-:W-:-:S02]  /*308a0*/  @P1 IMAD.MOV.U32 R46, RZ, RZ, R84 ;  /* 0x000000ffff2e1224 */ /* 0x001fc400078e0054 */
[----:B----4-:R-:W-:-:S05]  /*308b0*/  @P1 IMAD.MOV.U32 R47, RZ, RZ, R85 ;  /* 0x000000ffff2f1224 */ /* 0x010fca00078e0055 */
[----:B------:R0:W4:Y:S02]  /*308c0*/  @P1 LDG.E.U8 R74, desc[UR20][R46.64] ;  /* 0x000000142e4a1981 */ /* 0x000124000c1e1100 */
[----:B0-----:R-:W-:Y:S02]  /*308d0*/  @P3 IMAD.MOV.U32 R47, RZ, RZ, R73 ;  /* 0x000000ffff2f3224 */ /* 0x001fe400078e0049 */
[----:B---3--:R-:W-:-:S05]  /*308e0*/  @P3 IMAD.MOV.U32 R46, RZ, RZ, R8 ;  /* 0x000000ffff2e3224 */ /* 0x008fca00078e0008 */
[----:B------:R0:W3:Y:S04]  /*308f0*/  @P3 LDG.E.U8 R7, desc[UR20][R46.64] ;  /* 0x000000142e073981 */ /* 0x0000e8000c1e1100 */
[----:B--2---:R1:W-:Y:S04]  /*30900*/  STL [R1+0x198], R3 ;  /* 0x0001980301007387 */ /* 0x0043e80000100800 */
[----:B-1----:R-:W2:Y:S04]  /*30910*/  LDL R3, [R1+0x388] ;  /* 0x0003880001037983 */ /* 0x002ea80000100800 */
[----:B------:R1:W-:Y:S04]  /*30920*/  STL [R1+0x1a4], R90 ;  /* 0x0001a45a01007387 */ /* 0x0003e80000100800 */
[----:B------:R-:W2:Y:S04]  /*30930*/  LDL R87, [R1+0x390] ;  /* 0x0003900001577983 */ /* 0x000ea80000100800 */
[----:B------:R-:W2:Y:S04]  /*30940*/  LDL R85, [R1+0x394] ;  /* 0x0003940001557983 */ /* 0x000ea80000100800 */
[----:B-1----:R-:W2:Y:S04]  /*30950*/  LDL R90, [R1+0x38c] ;  /* 0x00038c00015a7983 */ /* 0x002ea80000100800 */
[----:B------:R-:W2:Y:S04]  /*30960*/  LDL R84, [R1+0x398] ;  /* 0x0003980001547983 */ /* 0x000ea80000100800 */
[----:B----4-:R1:W-:Y:S04]  /*30970*/  STL [R1+0x18c], R74 ;  /* 0x00018c4a01007387 */ /* 0x0103e80000100800 */
[----:B------:R-:W4:Y:S04]  /*30980*/  LDL R73, [R1+0x3a0] ;  /* 0x0003a00001497983 */ /* 0x000f280000100800 */
[----:B------:R-:W4:Y:S04]  /*30990*/  LDL R8, [R1+0x3a4] ;  /* 0x0003a40001087983 */ /* 0x000f280000100800 */
[----:B-1----:R-:W4:Y:S01]  /*309a0*/  LDL R74, [R1+0x39c] ;  /* 0x00039c00014a7983 */ /* 0x002f220000100800 */
[----:B0-----:R-:W-:-:S03]  /*309b0*/  @P3 IMAD.MOV.U32 R47, RZ, RZ, R4 ;  /* 0x000000ffff2f3224 */ /* 0x001fc600078e0004 */
[----:B---3--:R0:W-:Y:S04]  /*309c0*/  STL [R1+0x180], R7 ;  /* 0x0001800701007387 */ /* 0x0081e80000100800 */
[----:B------:R-:W3:Y:S04]  /*309d0*/  LDL R4, [R1+0x3ac] ;  /* 0x0003ac0001047983 */ /* 0x000ee80000100800 */
[----:B0-----:R-:W3:Y:S01]  /*309e0*/  LDL R7, [R1+0x3a8] ;  /* 0x0003a80001077983 */ /* 0x001ee20000100800 */
[----:B--2---:R-:W-:-:S03]  /*309f0*/  @P3 IMAD.MOV.U32 R46, RZ, RZ, R3 ;  /* 0x000000ffff2e3224 */ /* 0x004fc600078e0003 */
[----:B------:R-:W2:Y:S01]  /*30a00*/  LDL R3, [R1+0x3b0] ;  /* 0x0003b00001037983 */ /* 0x000ea20000100800 */
[----:B------:R-:W-:Y:S02]  /*30a10*/  ISETP.GT.AND P1, PT, R9, 0x76, PT ;  /* 0x000000760900780c */ /* 0x000fe40003f24270 */
[----:B------:R-:W-:Y:S02]  /*30a20*/  PRMT R91, RZ, 0x7610, R91 ;  /* 0x00007610ff5b7816 */ /* 0x000fe4000000005b */
[----:B------:R-:W-:-:S04]  /*30a30*/  PRMT R86, RZ, 0x7610, R86 ;  /* 0x00007610ff567816 */ /* 0x000fc80000000056 */
[----:B------:R0:W2:Y:S01]  /*30a40*/  @P3 LDG.E.U8 R91, desc[UR20][R46.64] ;  /* 0x000000142e5b3981 */ /* 0x0000a2000c1e1100 */
[----:B------:R-:W-:Y:S02]  /*30a50*/  ISETP.GT.AND P3, PT, R9, 0x77, PT ;  /* 0x000000770900780c */ /* 0x000fe40003f64270 */
[----:B------:R-:W-:Y:S02]  /*30a60*/  PRMT R75, RZ, 0x7610, R75 ;  /* 0x00007610ff4b7816 */ /* 0x000fe4000000004b */
[----:B0-----:R-:W-:Y:S02]  /*30a70*/  @P1 IMAD.MOV.U32 R46, RZ, RZ, R87 ;  /* 0x000000ffff2e1224 */ /* 0x001fe400078e0057 */
[----:B------:R-:W-:-:S05]  /*30a80*/  @P1 IMAD.MOV.U32 R47, RZ, RZ, R90 ;  /* 0x000000ffff2f1224 */ /* 0x000fca00078e005a */
[----:B------:R0:W2:Y:S01]  /*30a90*/  @P1 LDG.E.U8 R86, desc[UR20][R46.64] ;  /* 0x000000142e561981 */ /* 0x0000a2000c1e1100 */
[----:B------:R-:W-:Y:S01]  /*30aa0*/  PRMT R72, RZ, 0x7610, R72 ;  /* 0x00007610ff487816 */ /* 0x000fe20000000048 */
[----:B0-----:R-:W-:Y:S02]  /*30ab0*/  @P1 IMAD.MOV.U32 R46, RZ, RZ, R84 ;  /* 0x000000ffff2e1224 */ /* 0x001fe400078e0054 */
[----:B------:R-:W-:-:S05]  /*30ac0*/  @P1 IMAD.MOV.U32 R47, RZ, RZ, R85 ;  /* 0x000000ffff2f1224 */ /* 0x000fca00078e0055 */
[----:B------:R4:W2:Y:S01]  /*30ad0*/  @P1 LDG.E.U8 R75, desc[UR20][R46.64] ;  /* 0x000000142e4b1981 */ /* 0x0008a2000c1e1100 */
[----:B------:R-:W-:Y:S02]  /*30ae0*/  ISETP.GT.AND P1, PT, R9, 0x7e, PT ;  /* 0x0000007e0900780c */ /* 0x000fe40003f24270 */
[----:B------:R-:W-:Y:S01]  /*30af0*/  PRMT R5, RZ, 0x7610, R5 ;  /* 0x00007610ff057816 */ /* 0x000fe20000000005 */
[----:B----4-:R-:W-:Y:S02]  /*30b00*/  @P3 IMAD.MOV.U32 R46, RZ, RZ, R73 ;  /* 0x000000ffff2e3224 */ /* 0x010fe400078e0049 */
[----:B------:R-:W-:-:S05]  /*30b10*/  @P3 IMAD.MOV.U32 R47, RZ, RZ, R74 ;  /* 0x000000ffff2f3224 */ /* 0x000fca00078e004a */
[----:B------:R0:W4:Y:S01]  /*30b20*/  @P3 LDG.E.U8 R72, desc[UR20][R46.64] ;  /* 0x000000142e483981 */ /* 0x000122000c1e1100 */
[----:B------:R-:W-:Y:S01]  /*30b30*/  PRMT R2, RZ, 0x7610, R2 ;  /* 0x00007610ff027816 */ /* 0x000fe20000000002 */
[----:B0-----:R-:W-:Y:S02]  /*30b40*/  @P3 IMAD.MOV.U32 R47, RZ, RZ, R8 ;  /* 0x000000ffff2f3224 */ /* 0x001fe400078e0008 */
[----:B---3--:R-:W-:-:S05]  /*30b50*/  @P3 IMAD.MOV.U32 R46, RZ, RZ, R7 ;  /* 0x000000ffff2e3224 */ /* 0x008fca00078e0007 */
[----:B------:R0:W3:Y:S02]  /*30b60*/  @P3 LDG.E.U8 R5, desc[UR20][R46.64] ;  /* 0x000000142e053981 */ /* 0x0000e4000c1e1100 */
[----:B0-----:R-:W-:Y:S02]  /*30b70*/  @P1 IMAD.MOV.U32 R47, RZ, RZ, R4 ;  /* 0x000000ffff2f1224 */ /* 0x001fe400078e0004 */
[----:B--2---:R-:W-:-:S05]  /*30b80*/  @P1 IMAD.MOV.U32 R46, RZ, RZ, R3 ;  /* 0x000000ffff2e1224 */ /* 0x004fca00078e0003 */
        /* <DEDUP_REMOVED lines=9> */
[----:B0-----:R-:W2:Y:S04]  /*30c20*/  LDL.LU R2, [R1+0x22c] ;  /* 0x00022c0001027983 */ /* 0x001ea80000300800 */
[----:B----4-:R0:W-:Y:S04]  /*30c30*/  STL [R1+0x160], R72 ;  /* 0x0001604801007387 */ /* 0x0101e80000100800 */
[----:B0-----:R-:W4:Y:S04]  /*30c40*/  LDL.LU R72, [R1+0x1f4] ;  /* 0x0001f40001487983 */ /* 0x001f280000300800 */
[----:B------:R-:W2:Y:S04]  /*30c50*/  LDL.LU R73, [R1+0x1f0] ;  /* 0x0001f00001497983 */ /* 0x000ea80000300800 */
[----:B------:R-:W2:Y:S04]  /*30c60*/  LDL.LU R74, [R1+0x1ac] ;  /* 0x0001ac00014a7983 */ /* 0x000ea80000300800 */
[----:B------:R0:W-:Y:S04]  /*30c70*/  STL [R1+0x168], R75 ;  /* 0x0001684b01007387 */ /* 0x0001e80000100800 */
[----:B0-----:R-:W2:Y:S04]  /*30c80*/  LDL.LU R75, [R1+0x1a8] ;  /* 0x0001a800014b7983 */ /* 0x001ea80000300800 */
[----:B------:R-:W2:Y:S04]  /*30c90*/  LDL.LU R84, [R1+0x150] ;  /* 0x0001500001547983 */ /* 0x000ea80000300800 */
[----:B------:R-:W2:Y:S04]  /*30ca0*/  LDL.LU R85, [R1+0x14c] ;  /* 0x00014c0001557983 */ /* 0x000ea80000300800 */
[----:B------:R0:W-:Y:S04]  /*30cb0*/  STL [R1+0x16c], R86 ;  /* 0x00016c5601007387 */ /* 0x0001e80000100800 */
[----:B0-----:R-:W2:Y:S04]  /*30cc0*/  LDL.LU R86, [R1+0x110] ;  /* 0x0001100001567983 */ /* 0x001ea80000300800 */
[----:B------:R0:W-:Y:S04]  /*30cd0*/  STL [R1+0x174], R91 ;  /* 0x0001745b01007387 */ /* 0x0001e80000100800 */
[----:B------:R-:W2:Y:S04]  /*30ce0*/  LDL.LU R87, [R1+0x10c] ;  /* 0x00010c0001577983 */ /* 0x000ea80000300800 */
[----:B------:R-:W2:Y:S04]  /*30cf0*/  LDL.LU R90, [R1+0xc4] ;  /* 0x0000c400015a7983 */ /* 0x000ea80000300800 */
[----:B0-----:R-:W2:Y:S04]  /*30d00*/  LDL.LU R91, [R1+0xc0] ;  /* 0x0000c000015b7983 */ /* 0x001ea80000300800 */
[----:B------:R-:W2:Y:S04]  /*30d10*/  LDL.LU R93, [R1+0x94] ;  /* 0x00009400015d7983 */ /* 0x000ea80000300800 */
[----:B---3--:R0:W-:Y:S04]  /*30d20*/  STL [R1+0x154], R5 ;  /* 0x0001540501007387 */ /* 0x0081e80000100800 */
[----:B0-----:R-:W3:Y:S04]  /*30d30*/  LDL.LU R5, [R1+0x90] ;  /* 0x0000900001057983 */ /* 0x001ee80000300800 */
[----:B------:R-:W2:Y:S04]  /*30d40*/  LDL.LU R4, [R1+0x64] ;  /* 0x0000640001047983 */ /* 0x000ea80000300800 */
[----:B------:R-:W2:Y:S04]  /*30d50*/  LDL.LU R3, [R1+0x60] ;  /* 0x0000600001037983 */ /* 0x000ea80000300800 */
[----:B------:R-:W2:Y:S04]  /*30d60*/  LDL.LU R7, [R1+0x34] ;  /* 0x0000340001077983 */ /* 0x000ea80000300800 */
[----:B------:R-:W2:Y:S04]  /*30d70*/  LDL.LU R8, [R1+0x30] ;  /* 0x0000300001087983 */ /* 0x000ea80000300800 */
[----:B------:R0:W-:Y:S04]  /*30d80*/  STL [R1+0x13c], R6 ;  /* 0x00013c0601007387 */ /* 0x0001e80000100800 */
[----:B0-----:R-:W2:Y:S04]  /*30d90*/  LDL.LU R6, [R1+0x10d4] ;  /* 0x0010d40001067983 */ /* 0x001ea80000300800 */
[----:B------:R-:W3:Y:S04]  /*30da0*/  LDL R46, [R1+0x3bc] ;  /* 0x0003bc00012e7983 */ /* 0x000ee80000100800 */
[----:B------:R-:W3:Y:S01]  /*30db0*/  LDL R47, [R1+0x3c0] ;  /* 0x0003c000012f7983 */ /* 0x000ee20000100800 */
[----:B------:R-:W-:-:S02]  /*30dc0*/  ISETP.GT.AND P3, PT, R9, 0x7f, PT ;  /* 0x0000007f0900780c */ /* 0x000fc40003f64270 */
[----:B--2---:R-:W-:-:S11]  /*30dd0*/  PRMT R6, RZ, 0x7610, R6 ;  /* 0x00007610ff067816 */ /* 0x004fd60000000006 */
[----:B---3--:R-:W-:-:S04]  /*30de0*/  @P3 LOP3.LUT R47, R47, R46, RZ, 0x3c, !PT ;  /* 0x0000002e2f2f3212 */ /* 0x008fc800078e3cff */
        /* <DEDUP_REMOVED lines=10> */
[----:B--2---:R0:W-:Y:S02]  /*30e90*/  STL [R1+0x130], R6 ;  /* 0x0001300601007387 */ /* 0x0041e40000100800 */
[----:B0-----:R-:W0:Y:S02]  /*30ea0*/  S2R R6, SR_TID.X ;  /* 0x0000000000067919 */ /* 0x001e240000002100 */
[----:B0-----:R-:W-:Y:S01]  /*30eb0*/  LOP3.LUT R6, R6, 0x7f, RZ, 0xc0, !PT ;  /* 0x0000007f06067812 */ /* 0x001fe200078ec0ff */
[----:B------:R-:W-:Y:S06]  /*30ec0*/  BAR.SYNC.DEFER_BLOCKING 0x0 ;  /* 0x0000000000007b1d */ /* 0x000fec0000010000 */
[----:B------:R-:W-:Y:S04]  /*30ed0*/  STS.U8 [R6+UR9+0x8000], R2 ;  /* 0x0080000206007988 */ /* 0x000fe80008000009 */
[----:B---3--:R0:W-:Y:S04]  /*30ee0*/  STL [R1+0x124], R0 ;  /* 0x0001240001007387 */ /* 0x0081e80000100800 */
[----:B0-----:R-:W2:Y:S04]  /*30ef0*/  LDL.LU R0, [R1+0x10d0] ;  /* 0x0010d00001007983 */ /* 0x001ea80000300800 */
[----:B------:R-:W3:Y:S04]  /*30f00*/  LDL.LU R47, [R1+0x228] ;  /* 0x00022800012f7983 */ /* 0x000ee80000300800 */
[----:B------:R-:W2:Y:S04]  /*30f10*/  LDL.LU R2, [R1+0x10cc] ;  /* 0x0010cc0001027983 */ /* 0x000ea80000300800 */
[----:B---3--:R-:W-:Y:S04]  /*30f20*/  STS.U8 [R6+UR9+0xc000], R47 ;  /* 0x00c0002f06007988 */ /* 0x008fe80008000009 */
[----:B----4-:R-:W-:Y:S04]  /*30f30*/  STS.U8 [R6+UR9+0x8400], R72 ;  /* 0x0084004806007988 */ /* 0x010fe80008000009 */
        /* <DEDUP_REMOVED lines=14> */
[----:B------:R1:W-:Y:S04]  /*31020*/  STS.U8 [R6+UR9+0xe000], R8 ;  /* 0x00e0000806007988 */ /* 0x0003e80008000009 */
[----:B0-----:R-:W3:Y:S04]  /*31030*/  LDL.LU R93, [R1+0x224] ;  /* 0x00022400015d7983 */ /* 0x001ee80000300800 */
        /* <DEDUP_REMOVED lines=11> */
[----:B--2---:R-:W-:Y:S04]  /*310f0*/  STS.U8 [R6+UR9+0xa400], R2 ;  /* 0x00a4000206007988 */ /* 0x004fe80008000009 */
[----:B------:R-:W2:Y:S04]  /*31100*/  LDL.LU R5, [R1+0x8c] ;  /* 0x00008c0001057983 */ /* 0x000ea80000300800 */
[----:B------:R0:W-:Y:S04]  /*31110*/  STS.U8 [R6+UR9+0xe400], R0 ;  /* 0x00e4000006007988 */ /* 0x0001e80008000009 */
[----:B------:R-:W2:Y:S04]  /*31120*/  LDL.LU R4, [R1+0x88] ;  /* 0x0000880001047983 */ /* 0x000ea80000300800 */
[----:B0-----:R-:W2:Y:S04]  /*31130*/  LDL.LU R0, [R1+0x5c] ;  /* 0x00005c0001007983 */ /* 0x001ea80000300800 */
[----:B------:R-:W2:Y:S04]  /*31140*/  LDL.LU R3, [R1+0x58] ;  /* 0x0000580001037983 */ /* 0x000ea80000300800 */
[----:B------:R-:W2:Y:S01]  /*31150*/  LDL.LU R7, [R1+0x2c] ;  /* 0x00002c0001077983 */ /* 0x000ea20000300800 */
[----:B------:R-:W0:Y:S03]  /*31160*/  S2R R2, SR_TID.X ;  /* 0x0000000000027919 */ /* 0x000e260000002100 */
        /* <DEDUP_REMOVED lines=8> */
[----:B------:R-:W-:Y:S01]  /*311f0*/  STS.U8 [R6+UR9+0xf400], R19 ;  /* 0x00f4001306007988 */ /* 0x000fe20008000009 */
[----:B------:R-:W-:-:S03]  /*31200*/  LOP3.LUT R90, R2, 0x10, RZ, 0x3c, !PT ;  /* 0x00000010025a7812 */ /* 0x000fc600078e3cff */
[----:B------:R-:W-:Y:S04]  /*31210*/  STS.U8 [R6+UR9+0xb800], R28 ;  /* 0x00b8001c06007988 */ /* 0x000fe80008000009 */
[----:B------:R-:W-:Y:S04]  /*31220*/  STS.U8 [R6+UR9+0xf800], R29 ;  /* 0x00f8001d06007988 */ /* 0x000fe80008000009 */
[----:B------:R-:W-:Y:S04]  /*31230*/  STS.U8 [R6+UR9+0xbc00], R30 ;  /* 0x00bc001e06007988 */ /* 0x000fe80008000009 */
[----:B------:R-:W-:Y:S04]  /*31240*/  STS.U8 [R6+UR9+0xfc00], R31 ;  /* 0x00fc001f06007988 */ /* 0x000fe80008000009 */
[----:B---3--:R0:W-:Y:S04]  /*31250*/  STS.U8 [R90+UR9+0x8080], R93 ;  /* 0x0080805d5a007988 */ /* 0x0081e80008000009 */
[----:B----4-:R1:W-:Y:S04]  /*31260*/  STS.U8 [R90+UR9+0xc080], R8 ;  /* 0x00c080085a007988 */ /* 0x0103e80008000009 */
[----:B0-----:R-:W3:Y:S04]  /*31270*/  LDL.LU R93, [R1+0x10c8] ;  /* 0x0010c800015d7983 */ /* 0x001ee80000300800 */
[----:B-1----:R-:W4:Y:S04]  /*31280*/  LDL.LU R8, [R1+0x10c4] ;  /* 0x0010c40001087983 */ /* 0x002f280000300800 */
        /* <DEDUP_REMOVED lines=10> */
[----:B--2---:R-:W-:Y:S04]  /*31330*/  STS.U8 [R90+UR9+0x9880], R5 ;  /* 0x009880055a007988 */ /* 0x004fe80008000009 */
[----:B------:R-:W-:Y:S04]  /*31340*/  STS.U8 [R90+UR9+0xd880], R4 ;  /* 0x00d880045a007988 */ /* 0x000fe80008000009 */
[----:B------:R1:W-:Y:S04]  /*31350*/  STS.U8 [R90+UR9+0x9c80], R0 ;  /* 0x009c80005a007988 */ /* 0x0003e80008000009 */
[----:B0-----:R-:W2:Y:S04]  /*31360*/  LDL.LU R91, [R1+0x21c] ;  /* 0x00021c00015b7983 */ /* 0x001ea80000300800 */
[----:B------:R0:W-:Y:S04]  /*31370*/  STS.U8 [R90+UR9+0xdc80], R3 ;  /* 0x00dc80035a007988 */ /* 0x0001e80008000009 */
[----:B-1----:R-:W2:Y:S04]  /*31380*/  LDL.LU R0, [R1+0x218] ;  /* 0x0002180001007983 */ /* 0x002ea80000300800 */
[----:B------:R1:W-:Y:S04]  /*31390*/  STS.U8 [R90+UR9+0xa080], R7 ;  /* 0x00a080075a007988 */ /* 0x0003e80008000009 */
[----:B0-----:R-:W2:Y:S04]  /*313a0*/  LDL.LU R3, [R1+0x1e4] ;  /* 0x0001e40001037983 */ /* 0x001ea80000300800 */
[----:B-1----:R-:W2:Y:S04]  /*313b0*/  LDL.LU R7, [R1+0x1e0] ;  /* 0x0001e00001077983 */ /* 0x002ea80000300800 */
[----:B------:R-:W2:Y:S04]  /*313c0*/  LDL.LU R47, [R1+0x194] ;  /* 0x00019400012f7983 */ /* 0x000ea80000300800 */
[----:B------:R-:W2:Y:S04]  /*313d0*/  LDL.LU R72, [R1+0x190] ;  /* 0x0001900001487983 */ /* 0x000ea80000300800 */
[----:B------:R-:W2:Y:S04]  /*313e0*/  LDL.LU R73, [R1+0x138] ;  /* 0x0001380001497983 */ /* 0x000ea80000300800 */
[----:B------:R-:W2:Y:S01]  /*313f0*/  LDL.LU R74, [R1+0x134] ;  /* 0x00013400014a7983 */ /* 0x000ea20000300800 */
[----:B------:R-:W-:-:S03]  /*31400*/  LOP3.LUT R2, R2, 0x20, RZ, 0x3c, !PT ;  /* 0x0000002002027812 */ /* 0x000fc600078e3cff */
[----:B------:R-:W2:Y:S04]  /*31410*/  LDL.LU R75, [R1+0xe4] ;  /* 0x0000e400014b7983 */ /* 0x000ea80000300800 */
[----:B------:R-:W2:Y:S04]  /*31420*/  LDL.LU R84, [R1+0xe0] ;  /* 0x0000e00001547983 */ /* 0x000ea80000300800 */
[----:B------:R-:W2:Y:S04]  /*31430*/  LDL.LU R85, [R1+0xb4] ;  /* 0x0000b40001557983 */ /* 0x000ea80000300800 */
[----:B------:R-:W2:Y:S04]  /*31440*/  LDL.LU R86, [R1+0xb0] ;  /* 0x0000b00001567983 */ /* 0x000ea80000300800 */
[----:B------:R-:W2:Y:S04]  /*31450*/  LDL.LU R87, [R1+0x84] ;  /* 0x0000840001577983 */ /* 0x000ea80000300800 */
[----:B------:R-:W2:Y:S04]  /*31460*/  LDL.LU R5, [R1+0x80] ;  /* 0x0000800001057983 */ /* 0x000ea80000300800 */
[----:B------:R-:W2:Y:S04]  /*31470*/  LDL.LU R4, [R1+0x54] ;  /* 0x0000540001047983 */ /* 0x000ea80000300800 */
[----:B----4-:R0:W-:Y:S04]  /*31480*/  STS.U8 [R90+UR9+0xe080], R8 ;  /* 0x00e080085a007988 */ /* 0x0101e80008000009 */
[----:B---3--:R-:W-:Y:S04]  /*31490*/  STS.U8 [R90+UR9+0xa480], R93 ;  /* 0x00a4805d5a007988 */ /* 0x008fe80008000009 */
        /* <DEDUP_REMOVED lines=13> */
[----:B------:R0:W-:Y:S04]  /*31570*/  STS.U8 [R90+UR9+0xfc80], R36 ;  /* 0x00fc80245a007988 */ /* 0x0001e80008000009 */
[----:B--2---:R1:W-:Y:S04]  /*31580*/  STS.U8 [R2+UR9+0x8100], R91 ;  /* 0x0081005b02007988 */ /* 0x0043e80008000009 */
[----:B------:R2:W-:Y:S04]  /*31590*/  STS.U8 [R2+UR9+0xc100], R0 ;  /* 0x00c1000002007988 */ /* 0x0005e80008000009 */
[----:B0-----:R-:W4:Y:S04]  /*315a0*/  LDL.LU R90, [R1+0x10c0] ;  /* 0x0010c000015a7983 */ /* 0x001f280000300800 */
[----:B-1----:R-:W4:Y:S04]  /*315b0*/  LDL.LU R91, [R1+0x10bc] ;  /* 0x0010bc00015b7983 */ /* 0x002f280000300800 */
[----:B--2---:R-:W2:Y:S04]  /*315c0*/  LDL.LU R0, [R1+0x10b8] ;  /* 0x0010b80001007983 */ /* 0x004ea80000300800 */
[----:B------:R0:W-:Y:S04]  /*315d0*/  STS.U8 [R2+UR9+0x8500], R3 ;  /* 0x0085000302007988 */ /* 0x0001e80008000009 */
[----:B------:R1:W-:Y:S04]  /*315e0*/  STS.U8 [R2+UR9+0xc500], R7 ;  /* 0x00c5000702007988 */ /* 0x0003e80008000009 */
[----:B0-----:R-:W2:Y:S04]  /*315f0*/  LDL.LU R3, [R1+0x10b4] ;  /* 0x0010b40001037983 */ /* 0x001ea80000300800 */
[----:B-1----:R-:W2:Y:S04]  /*31600*/  LDL.LU R7, [R1+0x10b0] ;  /* 0x0010b00001077983 */ /* 0x002ea80000300800 */
        /* <DEDUP_REMOVED lines=12> */
[----:B--2---:R0:W-:Y:S04]  /*316d0*/  STS.U8 [R2+UR9+0xa100], R7 ;  /* 0x00a1000702007988 */ /* 0x0041e80008000009 */
[----:B0-----:R-:W2:Y:S04]  /*316e0*/  LDL.LU R7, [R1+0x214] ;  /* 0x0002140001077983 */ /* 0x001ea80000300800 */
[----:B------:R-:W3:Y:S01]  /*316f0*/  LDL.LU R8, [R1+0x210] ;  /* 0x0002100001087983 */ /* 0x000ee20000300800 */
[----:B------:R-:W0:Y:S03]  /*31700*/  S2R R87, SR_TID.X ;  /* 0x0000000000577919 */ /* 0x000e260000002100 */
[----:B------:R-:W3:Y:S04]  /*31710*/  LDL.LU R47, [R1+0x188] ;  /* 0x00018800012f7983 */ /* 0x000ee80000300800 */
[----:B------:R-:W3:Y:S04]  /*31720*/  LDL.LU R73, [R1+0x184] ;  /* 0x0001840001497983 */ /* 0x000ee80000300800 */
[----:B------:R1:W-:Y:S04]  /*31730*/  STS.U8 [R2+UR9+0xe100], R3 ;  /* 0x00e1000302007988 */ /* 0x0003e80008000009 */
[----:B------:R-:W3:Y:S04]  /*31740*/  LDL.LU R74, [R1+0x12c] ;  /* 0x00012c00014a7983 */ /* 0x000ee80000300800 */
[----:B------:R-:W3:Y:S04]  /*31750*/  LDL.LU R75, [R1+0x128] ;  /* 0x00012800014b7983 */ /* 0x000ee80000300800 */
[----:B----4-:R-:W-:Y:S04]  /*31760*/  STS.U8 [R2+UR9+0xa500], R91 ;  /* 0x00a5005b02007988 */ /* 0x010fe80008000009 */
[----:B------:R-:W4:Y:S04]  /*31770*/  LDL.LU R84, [R1+0xdc] ;  /* 0x0000dc0001547983 */ /* 0x000f280000300800 */
[----:B------:R-:W-:Y:S04]  /*31780*/  STS.U8 [R2+UR9+0xe500], R90 ;  /* 0x00e5005a02007988 */ /* 0x000fe80008000009 */
[----:B------:R-:W4:Y:S04]  /*31790*/  LDL.LU R85, [R1+0xd8] ;  /* 0x0000d80001557983 */ /* 0x000f280000300800 */
[----:B------:R-:W-:Y:S04]  /*317a0*/  STS.U8 [R2+UR9+0xa900], R79 ;  /* 0x00a9004f02007988 */ /* 0x000fe80008000009 */
[----:B------:R-:W4:Y:S04]  /*317b0*/  LDL.LU R86, [R1+0xac] ;  /* 0x0000ac0001567983 */ /* 0x000f280000300800 */
[----:B------:R-:W-:Y:S04]  /*317c0*/  STS.U8 [R2+UR9+0xe900], R78 ;  /* 0x00e9004e02007988 */ /* 0x000fe80008000009 */
[----:B------:R-:W4:Y:S04]  /*317d0*/  LDL.LU R5, [R1+0xa8] ;  /* 0x0000a80001057983 */ /* 0x000f280000300800 */
[----:B------:R-:W-:Y:S04]  /*317e0*/  STS.U8 [R2+UR9+0xad00], R67 ;  /* 0x00ad004302007988 */ /* 0x000fe80008000009 */
[----:B------:R-:W4:Y:S04]  /*317f0*/  LDL.LU R4, [R1+0x7c] ;  /* 0x00007c0001047983 */ /* 0x000f280000300800 */
[----:B------:R-:W-:Y:S01]  /*31800*/  STS.U8 [R2+UR9+0xed00], R66 ;  /* 0x00ed004202007988 */ /* 0x000fe20008000009 */
[----:B0-----:R-:W-:-:S03]  /*31810*/  LOP3.LUT R87, R87, 0x7f, RZ, 0xc0, !PT ;  /* 0x0000007f57577812 */ /* 0x001fc600078ec0ff */
[----:B-1----:R-:W4:Y:S04]  /*31820*/  LDL.LU R3, [R1+0x78] ;  /* 0x0000780001037983 */ /* 0x002f280000300800 */
[----:B------:R0:W-:Y:S04]  /*31830*/  STS.U8 [R2+UR9+0xb100], R10 ;  /* 0x00b1000a02007988 */ /* 0x0001e80008000009 */
[----:B------:R1:W-:Y:S04]  /*31840*/  STS.U8 [R2+UR9+0xf100], R11 ;  /* 0x00f1000b02007988 */ /* 0x0003e80008000009 */
[----:B0-----:R-:W4:Y:S04]  /*31850*/  LDL.LU R10, [R1+0x1d8] ;  /* 0x0001d800010a7983 */ /* 0x001f280000300800 */
[----:B-1----:R-:W4:Y:S01]  /*31860*/  LDL.LU R11, [R1+0x1dc] ;  /* 0x0001dc00010b7983 */ /* 0x002f220000300800 */
[----:B------:R-:W-:-:S03]  /*31870*/  LOP3.LUT R72, R87, 0x30, RZ, 0x3c, !PT ;  /* 0x0000003057487812 */ /* 0x000fc600078e3cff */
        /* <DEDUP_REMOVED lines=11> */
[----:B----4-:R-:W-:Y:S04]  /*31930*/  STS.U8 [R72+UR9+0x8580], R11 ;  /* 0x0085800b48007988 */ /* 0x010fe80008000009 */
[----:B------:R-:W-:Y:S04]  /*31940*/  STS.U8 [R72+UR9+0xc580], R10 ;  /* 0x00c5800a48007988 */ /* 0x000fe80008000009 */
[----:B------:R-:W-:Y:S04]  /*31950*/  STS.U8 [R72+UR9+0x8980], R47 ;  /* 0x0089802f48007988 */ /* 0x000fe80008000009 */
[----:B------:R0:W-:Y:S04]  /*31960*/  STS.U8 [R72+UR9+0xc980], R73 ;  /* 0x00c9804948007988 */ /* 0x0001e80008000009 */
        /* <DEDUP_REMOVED lines=8> */
[----:B0-----:R-:W4:Y:S04]  /*319f0*/  LDL.LU R73, [R1+0x20c] ;  /* 0x00020c0001497983 */ /* 0x001f280000300800 */
[----:B-1----:R-:W4:Y:S04]  /*31a00*/  LDL.LU R74, [R1+0x208] ;  /* 0x00020800014a7983 */ /* 0x002f280000300800 */
[----:B---3--:R-:W-:Y:S04]  /*31a10*/  STS.U8 [R72+UR9+0x9d80], R8 ;  /* 0x009d800848007988 */ /* 0x008fe80008000009 */
[----:B--2---:R0:W-:Y:S04]  /*31a20*/  STS.U8 [R72+UR9+0xdd80], R7 ;  /* 0x00dd800748007988 */ /* 0x0041e80008000009 */
[----:B0-----:R-:W2:Y:S04]  /*31a30*/  LDL.LU R7, [R1+0x1d4] ;  /* 0x0001d40001077983 */ /* 0x001ea80000300800 */
[----:B------:R0:W-:Y:S04]  /*31a40*/  STS.U8 [R72+UR9+0xa180], R2 ;  /* 0x00a1800248007988 */ /* 0x0001e80008000009 */
[----:B------:R1:W-:Y:S04]  /*31a50*/  STS.U8 [R72+UR9+0xe180], R0 ;  /* 0x00e1800048007988 */ /* 0x0003e80008000009 */
[----:B------:R-:W-:Y:S04]  /*31a60*/  STS.U8 [R72+UR9+0xa580], R89 ;  /* 0x00a5805948007988 */ /* 0x000fe80008000009 */
[----:B------:R-:W3:Y:S04]  /*31a70*/  LDL.LU R11, [R1+0x1d0] ;  /* 0x0001d000010b7983 */ /* 0x000ee80000300800 */
        /* <DEDUP_REMOVED lines=10> */
[----:B------:R-:W-:Y:S01]  /*31b20*/  STS.U8 [R72+UR9+0xb180], R12 ;  /* 0x00b1800c48007988 */ /* 0x000fe20008000009 */
[----:B------:R-:W-:-:S03]  /*31b30*/  LOP3.LUT R84, R87, 0x40, RZ, 0x3c, !PT ;  /* 0x0000004057547812 */ /* 0x000fc600078e3cff */
[----:B------:R-:W3:Y:S04]  /*31b40*/  LDL.LU R3, [R1+0xd0] ;  /* 0x0000d00001037983 */ /* 0x000ee80000300800 */
[----:B------:R-:W-:Y:S04]  /*31b50*/  STS.U8 [R72+UR9+0xf180], R13 ;  /* 0x00f1800d48007988 */ /* 0x000fe80008000009 */
[----:B0-----:R-:W3:Y:S04]  /*31b60*/  LDL.LU R2, [R1+0xa4] ;  /* 0x0000a40001027983 */ /* 0x001ee80000300800 */
[----:B------:R-:W-:Y:S04]  /*31b70*/  STS.U8 [R72+UR9+0xb580], R24 ;  /* 0x00b5801848007988 */ /* 0x000fe80008000009 */
[----:B------:R-:W3:Y:S04]  /*31b80*/  LDL.LU R8, [R1+0xa0] ;  /* 0x0000a00001087983 */ /* 0x000ee80000300800 */
[----:B------:R-:W-:Y:S04]  /*31b90*/  STS.U8 [R72+UR9+0xf580], R25 ;  /* 0x00f5801948007988 */ /* 0x000fe80008000009 */
[----:B-1----:R-:W3:Y:S04]  /*31ba0*/  LDL.LU R0, [R1+0x74] ;  /* 0x0000740001007983 */ /* 0x002ee80000300800 */
[----:B------:R-:W-:Y:S04]  /*31bb0*/  STS.U8 [R72+UR9+0xb980], R41 ;  /* 0x00b9802948007988 */ /* 0x000fe80008000009 */
[----:B------:R-:W3:Y:S04]  /*31bc0*/  LDL.LU R75, [R1+0x44] ;  /* 0x00004400014b7983 */ /* 0x000ee80000300800 */
[----:B------:R-:W-:Y:S04]  /*31bd0*/  STS.U8 [R72+UR9+0xf980], R42 ;  /* 0x00f9802a48007988 */ /* 0x000fe80008000009 */
[----:B------:R-:W3:Y:S04]  /*31be0*/  LDL.LU R86, [R1+0x40] ;  /* 0x0000400001567983 */ /* 0x000ee80000300800 */
[----:B------:R-:W-:Y:S04]  /*31bf0*/  STS.U8 [R72+UR9+0xbd80], R43 ;  /* 0x00bd802b48007988 */ /* 0x000fe80008000009 */
[----:B------:R-:W3:Y:S04]  /*31c00*/  LDL.LU R87, [R1+0x14] ;  /* 0x0000140001577983 */ /* 0x000ee80000300800 */
[----:B------:R0:W-:Y:S04]  /*31c10*/  STS.U8 [R72+UR9+0xfd80], R44 ;  /* 0x00fd802c48007988 */ /* 0x0001e80008000009 */
[----:B----4-:R1:W-:Y:S04]  /*31c20*/  STS.U8 [R84+UR9+0x8200], R73 ;  /* 0x0082004954007988 */ /* 0x0103e80008000009 */
[----:B------:R4:W-:Y:S04]  /*31c30*/  STS.U8 [R84+UR9+0xc200], R74 ;  /* 0x00c2004a54007988 */ /* 0x0009e80008000009 */
[----:B0-----:R-:W3:Y:S04]  /*31c40*/  LDL.LU R72, [R1+0x10a0] ;  /* 0x0010a00001487983 */ /* 0x001ee80000300800 */
[----:B------:R-:W3:Y:S04]  /*31c50*/  LDL.LU R44, [R1+0x10] ;  /* 0x00001000012c7983 */ /* 0x000ee80000300800 */
[----:B-1----:R-:W3:Y:S04]  /*31c60*/  LDL.LU R73, [R1+0x109c] ;  /* 0x00109c0001497983 */ /* 0x002ee80000300800 */
[----:B----4-:R-:W4:Y:S04]  /*31c70*/  LDL.LU R74, [R1+0x1098] ;  /* 0x00109800014a7983 */ /* 0x010f280000300800 */
[----:B--2---:R0:W-:Y:S04]  /*31c80*/  STS.U8 [R84+UR9+0x8600], R7 ;  /* 0x0086000754007988 */ /* 0x0041e80008000009 */
[----:B0-----:R-:W2:Y:S04]  /*31c90*/  LDL.LU R7, [R1+0x1094] ;  /* 0x0010940001077983 */ /* 0x001ea80000300800 */
[----:B---3--:R-:W-:Y:S04]  /*31ca0*/  STS.U8 [R84+UR9+0xc600], R11 ;  /* 0x00c6000b54007988 */ /* 0x008fe80008000009 */
[----:B------:R-:W-:Y:S04]  /*31cb0*/  STS.U8 [R84+UR9+0x8a00], R10 ;  /* 0x008a000a54007988 */ /* 0x000fe80008000009 */
[----:B------:R-:W-:Y:S04]  /*31cc0*/  STS.U8 [R84+UR9+0xca00], R47 ;  /* 0x00ca002f54007988 */ /* 0x000fe80008000009 */
[----:B------:R0:W-:Y:S04]  /*31cd0*/  STS.U8 [R84+UR9+0x8e00], R85 ;  /* 0x008e005554007988 */ /* 0x0001e80008000009 */
[----:B------:R1:W-:Y:S04]  /*31ce0*/  STS.U8 [R84+UR9+0xce00], R5 ;  /* 0x00ce000554007988 */ /* 0x0003e80008000009 */
[----:B0-----:R-:W3:Y:S04]  /*31cf0*/  LDL.LU R85, [R1+0x204] ;  /* 0x0002040001557983 */ /* 0x001ee80000300800 */
[----:B------:R0:W-:Y:S04]  /*31d00*/  STS.U8 [R84+UR9+0x9200], R4 ;  /* 0x0092000454007988 */ /* 0x0001e80008000009 */
[----:B-1----:R-:W3:Y:S04]  /*31d10*/  LDL.LU R5, [R1+0x200] ;  /* 0x0002000001057983 */ /* 0x002ee80000300800 */
[----:B------:R1:W-:Y:S04]  /*31d20*/  STS.U8 [R84+UR9+0xd200], R3 ;  /* 0x00d2000354007988 */ /* 0x0003e80008000009 */
[----:B0-----:R-:W3:Y:S04]  /*31d30*/  LDL.LU R4, [R1+0x1cc] ;  /* 0x0001cc0001047983 */ /* 0x001ee80000300800 */
[----:B------:R0:W-:Y:S04]  /*31d40*/  STS.U8 [R84+UR9+0x9600], R2 ;  /* 0x0096000254007988 */ /* 0x0001e80008000009 */
[----:B-1----:R-:W3:Y:S04]  /*31d50*/  LDL.LU R3, [R1+0x1c8] ;  /* 0x0001c80001037983 */ /* 0x002ee80000300800 */
[----:B------:R-:W3:Y:S04]  /*31d60*/  LDL.LU R47, [R1+0x170] ;  /* 0x00017000012f7983 */ /* 0x000ee80000300800 */
[----:B------:R1:W-:Y:S04]  /*31d70*/  STS.U8 [R84+UR9+0xd600], R8 ;  /* 0x00d6000854007988 */ /* 0x0003e80008000009 */
[----:B0-----:R-:W3:Y:S04]  /*31d80*/  LDL.LU R2, [R1+0x164] ;  /* 0x0001640001027983 */ /* 0x001ee80000300800 */
[----:B------:R0:W-:Y:S04]  /*31d90*/  STS.U8 [R84+UR9+0x9a00], R0 ;  /* 0x009a000054007988 */ /* 0x0001e80008000009 */
[----:B-1----:R-:W3:Y:S04]  /*31da0*/  LDL.LU R8, [R1+0x118] ;  /* 0x0001180001087983 */ /* 0x002ee80000300800 */
[----:B0-----:R-:W3:Y:S04]  /*31db0*/  LDL.LU R0, [R1+0x114] ;  /* 0x0001140001007983 */ /* 0x001ee80000300800 */
[----:B--2---:R0:W-:Y:S04]  /*31dc0*/  STS.U8 [R84+UR9+0xda00], R7 ;  /* 0x00da000754007988 */ /* 0x0041e80008000009 */
[----:B------:R1:W-:Y:S04]  /*31dd0*/  STS.U8 [R84+UR9+0x9e00], R75 ;  /* 0x009e004b54007988 */ /* 0x0003e80008000009 */
[----:B0-----:R-:W2:Y:S04]  /*31de0*/  LDL.LU R7, [R1+0xcc] ;  /* 0x0000cc0001077983 */ /* 0x001ea80000300800 */
[----:B------:R-:W2:Y:S04]  /*31df0*/  LDL.LU R11, [R1+0xc8] ;  /* 0x0000c800010b7983 */ /* 0x000ea80000300800 */
[----:B------:R-:W2:Y:S04]  /*31e00*/  LDL.LU R10, [R1+0x9c] ;  /* 0x00009c00010a7983 */ /* 0x000ea80000300800 */
[----:B-1----:R-:W2:Y:S04]  /*31e10*/  LDL.LU R75, [R1+0x1090] ;  /* 0x00109000014b7983 */ /* 0x002ea80000300800 */
[----:B------:R0:W-:Y:S04]  /*31e20*/  STS.U8 [R84+UR9+0xde00], R86 ;  /* 0x00de005654007988 */ /* 0x0001e80008000009 */
[----:B------:R1:W-:Y:S04]  /*31e30*/  STS.U8 [R84+UR9+0xa200], R87 ;  /* 0x00a2005754007988 */ /* 0x0003e80008000009 */
[----:B0-----:R-:W2:Y:S04]  /*31e40*/  LDL.LU R86, [R1+0x108c] ;  /* 0x00108c0001567983 */ /* 0x001ea80000300800 */
[----:B-1----:R-:W2:Y:S04]  /*31e50*/  LDL.LU R87, [R1+0x1088] ;  /* 0x0010880001577983 */ /* 0x002ea80000300800 */
[----:B------:R0:W-:Y:S02]  /*31e60*/  STS.U8 [R84+UR9+0xe200], R44 ;  /* 0x00e2002c54007988 */ /* 0x0001e40008000009 */
[----:B0-----:R-:W-:-:S02]  /*31e70*/  LOP3.LUT R44, R6, 0x50, RZ, 0x3c, !PT ;  /* 0x00000050062c7812 */ /* 0x001fc400078e3cff */
[----:B--2---:R-:W-:Y:S04]  /*31e80*/  STS.U8 [R84+UR9+0xa600], R87 ;  /* 0x00a6005754007988 */ /* 0x004fe80008000009 */
[----:B------:R-:W-:Y:S04]  /*31e90*/  STS.U8 [R84+UR9+0xe600], R86 ;  /* 0x00e6005654007988 */ /* 0x000fe80008000009 */
[----:B------:R-:W-:Y:S04]  /*31ea0*/  STS.U8 [R84+UR9+0xaa00], R75 ;  /* 0x00aa004b54007988 */ /* 0x000fe80008000009 */
        /* <DEDUP_REMOVED lines=11> */
[----:B---3--:R1:W-:Y:S04]  /*31f60*/  STS.U8 [R44+UR9+0x8280], R85 ;  /* 0x008280552c007988 */ /* 0x0083e80008000009 */
[----:B------:R2:W-:Y:S04]  /*31f70*/  STS.U8 [R44+UR9+0xc280], R5 ;  /* 0x00c280052c007988 */ /* 0x0005e80008000009 */
[----:B0-----:R-:W3:Y:S04]  /*31f80*/  LDL.LU R84, [R1+0x1084] ;  /* 0x0010840001547983 */ /* 0x001ee80000300800 */
[----:B-1----:R-:W4:Y:S04]  /*31f90*/  LDL.LU R85, [R1+0x1080] ;  /* 0x0010800001557983 */ /* 0x002f280000300800 */
[----:B--2---:R-:W2:Y:S04]  /*31fa0*/  LDL.LU R5, [R1+0x107c] ;  /* 0x00107c0001057983 */ /* 0x004ea80000300800 */
[----:B------:R0:W-:Y:S04]  /*31fb0*/  STS.U8 [R44+UR9+0x8680], R4 ;  /* 0x008680042c007988 */ /* 0x0001e80008000009 */
[----:B------:R1:W-:Y:S04]  /*31fc0*/  STS.U8 [R44+UR9+0xc680], R3 ;  /* 0x00c680032c007988 */ /* 0x0003e80008000009 */
[----:B------:R1:W-:Y:S04]  /*31fd0*/  STS.U8 [R44+UR9+0x8a80], R47 ;  /* 0x008a802f2c007988 */ /* 0x0003e80008000009 */
[----:B0-----:R-:W2:Y:S04]  /*31fe0*/  LDL.LU R4, [R1+0x1078] ;  /* 0x0010780001047983 */ /* 0x001ea80000300800 */
[----:B-1----:R-:W2:Y:S04]  /*31ff0*/  LDL.LU R3, [R1+0x1074] ;  /* 0x0010740001037983 */ /* 0x002ea80000300800 */
[----:B------:R-:W2:Y:S04]  /*32000*/  LDL.LU R47, [R1+0x1fc] ;  /* 0x0001fc00012f7983 */ /* 0x000ea80000300800 */
[----:B------:R0:W-:Y:S04]  /*32010*/  STS.U8 [R44+UR9+0xca80], R2 ;  /* 0x00ca80022c007988 */ /* 0x0001e80008000009 */
[----:B------:R1:W-:Y:S04]  /*32020*/  STS.U8 [R44+UR9+0x8e80], R8 ;  /* 0x008e80082c007988 */ /* 0x0003e80008000009 */
[----:B------:R1:W-:Y:S04]  /*32030*/  STS.U8 [R44+UR9+0xce80], R0 ;  /* 0x00ce80002c007988 */ /* 0x0003e80008000009 */
[----:B0-----:R-:W2:Y:S04]  /*32040*/  LDL.LU R2, [R1+0x1070] ;  /* 0x0010700001027983 */ /* 0x001ea80000300800 */
[----:B-1----:R-:W2:Y:S04]  /*32050*/  LDL.LU R8, [R1+0x106c] ;  /* 0x00106c0001087983 */ /* 0x002ea80000300800 */
[----:B------:R-:W2:Y:S04]  /*32060*/  LDL.LU R0, [R1+0x1068] ;  /* 0x0010680001007983 */ /* 0x000ea80000300800 */
[----:B------:R0:W-:Y:S04]  /*32070*/  STS.U8 [R44+UR9+0x9280], R7 ;  /* 0x009280072c007988 */ /* 0x0001e80008000009 */
[----:B0-----:R-:W2:Y:S04]  /*32080*/  LDL.LU R7, [R1+0x1064] ;  /* 0x0010640001077983 */ /* 0x001ea80000300800 */
[----:B------:R-:W-:Y:S04]  /*32090*/  STS.U8 [R44+UR9+0xd280], R11 ;  /* 0x00d2800b2c007988 */ /* 0x000fe80008000009 */
[----:B------:R-:W-:Y:S04]  /*320a0*/  STS.U8 [R44+UR9+0x9680], R10 ;  /* 0x0096800a2c007988 */ /* 0x000fe80008000009 */
        /* <DEDUP_REMOVED lines=14> */
[----:B------:R-:W-:Y:S04]  /*32190*/  STS.U8 [R44+UR9+0xa680], R85 ;  /* 0x00a680552c007988 */ /* 0x000fe80008000009 */
[----:B---3--:R-:W-:Y:S04]  /*321a0*/  STS.U8 [R44+UR9+0xe680], R84 ;  /* 0x00e680542c007988 */ /* 0x008fe80008000009 */
[----:B------:R-:W-:Y:S04]  /*321b0*/  STS.U8 [R44+UR9+0xaa80], R73 ;  /* 0x00aa80492c007988 */ /* 0x000fe80008000009 */
[----:B------:R-:W-:Y:S04]  /*321c0*/  STS.U8 [R44+UR9+0xea80], R72 ;  /* 0x00ea80482c007988 */ /* 0x000fe80008000009 */
[----:B------:R-:W-:Y:S01]  /*321d0*/  STS.U8 [R44+UR9+0xae80], R58 ;  /* 0x00ae803a2c007988 */ /* 0x000fe20008000009 */
[----:B------:R-:W-:-:S03]  /*321e0*/  ISETP.GE.AND P1, PT, R6, R9, PT ;  /* 0x000000090600720c */ /* 0x000fc60003f26270 */
        /* <DEDUP_REMOVED lines=11> */
[----:B------:R-:W3:Y:S04]  /*322a0*/  LDL R11, [R1+0x3cc] ;  /* 0x0003cc00010b7983 */ /* 0x000ee80000100800 */
[----:B------:R-:W3:Y:S04]  /*322b0*/  LDL R10, [R1+0x3d0] ;  /* 0x0003d000010a7983 */ /* 0x000ee80000100800 */
[----:B--2---:R0:W-:Y:S04]  /*322c0*/  STS.U8 [R6+UR9+0xc300], R5 ;  /* 0x00c3000506007988 */ /* 0x0041e80008000009 */
[----:B----4-:R1:W-:Y:S04]  /*322d0*/  STS.U8 [R6+UR9+0x8700], R4 ;  /* 0x0087000406007988 */ /* 0x0103e80008000009 */
[----:B------:R2:W-:Y:S04]  /*322e0*/  STS.U8 [R6+UR9+0xc700], R3 ;  /* 0x00c7000306007988 */ /* 0x0005e80008000009 */
[----:B0-----:R-:W4:Y:S04]  /*322f0*/  LDL.LU R5, [R1+0x1044] ;  /* 0x0010440001057983 */ /* 0x001f280000300800 */
[----:B-1----:R-:W3:Y:S04]  /*32300*/  LDL.LU R4, [R1+0x1040] ;  /* 0x0010400001047983 */ /* 0x002ee80000300800 */
[----:B------:R-:W3:Y:S04]  /*32310*/  LDL R47, [R1+0x4ac] ;  /* 0x0004ac00012f7983 */ /* 0x000ee80000100800 */
[----:B------:R-:W3:Y:S04]  /*32320*/  LDL R44, [R1+0x4b0] ;  /* 0x0004b000012c7983 */ /* 0x000ee80000100800 */
[----:B--2---:R-:W2:Y:S04]  /*32330*/  LDL.LU R3, [R1+0x103c] ;  /* 0x00103c0001037983 */ /* 0x004ea80000300800 */
[----:B------:R0:W-:Y:S04]  /*32340*/  STS.U8 [R6+UR9+0x8b00], R2 ;  /* 0x008b000206007988 */ /* 0x0001e80008000009 */
[----:B------:R1:W-:Y:S04]  /*32350*/  STS.U8 [R6+UR9+0xcb00], R8 ;  /* 0x00cb000806007988 */ /* 0x0003e80008000009 */
[----:B0-----:R-:W2:Y:S04]  /*32360*/  LDL.LU R2, [R1+0x1038] ;  /* 0x0010380001027983 */ /* 0x001ea80000300800 */
[----:B-1----:R-:W2:Y:S02]  /*32370*/  LDL.LU R8, [R1+0x1034] ;  /* 0x0010340001087983 */ /* 0x002ea40000300800 */
[----:B--2---:R-:W-:-:S06]  /*32380*/  PRMT R8, RZ, 0x7610, R8 ;  /* 0x00007610ff087816 */ /* 0x004fcc0000000008 */
[----:B---3--:R-:W2:Y:S04]  /*32390*/  @!P1 LDG.E.U8 R8, desc[UR20][R10.64] ;  /* 0x000000140a089981 */ /* 0x008ea8000c1e1100 */
[----:B------:R0:W-:Y:S04]  /*323a0*/  STS.U8 [R6+UR9+0x8f00], R0 ;  /* 0x008f000006007988 */ /* 0x0001e80008000009 */
[----:B------:R1:W-:Y:S04]  /*323b0*/  STS.U8 [R6+UR9+0xcf00], R7 ;  /* 0x00cf000706007988 */ /* 0x0003e80008000009 */
[----:B0-----:R-:W3:Y:S04]  /*323c0*/  LDL.LU R0, [R1+0x1030] ;  /* 0x0010300001007983 */ /* 0x001ee80000300800 */
[----:B-1----:R-:W3:Y:S04]  /*323d0*/  LDL.LU R6, [R1+0x102c] ;  /* 0x00102c0001067983 */ /* 0x002ee80000300800 */
[----:B------:R-:W3:Y:S04]  /*323e0*/  LDL.LU R7, [R1+0x1028] ;  /* 0x0010280001077983 */ /* 0x000ee80000300800 */
[----:B--2---:R0:W-:Y:S04]  /*323f0*/  STL [R1+0xb0], R8 ;  /* 0x0000b00801007387 */ /* 0x0041e80000100800 */
[----:B0-----:R-:W2:Y:S04]  /*32400*/  LDL.LU R8, [R1+0x1024] ;  /* 0x0010240001087983 */ /* 0x001ea80000300800 */
[----:B------:R-:W2:Y:S04]  /*32410*/  LDL R10, [R1+0x42c] ;  /* 0x00042c00010a7983 */ /* 0x000ea80000100800 */
[----:B------:R-:W2:Y:S01]  /*32420*/  LDL R11, [R1+0x430] ;  /* 0x00043000010b7983 */ /* 0x000ea20000100800 */
[----:B---3--:R-:W-:-:S02]  /*32430*/  PRMT R7, RZ, 0x7610, R7 ;  /* 0x00007610ff077816 */ /* 0x008fc40000000007 */
[----:B--2---:R-:W-:-:S04]  /*32440*/  @!P1 LOP3.LUT R11, R11, R10, RZ, 0x3c, !PT ;  /* 0x0000000a0b0b9212 */ /* 0x004fc800078e3cff */
[----:B------:R-:W-:-:S04]  /*32450*/  @!P1 LOP3.LUT R10, R11, R10, RZ, 0x3c, !PT ;  /* 0x0000000a0b0a9212 */ /* 0x000fc800078e3cff */
[----:B------:R-:W-:-:S05]  /*32460*/  @!P1 LOP3.LUT R11, R11, R10, RZ, 0x3c, !PT ;  /* 0x0000000a0b0b9212 */ /* 0x000fca00078e3cff */
[----:B------:R-:W2:Y:S04]  /*32470*/  @!P1 LDG.E.U8 R7, desc[UR20][R10.64] ;  /* 0x000000140a079981 */ /* 0x000ea8000c1e1100 */
[----:B--2---:R0:W-:Y:S04]  /*32480*/  STL [R1+0xa4], R7 ;  /* 0x0000a40701007387 */ /* 0x0041e80000100800 */
[----:B0-----:R-:W2:Y:S04]  /*32490*/  LDL.LU R7, [R1+0x1020] ;  /* 0x0010200001077983 */ /* 0x001ea80000300800 */
[----:B------:R-:W3:Y:S04]  /*324a0*/  LDL R10, [R1+0x46c] ;  /* 0x00046c00010a7983 */ /* 0x000ee80000100800 */
[----:B------:R-:W3:Y:S01]  /*324b0*/  LDL R11, [R1+0x470] ;  /* 0x00047000010b7983 */ /* 0x000ee20000100800 */
[----:B------:R-:W-:-:S02]  /*324c0*/  PRMT R8, RZ, 0x7610, R8 ;  /* 0x00007610ff087816 */ /* 0x000fc40000000008 */
[----:B---3--:R-:W-:-:S04]  /*324d0*/  @!P1 LOP3.LUT R11, R11, R10, RZ, 0x3c, !PT ;  /* 0x0000000a0b0b9212 */ /* 0x008fc800078e3cff */
[----:B------:R-:W-:-:S04]  /*324e0*/  @!P1 LOP3.LUT R10, R11, R10, RZ, 0x3c, !PT ;  /* 0x0000000a0b0a9212 */ /* 0x000fc800078e3cff */
[----:B------:R-:W-:-:S05]  /*324f0*/  @!P1 LOP3.LUT R11, R11, R10, RZ, 0x3c, !PT ;  /* 0x0000000a0b0b9212 */ /* 0x000fca00078e3cff */
[----:B------:R0:W3:Y:S01]  /*32500*/  @!P1 LDG.E.U8 R8, desc[UR20][R10.64] ;  /* 0x000000140a089981 */ /* 0x0000e2000c1e1100 */
[----:B------:R-:W-:Y:S01]  /*32510*/  PRMT R42, RZ, 0x7610, R42 ;  /* 0x00007610ff2a7816 */ /* 0x000fe2000000002a */
[----:B0-----:R-:W-:Y:S02]  /*32520*/  @!P1 IMAD.MOV.U32 R10, RZ, RZ, R44 ;  /* 0x000000ffff0a9224 */ /* 0x001fe400078e002c */
[----:B------:R-:W-:-:S05]  /*32530*/  @!P1 IMAD.MOV.U32 R11, RZ, RZ, R47 ;  /* 0x000000ffff0b9224 */ /* 0x000fca00078e002f */
[----:B------:R0:W2:Y:S04]  /*32540*/  @!P1 LDG.E.U8 R42, desc[UR20][R10.64] ;  /* 0x000000140a2a9981 */ /* 0x0000a8000c1e1100 */
[----:B---3--:R1:W-:Y:S04]  /*32550*/  STL [R1+0x98], R8 ;  /* 0x0000980801007387 */ /* 0x0083e80000100800 */
[----:B-1----:R-:W3:Y:S04]  /*32560*/  LDL.LU R8, [R1+0x101c] ;  /* 0x00101c0001087983 */ /* 0x002ee80000300800 */
[----:B------:R-:W0:Y:S04]  /*32570*/  LDL R10, [R1+0x4ec] ;  /* 0x0004ec00010a7983 */ /* 0x000e280000100800 */
[----:B------:R-:W0:Y:S04]  /*32580*/  LDL R11, [R1+0x4f0] ;  /* 0x0004f000010b7983 */ /* 0x000e280000100800 */
[----:B------:R-:W2:Y:S04]  /*32590*/  LDL R47, [R1+0x5f0] ;  /* 0x0005f000012f7983 */ /* 0x000ea80000100800 */
[----:B------:R-:W2:Y:S01]  /*325a0*/  LDL R44, [R1+0x62c] ;  /* 0x00062c00012c7983 */ /* 0x000ea20000100800 */
[----:B---3--:R-:W-:-:S02]  /*325b0*/  PRMT R8, RZ, 0x7610, R8 ;  /* 0x00007610ff087816 */ /* 0x008fc40000000008 */
[----:B0-----:R-:W-:-:S04]  /*325c0*/  @!P1 LOP3.LUT R11, R11, R10, RZ, 0x3c, !PT ;  /* 0x0000000a0b0b9212 */ /* 0x001fc800078e3cff */
[----:B------:R-:W-:-:S04]  /*325d0*/  @!P1 LOP3.LUT R10, R11, R10, RZ, 0x3c, !PT ;  /* 0x0000000a0b0a9212 */ /* 0x000fc800078e3cff */
[----:B------:R-:W-:-:S05]  /*325e0*/  @!P1 LOP3.LUT R11, R11, R10, RZ, 0x3c, !PT ;  /* 0x0000000a0b0b9212 */ /* 0x000fca00078e3cff */
[----:B------:R-:W3:Y:S04]  /*325f0*/  @!P1 LDG.E.U8 R8, desc[UR20][R10.64] ;  /* 0x000000140a089981 */ /* 0x000ee8000c1e1100 */
[----:B--2---:R0:W-:Y:S04]  /*32600*/  STL [R1+0x8c], R42 ;  /* 0x00008c2a01007387 */ /* 0x0041e80000100800 */
[----:B0-----:R-:W2:Y:S04]  /*32610*/  LDL R42, [R1+0x630] ;  /* 0x00063000012a7983 */ /* 0x001ea80000100800 */
[----:B---3--:R0:W-:Y:S04]  /*32620*/  STL [R1+0x70], R8 ;  /* 0x0000700801007387 */ /* 0x0081e80000100800 */
[----:B0-----:R-:W3:Y:S04]  /*32630*/  LDL.LU R8, [R1+0x1018] ;  /* 0x0010180001087983 */ /* 0x001ee80000300800 */
[----:B------:R-:W2:Y:S04]  /*32640*/  LDL R10, [R1+0x52c] ;  /* 0x00052c00010a7983 */ /* 0x000ea80000100800 */
[----:B------:R-:W2:Y:S01]  /*32650*/  LDL R11, [R1+0x530] ;  /* 0x00053000010b7983 */ /* 0x000ea20000100800 */
[----:B------:R-:W-:-:S02]  /*32660*/  PRMT R7, RZ, 0x7610, R7 ;  /* 0x00007610ff077816 */ /* 0x000fc40000000007 */
[----:B--2---:R-:W-:-:S04]  /*32670*/  @!P1 LOP3.LUT R11, R11, R10, RZ, 0x3c, !PT ;  /* 0x0000000a0b0b9212 */ /* 0x004fc800078e3cff */
[----:B------:R-:W-:-:S04]  /*32680*/  @!P1 LOP3.LUT R10, R11, R10, RZ, 0x3c, !PT ;  /* 0x0000000a0b0a9212 */ /* 0x000fc800078e3cff */
[----:B------:R-:W-:-:S05]  /*32690*/  @!P1 LOP3.LUT R11, R11, R10, RZ, 0x3c, !PT ;  /* 0x0000000a0b0b9212 */ /* 0x000fca00078e3cff */
[----:B------:R-:W2:Y:S04]  /*326a0*/  @!P1 LDG.E.U8 R7, desc[UR20][R10.64] ;  /* 0x000000140a079981 */ /* 0x000ea8000c1e1100 */
        /* <DEDUP_REMOVED lines=17> */
[----:B------:R-:W3:Y:S01]  /*327c0*/  @!P1 LDG.E.U8 R7, desc[UR20][R10.64] ;  /* 0x000000140a079981 */ /* 0x000ee2000c1e1100 */
[----:B--2---:R-:W-:-:S03]  /*327d0*/  PRMT R8, RZ, 0x7610, R8 ;  /* 0x00007610ff087816 */ /* 0x004fc60000000008 */
[----:B---3--:R0:W-:Y:S04]  /*327e0*/  STL [R1+0x24], R7 ;  /* 0x0000240701007387 */ /* 0x0081e80000100800 */
[----:B0-----:R-:W2:Y:S04]  /*327f0*/  LDL.LU R7, [R1+0x100c] ;  /* 0x00100c0001077983 */ /* 0x001ea80000300800 */
[----:B------:R-:W3:Y:S01]  /*32800*/  LDL R11, [R1+0x5ec] ;  /* 0x0005ec00010b7983 */ /* 0x000ee20000100800 */
[----:B------:R-:W-:Y:S01]  /*32810*/  @!P1 IMAD.MOV.U32 R10, RZ, RZ, R47 ;  /* 0x000000ffff0a9224 */ /* 0x000fe200078e002f */
[----:B------:R-:W-:-:S02]  /*32820*/  PRMT R76, RZ, 0x7610, R76 ;  /* 0x00007610ff4c7816 */ /* 0x000fc4000000004c */
[----:B------:R-:W2:Y:S04]  /*32830*/  LDL R47, [R1+0x6f0] ;  /* 0x0006f000012f7983 */ /* 0x000ea80000100800 */
[----:B---3--:R0:W3:Y:S02]  /*32840*/  @!P1 LDG.E.U8 R8, desc[UR20][R10.64] ;  /* 0x000000140a089981 */ /* 0x0080e4000c1e1100 */
[----:B0-----:R-:W-:Y:S02]  /*32850*/  @!P1 IMAD.MOV.U32 R10, RZ, RZ, R42 ;  /* 0x000000ffff0a9224 */ /* 0x001fe400078e002a */
[----:B------:R-:W-:-:S05]  /*32860*/  @!P1 IMAD.MOV.U32 R11, RZ, RZ, R44 ;  /* 0x000000ffff0b9224 */ /* 0x000fca00078e002c */
[----:B------:R-:W2:Y:S04]  /*32870*/  @!P1 LDG.E.U8 R76, desc[UR20][R10.64] ;  /* 0x000000140a4c9981 */ /* 0x000ea8000c1e1100 */
[----:B---3--:R0:W-:Y:S04]  /*32880*/  STL [R1+0x10], R8 ;  /* 0x0000100801007387 */ /* 0x0081e80000100800 */
[----:B0-----:R-:W3:Y:S04]  /*32890*/  LDL.LU R8, [R1+0x1008] ;  /* 0x0010080001087983 */ /* 0x001ee80000300800 */
[----:B------:R-:W3:Y:S04]  /*328a0*/  LDL R10, [R1+0x66c] ;  /* 0x00066c00010a7983 */ /* 0x000ee80000100800 */
[----:B------:R-:W3:Y:S01]  /*328b0*/  LDL R11, [R1+0x670] ;  /* 0x00067000010b7983 */ /* 0x000ee20000100800 */
[----:B------:R-:W-:-:S03]  /*328c0*/  PRMT R38, RZ, 0x7610, R38 ;  /* 0x00007610ff267816 */ /* 0x000fc60000000026 */
[----:B------:R-:W4:Y:S04]  /*328d0*/  LDL R44, [R1+0x724] ;  /* 0x00072400012c7983 */ /* 0x000f280000100800 */
[----:B------:R-:W4:Y:S04]  /*328e0*/  LDL R42, [R1+0x728] ;  /* 0x00072800012a7983 */ /* 0x000f280000100800 */
[----:B--2---:R-:W-:Y:S01]  /*328f0*/  STL [R1+0xf98], R76 ;  /* 0x000f984c01007387 */ /* 0x004fe20000100800 */
[----:B---3--:R-:W-:-:S04]  /*32900*/  @!P1 LOP3.LUT R11, R11, R10, RZ, 0x3c, !PT ;  /* 0x0000000a0b0b9212 */ /* 0x008fc800078e3cff */
[----:B------:R-:W-:-:S04]  /*32910*/  @!P1 LOP3.LUT R10, R11, R10, RZ, 0x3c, !PT ;  /* 0x0000000a0b0a9212 */ /* 0x000fc800078e3cff */
[----:B------:R-:W-:-:S05]  /*32920*/  @!P1 LOP3.LUT R11, R11, R10, RZ, 0x3c, !PT ;  /* 0x0000000a0b0b9212 */ /* 0x000fca00078e3cff */
[----:B------:R-:W2:Y:S04]  /*32930*/  @!P1 LDG.E.U8 R38, desc[UR20][R10.64] ;  /* 0x000000140a269981 */ /* 0x000ea8000c1e1100 */
[----:B------:R-:W3:Y:S04]  /*32940*/  LDL R10, [R1+0x6ac] ;  /* 0x0006ac00010a7983 */ /* 0x000ee80000100800 */
[----:B------:R-:W3:Y:S01]  /*32950*/  LDL R11, [R1+0x6b0] ;  /* 0x0006b000010b7983 */ /* 0x000ee20000100800 */
[----:B------:R-:W-:-:S03]  /*32960*/  PRMT R37, RZ, 0x7610, R37 ;  /* 0x00007610ff257816 */ /* 0x000fc60000000025 */
[----:B--2---:R-:W-:Y:S01]  /*32970*/  STL [R1+0xf9c], R38 ;  /* 0x000f9c2601007387 */ /* 0x004fe20000100800 */
[----:B---3--:R-:W-:-:S04]  /*32980*/  @!P1 LOP3.LUT R11, R11, R10, RZ, 0x3c, !PT ;  /* 0x0000000a0b0b9212 */ /* 0x008fc800078e3cff */
[----:B------:R-:W-:-:S04]  /*32990*/  @!P1 LOP3.LUT R10, R11, R10, RZ, 0x3c, !PT ;  /* 0x0000000a0b0a9212 */ /* 0x000fc800078e3cff */
[----:B------:R-:W-:-:S05]  /*329a0*/  @!P1 LOP3.LUT R11, R11, R10, RZ, 0x3c, !PT ;  /* 0x0000000a0b0b9212 */ /* 0x000fca00078e3cff */
[----:B------:R0:W2:Y:S04]  /*329b0*/  @!P1 LDG.E.U8 R37, desc[UR20][R10.64] ;  /* 0x000000140a259981 */ /* 0x0000a8000c1e1100 */
[----:B------:R-:W3:Y:S01]  /*329c0*/  LDL R11, [R1+0x6ec] ;  /* 0x0006ec00010b7983 */ /* 0x000ee20000100800 */
[----:B------:R-:W-:Y:S01]  /*329d0*/  PRMT R36, RZ, 0x7610, R36 ;  /* 0x00007610ff247816 */ /* 0x000fe20000000024 */
[----:B0-----:R-:W-:Y:S01]  /*329e0*/  @!P1 IMAD.MOV.U32 R10, RZ, RZ, R47 ;  /* 0x000000ffff0a9224 */ /* 0x001fe200078e002f */
[----:B------:R-:W-:-:S04]  /*329f0*/  PRMT R35, RZ, 0x7610, R35 ;  /* 0x00007610ff237816 */ /* 0x000fc80000000023 */
[----:B---3--:R4:W3:Y:S04]  /*32a00*/  @!P1 LDG.E.U8 R36, desc[UR20][R10.64] ;  /* 0x000000140a249981 */ /* 0x0088e8000c1e1100 */
[----:B--2---:R-:W-:Y:S04]  /*32a10*/  STL [R1+0xfa0], R37 ;  /* 0x000fa02501007387 */ /* 0x004fe80000100800 */
[----:B------:R-:W2:Y:S01]  /*32a20*/  LDL R47, [R1+0x3d8] ;  /* 0x0003d800012f7983 */ /* 0x000ea20000100800 */
[----:B----4-:R-:W-:Y:S02]  /*32a30*/  @!P1 IMAD.MOV.U32 R10, RZ, RZ, R42 ;  /* 0x000000ffff0a9224 */ /* 0x010fe400078e002a */
[----:B------:R-:W-:-:S05]  /*32a40*/  @!P1 IMAD.MOV.U32 R11, RZ, RZ, R44 ;  /* 0x000000ffff0b9224 */ /* 0x000fca00078e002c */
[----:B------:R-:W4:Y:S04]  /*32a50*/  @!P1 LDG.E.U8 R35, desc[UR20][R10.64] ;  /* 0x000000140a239981 */ /* 0x000f28000c1e1100 */
[----:B---3--:R-:W-:Y:S04]  /*32a60*/  STL [R1+0xfa4], R36 ;  /* 0x000fa42401007387 */ /* 0x008fe80000100800 */
[----:B------:R-:W3:Y:S04]  /*32a70*/  LDL R10, [R1+0x75c] ;  /* 0x00075c00010a7983 */ /* 0x000ee80000100800 */
[----:B------:R-:W3:Y:S01]  /*32a80*/  LDL R11, [R1+0x760] ;  /* 0x00076000010b7983 */ /* 0x000ee20000100800 */
[----:B------:R-:W-:-:S03]  /*32a90*/  PRMT R34, RZ, 0x7610, R34 ;  /* 0x00007610ff227816 */ /* 0x000fc60000000022 */
[----:B------:R-:W2:Y:S04]  /*32aa0*/  LDL R44, [R1+0x474] ;  /* 0x00047400012c7983 */ /* 0x000ea80000100800 */
[----:B------:R-:W2:Y:S04]  /*32ab0*/  LDL R42, [R1+0x478] ;  /* 0x00047800012a7983 */ /* 0x000ea80000100800 */
[----:B----4-:R-:W-:Y:S01]  /*32ac0*/  STL [R1+0xfa8], R35 ;  /* 0x000fa82301007387 */ /* 0x010fe20000100800 */
[----:B---3--:R-:W-:-:S04]  /*32ad0*/  @!P1 LOP3.LUT R11, R11, R10, RZ, 0x3c, !PT ;  /* 0x0000000a0b0b9212 */ /* 0x008fc800078e3cff */
[----:B------:R-:W-:-:S04]  /*32ae0*/  @!P1 LOP3.LUT R10, R11, R10, RZ, 0x3c, !PT ;  /* 0x0000000a0b0a9212 */ /* 0x000fc800078e3cff */
[----:B------:R-:W-:-:S05]  /*32af0*/  @!P1 LOP3.LUT R11, R11, R10, RZ, 0x3c, !PT ;  /* 0x0000000a0b0b9212 */ /* 0x000fca00078e3cff */
[----:B------:R-:W3:Y:S04]  /*32b00*/  @!P1 LDG.E.U8 R34, desc[UR20][R10.64] ;  /* 0x000000140a229981 */ /* 0x000ee8000c1e1100 */
[----:B------:R-:W4:Y:S04]  /*32b10*/  LDL R10, [R1+0x794] ;  /* 0x00079400010a7983 */ /* 0x000f280000100800 */
[----:B------:R-:W4:Y:S01]  /*32b20*/  LDL R11, [R1+0x798] ;  /* 0x00079800010b7983 */ /* 0x000f220000100800 */
[----:B------:R-:W-:-:S03]  /*32b30*/  PRMT R33, RZ, 0x7610, R33 ;  /* 0x00007610ff217816 */ /* 0x000fc60000000021 */
[----:B---3--:R-:W-:Y:S01]  /*32b40*/  STL [R1+0xfac], R34 ;  /* 0x000fac2201007387 */ /* 0x008fe20000100800 */
[----:B----4-:R-:W-:-:S04]  /*32b50*/  @!P1 LOP3.LUT R11, R11, R10, RZ, 0x3c, !PT ;  /* 0x0000000a0b0b9212 */ /* 0x010fc800078e3cff */
[----:B------:R-:W-:-:S04]  /*32b60*/  @!P1 LOP3.LUT R10, R11, R10, RZ, 0x3c, !PT ;  /* 0x0000000a0b0a9212 */ /* 0x000fc800078e3cff */
[----:B------:R-:W-:-:S05]  /*32b70*/  @!P1 LOP3.LUT R11, R11, R10, RZ, 0x3c, !PT ;  /* 0x0000000a0b0b9212 */ /* 0x000fca00078e3cff */
[----:B------:R2:W3:Y:S04]  /*32b80*/  @!P1 LDG.E.U8 R33, desc[UR20][R10.64] ;  /* 0x000000140a219981 */ /* 0x0004e8000c1e1100 */
[----:B------:R-:W4:Y:S01]  /*32b90*/  LDL R11, [R1+0x3d4] ;  /* 0x0003d400010b7983 */ /* 0x000f220000100800 */
[----:B------:R-:W-:Y:S01]  /*32ba0*/  PRMT R8, RZ, 0x7610, R8 ;  /* 0x00007610ff087816 */ /* 0x000fe20000000008 */
[----:B--2---:R-:W-:-:S05]  /*32bb0*/  @!P1 IMAD.MOV.U32 R10, RZ, RZ, R47 ;  /* 0x000000ffff0a9224 */ /* 0x004fca00078e002f */
[----:B----4-:R-:W2:Y:S04]  /*32bc0*/  @!P1 LDG.E.U8 R8, desc[UR20][R10.64] ;  /* 0x000000140a089981 */ /* 0x010ea8000c1e1100 */
[----:B---3--:R-:W-:Y:S04]  /*32bd0*/  STL [R1+0xfb0], R33 ;  /* 0x000fb02101007387 */ /* 0x008fe80000100800 */
[----:B------:R-:W3:Y:S04]  /*32be0*/  LDL R47, [R1+0x538] ;  /* 0x00053800012f7983 */ /* 0x000ee80000100800 */
[----:B--2---:R0:W-:Y:S04]  /*32bf0*/  STL [R1+0xac], R8 ;  /* 0x0000ac0801007387 */ /* 0x0041e80000100800 */
[----:B0-----:R-:W2:Y:S04]  /*32c00*/  LDL.LU R8, [R1+0x1004] ;  /* 0x0010040001087983 */ /* 0x001ea80000300800 */
[----:B------:R-:W4:Y:S04]  /*32c10*/  LDL R10, [R1+0x434] ;  /* 0x00043400010a7983 */ /* 0x000f280000100800 */
[----:B------:R-:W4:Y:S01]  /*32c20*/  LDL R11, [R1+0x438] ;  /* 0x00043800010b7983 */ /* 0x000f220000100800 */
[----:B------:R-:W-:-:S02]  /*32c30*/  PRMT R7, RZ, 0x7610, R7 ;  /* 0x00007610ff077816 */ /* 0x000fc40000000007 */
[----:B----4-:R-:W-:-:S04]  /*32c40*/  @!P1 LOP3.LUT R11, R11, R10, RZ, 0x3c, !PT ;  /* 0x0000000a0b0b9212 */ /* 0x010fc800078e3cff */
[----:B------:R-:W-:-:S04]  /*32c50*/  @!P1 LOP3.LUT R10, R11, R10, RZ, 0x3c, !PT ;  /* 0x0000000a0b0a9212 */ /* 0x000fc800078e3cff */
[----:B------:R-:W-:Y:S02]  /*32c60*/  @!P1 LOP3.LUT R11, R11, R10, RZ, 0x3c, !PT ;  /* 0x0000000a0b0b9212 */ /* 0x000fe400078e3cff */
[----:B--2---:R-:W-:-:S03]  /*32c70*/  PRMT R8, RZ, 0x7610, R8 ;  /* 0x00007610ff087816 */ /* 0x004fc60000000008 */
[----:B------:R0:W2:Y:S02]  /*32c80*/  @!P1 LDG.E.U8 R7, desc[UR20][R10.64] ;  /* 0x000000140a079981 */ /* 0x0000a4000c1e1100 */
[----:B0-----:R-:W-:Y:S02]  /*32c90*/  @!P1 IMAD.MOV.U32 R10, RZ, RZ, R42 ;  /* 0x000000ffff0a9224 */ /* 0x001fe400078e002a */
[----:B------:R-:W-:-:S05]  /*32ca0*/  @!P1 IMAD.MOV.U32 R11, RZ, RZ, R44 ;  /* 0x000000ffff0b9224 */ /* 0x000fca00078e002c */
[----:B------:R-:W4:Y:S04]  /*32cb0*/  @!P1 LDG.E.U8 R8, desc[UR20][R10.64] ;  /* 0x000000140a089981 */ /* 0x000f28000c1e1100 */
[----:B--2---:R0:W-:Y:S04]  /*32cc0*/  STL [R1+0xa0], R7 ;  /* 0x0000a00701007387 */ /* 0x0041e80000100800 */
[----:B0-----:R-:W2:Y:S04]  /*32cd0*/  LDL.LU R7, [R1+0x1000] ;  /* 0x0010000001077983 */ /* 0x001ea80000300800 */
[----:B------:R-:W3:Y:S04]  /*32ce0*/  LDL R44, [R1+0x5b4] ;  /* 0x0005b400012c7983 */ /* 0x000ee80000100800 */
[----:B------:R-:W3:Y:S04]  /*32cf0*/  LDL R42, [R1+0x5b8] ;  /* 0x0005b800012a7983 */ /* 0x000ee80000100800 */
[----:B----4-:R0:W-:Y:S04]  /*32d00*/  STL [R1+0x94], R8 ;  /* 0x0000940801007387 */ /* 0x0101e80000100800 */
[----:B0-----:R-:W4:Y:S04]  /*32d10*/  LDL.LU R8, [R1+0xffc] ;  /* 0x000ffc0001087983 */ /* 0x001f280000300800 */
[----:B------:R-:W3:Y:S04]  /*32d20*/  LDL R10, [R1+0x4b4] ;  /* 0x0004b400010a7983 */ /* 0x000ee80000100800 */
[----:B------:R-:W3:Y:S01]  /*32d30*/  LDL R11, [R1+0x4b8] ;  /* 0x0004b800010b7983 */ /* 0x000ee20000100800 */
[----:B--2---:R-:W-:-:S02]  /*32d40*/  PRMT R7, RZ, 0x7610, R7 ;  /* 0x00007610ff077816 */ /* 0x004fc40000000007 */
[----:B---3--:R-:W-:-:S04]  /*32d50*/  @!P1 LOP3.LUT R11, R11, R10, RZ, 0x3c, !PT ;  /* 0x0000000a0b0b9212 */ /* 0x008fc800078e3cff */
[----:B------:R-:W-:-:S04]  /*32d60*/  @!P1 LOP3.LUT R10, R11, R10, RZ, 0x3c, !PT ;  /* 0x0000000a0b0a9212 */ /* 0x000fc800078e3cff */
[----:B------:R-:W-:-:S05]  /*32d70*/  @!P1 LOP3.LUT R11, R11, R10, RZ, 0x3c, !PT ;  /* 0x0000000a0b0b9212 */ /* 0x000fca00078e3cff */
[----:B------:R-:W2:Y:S04]  /*32d80*/  @!P1 LDG.E.U8 R7, desc[UR20][R10.64] ;  /* 0x000000140a079981 */ /* 0x000ea8000c1e1100 */
[----:B--2---:R0:W-:Y:S04]  /*32d90*/  STL [R1+0x88], R7 ;  /* 0x0000880701007387 */ /* 0x0041e80000100800 */
[----:B0-----:R-:W2:Y:S04]  /*32da0*/  LDL.LU R7, [R1+0xff8] ;  /* 0x000ff80001077983 */ /* 0x001ea80000300800 */
[----:B------:R-:W3:Y:S04]  /*32db0*/  LDL R10, [R1+0x4f4] ;  /* 0x0004f400010a7983 */ /* 0x000ee80000100800 */
[----:B------:R-:W3:Y:S01]  /*32dc0*/  LDL R11, [R1+0x4f8] ;  /* 0x0004f800010b7983 */ /* 0x000ee20000100800 */
[----:B----4-:R-:W-:-:S02]  /*32dd0*/  PRMT R8, RZ, 0x7610, R8 ;  /* 0x00007610ff087816 */ /* 0x010fc40000000008 */
[----:B---3--:R-:W-:-:S04]  /*32de0*/  @!P1 LOP3.LUT R11, R11, R10, RZ, 0x3c, !PT ;  /* 0x0000000a0b0b9212 */ /* 0x008fc800078e3cff */
[----:B------:R-:W-:-:S04]  /*32df0*/  @!P1 LOP3.LUT R10, R11, R10, RZ, 0x3c, !PT ;  /* 0x0000000a0b0a9212 */ /* 0x000fc800078e3cff */
[----:B------:R-:W-:-:S05]  /*32e00*/  @!P1 LOP3.LUT R11, R11, R10, RZ, 0x3c, !PT ;  /* 0x0000000a0b0b9212 */ /* 0x000fca00078e3cff */
[----:B------:R-:W3:Y:S01]  /*32e10*/  @!P1 LDG.E.U8 R8, desc[UR20][R10.64] ;  /* 0x000000140a089981 */ /* 0x000ee2000c1e1100 */
[----:B------:R-:W-:-:S03]  /*32e20*/  PRMT R46, RZ, 0x7610, R46 ;  /* 0x00007610ff2e7816 */ /* 0x000fc6000000002e */
[----:B---3--:R0:W-:Y:S04]  /*32e30*/  STL [R1+0x6c], R8 ;  /* 0x00006c0801007387 */ /* 0x0081e80000100800 */
[----:B0-----:R-:W3:Y:S04]  /*32e40*/  LDL.LU R8, [R1+0xff4] ;  /* 0x000ff40001087983 */ /* 0x001ee80000300800 */
[----:B------:R-:W4:Y:S01]  /*32e50*/  LDL R11, [R1+0x534] ;  /* 0x00053400010b7983 */ /* 0x000f220000100800 */
[----:B------:R-:W-:Y:S01]  /*32e60*/  @!P1 IMAD.MOV.U32 R10, RZ, RZ, R47 ;  /* 0x000000ffff0a9224 */ /* 0x000fe200078e002f */
[----:B--2---:R-:W-:-:S02]  /*32e70*/  PRMT R7, RZ, 0x7610, R7 ;  /* 0x00007610ff077816 */ /* 0x004fc40000000007 */
[----:B------:R-:W2:Y:S04]  /*32e80*/  LDL R47, [R1+0x674] ;  /* 0x00067400012f7983 */ /* 0x000ea80000100800 */
[----:B----4-:R0:W4:Y:S04]  /*32e90*/  @!P1 LDG.E.U8 R46, desc[UR20][R10.64] ;  /* 0x000000140a2e9981 */ /* 0x010128000c1e1100 */
[----:B------:R-:W0:Y:S04]  /*32ea0*/  LDL R10, [R1+0x574] ;  /* 0x00057400010a7983 */ /* 0x000e280000100800 */
[----:B------:R-:W0:Y:S01]  /*32eb0*/  LDL R11, [R1+0x578] ;  /* 0x00057800010b7983 */ /* 0x000e220000100800 */
[----:B---3--:R-:W-:-:S02]  /*32ec0*/  PRMT R8, RZ, 0x7610, R8 ;  /* 0x00007610ff087816 */ /* 0x008fc40000000008 */
[----:B0-----:R-:W-:-:S04]  /*32ed0*/  @!P1 LOP3.LUT R11, R11, R10, RZ, 0x3c, !PT ;  /* 0x0000000a0b0b9212 */ /* 0x001fc800078e3cff */
[----:B------:R-:W-:-:S04]  /*32ee0*/  @!P1 LOP3.LUT R10, R11, R10, RZ, 0x3c, !PT ;  /* 0x0000000a0b0a9212 */ /* 0x000fc800078e3cff */
[----:B------:R-:W-:-:S05]  /*32ef0*/  @!P1 LOP3.LUT R11, R11, R10, RZ, 0x3c, !PT ;  /* 0x0000000a0b0b9212 */ /* 0x000fca00078e3cff */
[----:B------:R0:W3:Y:S02]  /*32f00*/  @!P1 LDG.E.U8 R8, desc[UR20][R10.64] ;  /* 0x000000140a089981 */ /* 0x0000e4000c1e1100 */
[----:B0-----:R-:W-:Y:S02]  /*32f10*/  @!P1 IMAD.MOV.U32 R10, RZ, RZ, R42 ;  /* 0x000000ffff0a9224 */ /* 0x001fe400078e002a */
[----:B------:R-:W-:-:S05]  /*32f20*/  @!P1 IMAD.MOV.U32 R11, RZ, RZ, R44 ;  /* 0x000000ffff0b9224 */ /* 0x000fca00078e002c */
[----:B------:R-:W2:Y:S04]  /*32f30*/  @!P1 LDG.E.U8 R7, desc[UR20][R10.64] ;  /* 0x000000140a079981 */ /* 0x000ea8000c1e1100 */
[----:B----4-:R0:W-:Y:S04]  /*32f40*/  STL [R1+0x5c], R46 ;  /* 0x00005c2e01007387 */ /* 0x0101e80000100800 */
[----:B0-----:R-:W4:Y:S04]  /*32f50*/  LDL R46, [R1+0x678] ;  /* 0x00067800012e7983 */ /* 0x001f280000100800 */
[----:B---3--:R0:W-:Y:S04]  /*32f60*/  STL [R1+0x4c], R8 ;  /* 0x00004c0801007387 */ /* 0x0081e80000100800 */
[----:B0-----:R-:W3:Y:S04]  /*32f70*/  LDL.LU R8, [R1+0xff0] ;  /* 0x000ff00001087983 */ /* 0x001ee80000300800 */
[----:B------:R-:W4:Y:S04]  /*32f80*/  LDL R44, [R1+0x6b4] ;  /* 0x0006b400012c7983 */ /* 0x000f280000100800 */
[----:B------:R-:W4:Y:S04]  /*32f90*/  LDL R42, [R1+0x6b8] ;  /* 0x0006b800012a7983 */ /* 0x000f280000100800 */
        /* <DEDUP_REMOVED lines=14> */
[----:B------:R-:W-:Y:S02]  /*33080*/  PRMT R32, RZ, 0x7610, R32 ;  /* 0x00007610ff207816 */ /* 0x000fe40000000020 */
[----:B---3--:R-:W-:-:S04]  /*33090*/  @!P1 LOP3.LUT R11, R11, R10, RZ, 0x3c, !PT ;  /* 0x0000000a0b0b9212 */ /* 0x008fc800078e3cff */
[----:B------:R-:W-:-:S04]  /*330a0*/  @!P1 LOP3.LUT R10, R11, R10, RZ, 0x3c, !PT ;  /* 0x0000000a0b0a9212 */ /* 0x000fc800078e3cff */
[----:B------:R-:W-:-:S05]  /*330b0*/  @!P1 LOP3.LUT R11, R11, R10, RZ, 0x3c, !PT ;  /* 0x0000000a0b0b9212 */ /* 0x000fca00078e3cff */
[----:B------:R4:W3:Y:S02]  /*330c0*/  @!P1 LDG.E.U8 R74, desc[UR20][R10.64] ;  /* 0x000000140a4a9981 */ /* 0x0008e4000c1e1100 */
[----:B----4-:R-:W-:Y:S02]  /*330d0*/  @!P1 IMAD.MOV.U32 R10, RZ, RZ, R46 ;  /* 0x000000ffff0a9224 */ /* 0x010fe400078e002e */
[----:B------:R-:W-:-:S05]  /*330e0*/  @!P1 IMAD.MOV.U32 R11, RZ, RZ, R47 ;  /* 0x000000ffff0b9224 */ /* 0x000fca00078e002f */
[----:B------:R0:W4:Y:S01]  /*330f0*/  @!P1 LDG.E.U8 R32, desc[UR20][R10.64] ;  /* 0x000000140a209981 */ /* 0x000122000c1e1100 */
[----:B------:R-:W-:Y:S01]  /*33100*/  PRMT R31, RZ, 0x7610, R31 ;  /* 0x00007610ff1f7816 */ /* 0x000fe2000000001f */
[----:B0-----:R-:W-:Y:S02]  /*33110*/  @!P1 IMAD.MOV.U32 R10, RZ, RZ, R42 ;  /* 0x000000ffff0a9224 */ /* 0x001fe400078e002a */
[----:B------:R-:W-:-:S05]  /*33120*/  @!P1 IMAD.MOV.U32 R11, RZ, RZ, R44 ;  /* 0x000000ffff0b9224 */ /* 0x000fca00078e002c */
[----:B------:R-:W2:Y:S04]  /*33130*/  @!P1 LDG.E.U8 R31, desc[UR20][R10.64] ;  /* 0x000000140a1f9981 */ /* 0x000ea8000c1e1100 */
[----:B---3--:R0:W-:Y:S04]  /*33140*/  STL [R1+0xfb4], R74 ;  /* 0x000fb44a01007387 */ /* 0x0081e80000100800 */
[----:B------:R-:W3:Y:S04]  /*33150*/  LDL R47, [R1+0x764] ;  /* 0x00076400012f7983 */ /* 0x000ee80000100800 */
[----:B------:R-:W3:Y:S04]  /*33160*/  LDL R46, [R1+0x768] ;  /* 0x00076800012e7983 */ /* 0x000ee80000100800 */
[----:B0-----:R-:W3:Y:S04]  /*33170*/  LDL R74, [R1+0x730] ;  /* 0x00073000014a7983 */ /* 0x001ee80000100800 */
[----:B----4-:R-:W-:Y:S04]  /*33180*/  STL [R1+0xfb8], R32 ;  /* 0x000fb82001007387 */ /* 0x010fe80000100800 */
[----:B------:R-:W4:Y:S04]  /*33190*/  LDL R10, [R1+0x6f4] ;  /* 0x0006f400010a7983 */ /* 0x000f280000100800 */
[----:B------:R-:W4:Y:S01]  /*331a0*/  LDL R11, [R1+0x6f8] ;  /* 0x0006f800010b7983 */ /* 0x000f220000100800 */
[----:B------:R-:W-:-:S03]  /*331b0*/  PRMT R30, RZ, 0x7610, R30 ;  /* 0x00007610ff1e7816 */ /* 0x000fc6000000001e */
[----:B------:R-:W3:Y:S04]  /*331c0*/  LDL R44, [R1+0x79c] ;  /* 0x00079c00012c7983 */ /* 0x000ee80000100800 */
[----:B------:R-:W3:Y:S04]  /*331d0*/  LDL R42, [R1+0x7a0] ;  /* 0x0007a000012a7983 */ /* 0x000ee80000100800 */
[----:B--2---:R-:W-:Y:S01]  /*331e0*/  STL [R1+0xfbc], R31 ;  /* 0x000fbc1f01007387 */ /* 0x004fe20000100800 */
[----:B----4-:R-:W-:-:S04]  /*331f0*/  @!P1 LOP3.LUT R11, R11, R10, RZ, 0x3c, !PT ;  /* 0x0000000a0b0b9212 */ /* 0x010fc800078e3cff */
[----:B------:R-:W-:-:S04]  /*33200*/  @!P1 LOP3.LUT R10, R11, R10, RZ, 0x3c, !PT ;  /* 0x0000000a0b0a9212 */ /* 0x000fc800078e3cff */
[----:B------:R-:W-:-:S05]  /*33210*/  @!P1 LOP3.LUT R11, R11, R10, RZ, 0x3c, !PT ;  /* 0x0000000a0b0b9212 */ /* 0x000fca00078e3cff */
[----:B------:R3:W2:Y:S04]  /*33220*/  @!P1 LDG.E.U8 R30, desc[UR20][R10.64] ;  /* 0x000000140a1e9981 */ /* 0x0006a8000c1e1100 */
[----:B------:R-:W4:Y:S01]  /*33230*/  LDL R11, [R1+0x72c] ;  /* 0x00072c00010b7983 */ /* 0x000f220000100800 */
[----:B------:R-:W-:Y:S01]  /*33240*/  PRMT R29, RZ, 0x7610, R29 ;  /* 0x00007610ff1d7816 */ /* 0x000fe2000000001d */
[----:B---3--:R-:W-:Y:S01]  /*33250*/  @!P1 IMAD.MOV.U32 R10, RZ, RZ, R74 ;  /* 0x000000ffff0a9224 */ /* 0x008fe200078e004a */
[----:B------:R-:W-:-:S04]  /*33260*/  PRMT R28, RZ, 0x7610, R28 ;  /* 0x00007610ff1c7816 */ /* 0x000fc8000000001c */
[----:B----4-:R0:W3:Y:S02]  /*33270*/  @!P1 LDG.E.U8 R29, desc[UR20][R10.64] ;  /* 0x000000140a1d9981 */ /* 0x0100e4000c1e1100 */
[----:B0-----:R-:W-:Y:S02]  /*33280*/  @!P1 IMAD.MOV.U32 R10, RZ, RZ, R46 ;  /* 0x000000ffff0a9224 */ /* 0x001fe400078e002e */
[----:B------:R-:W-:-:S05]  /*33290*/  @!P1 IMAD.MOV.U32 R11, RZ, RZ, R47 ;  /* 0x000000ffff0b9224 */ /* 0x000fca00078e002f */
[----:B------:R0:W4:Y:S01]  /*332a0*/  @!P1 LDG.E.U8 R28, desc[UR20][R10.64] ;  /* 0x000000140a1c9981 */ /* 0x000122000c1e1100 */
[----:B------:R-:W-:-:S03]  /*332b0*/  PRMT R27, RZ, 0x7610, R27 ;  /* 0x00007610ff1b7816 */ /* 0x000fc6000000001b */
[----:B--2---:R-:W-:Y:S04]  /*332c0*/  STL [R1+0xfc0], R30 ;  /* 0x000fc01e01007387 */ /* 0x004fe80000100800 */
[----:B------:R-:W2:Y:S01]  /*332d0*/  LDL R74, [R1+0x440] ;  /* 0x00044000014a7983 */ /* 0x000ea20000100800 */
[----:B0-----:R-:W-:Y:S02]  /*332e0*/  @!P1 IMAD.MOV.U32 R10, RZ, RZ, R42 ;  /* 0x000000ffff0a9224 */ /* 0x001fe400078e002a */
[----:B------:R-:W-:-:S05]  /*332f0*/  @!P1 IMAD.MOV.U32 R11, RZ, RZ, R44 ;  /* 0x000000ffff0b9224 */ /* 0x000fca00078e002c */
[----:B------:R0:W2:Y:S04]  /*33300*/  @!P1 LDG.E.U8 R27, desc[UR20][R10.64] ;  /* 0x000000140a1b9981 */ /* 0x0000a8000c1e1100 */
[----:B---3--:R-:W-:Y:S04]  /*33310*/  STL [R1+0xfc4], R29 ;  /* 0x000fc41d01007387 */ /* 0x008fe80000100800 */
[----:B------:R-:W3:Y:S04]  /*33320*/  LDL R47, [R1+0x47c] ;  /* 0x00047c00012f7983 */ /* 0x000ee80000100800 */
[----:B------:R-:W2:Y:S04]  /*33330*/  LDL R46, [R1+0x480] ;  /* 0x00048000012e7983 */ /* 0x000ea80000100800 */
[----:B----4-:R-:W-:Y:S04]  /*33340*/  STL [R1+0xfc8], R28 ;  /* 0x000fc81c01007387 */ /* 0x010fe80000100800 */
[----:B------:R-:W0:Y:S04]  /*33350*/  LDL R10, [R1+0x3dc] ;  /* 0x0003dc00010a7983 */ /* 0x000e280000100800 */
[----:B------:R-:W0:Y:S01]  /*33360*/  LDL R11, [R1+0x3e0] ;  /* 0x0003e000010b7983 */ /* 0x000e220000100800 */
[----:B------:R-:W-:-:S03]  /*33370*/  PRMT R8, RZ, 0x7610, R8 ;  /* 0x00007610ff087816 */ /* 0x000fc60000000008 */
[----:B------:R-:W4:Y:S04]  /*33380*/  LDL R44, [R1+0x4bc] ;  /* 0x0004bc00012c7983 */ /* 0x000f280000100800 */
[----:B------:R-:W2:Y:S01]  /*33390*/  LDL R42, [R1+0x4c0] ;  /* 0x0004c000012a7983 */ /* 0x000ea20000100800 */
[----:B0-----:R-:W-:-:S04]  /*333a0*/  @!P1 LOP3.LUT R11, R11, R10, RZ, 0x3c, !PT ;  /* 0x0000000a0b0b9212 */ /* 0x001fc800078e3cff */
[----:B------:R-:W-:-:S04]  /*333b0*/  @!P1 LOP3.LUT R10, R11, R10, RZ, 0x3c, !PT ;  /* 0x0000000a0b0a9212 */ /* 0x000fc800078e3cff */
[----:B------:R-:W-:-:S05]  /*333c0*/  @!P1 LOP3.LUT R11, R11, R10, RZ, 0x3c, !PT ;  /* 0x0000000a0b0b9212 */ /* 0x000fca00078e3cff */
[----:B------:R-:W3:Y:S04]  /*333d0*/  @!P1 LDG.E.U8 R8, desc[UR20][R10.64] ;  /* 0x000000140a089981 */ /* 0x000ee8000c1e1100 */
[----:B--2---:R-:W-:Y:S01]  /*333e0*/  STL [R1+0xfcc], R27 ;  /* 0x000fcc1b01007387 */ /* 0x004fe20000100800 */
[----:B------:R-:W-:-:S03]  /*333f0*/  PRMT R41, RZ, 0x7610, R41 ;  /* 0x00007610ff297816 */ /* 0x000fc60000000029 */
[----:B---3--:R0:W-:Y:S04]  /*33400*/  STL [R1+0xa8], R8 ;  /* 0x0000a80801007387 */ /* 0x0081e80000100800 */
[----:B0-----:R-:W2:Y:S04]  /*33410*/  LDL.LU R8, [R1+0xfe4] ;  /* 0x000fe40001087983 */ /* 0x001ea80000300800 */
[----:B------:R-:W3:Y:S01]  /*33420*/  LDL R11, [R1+0x43c] ;  /* 0x00043c00010b7983 */ /* 0x000ee20000100800 */
[----:B------:R-:W-:Y:S01]  /*33430*/  @!P1 IMAD.MOV.U32 R10, RZ, RZ, R74 ;  /* 0x000000ffff0a9224 */ /* 0x000fe200078e004a */
[----:B------:R-:W-:-:S02]  /*33440*/  PRMT R37, RZ, 0x7610, R37 ;  /* 0x00007610ff257816 */ /* 0x000fc40000000025 */
[----:B------:R-:W-:Y:S01]  /*33450*/  PRMT R29, RZ, 0x7610, R29 ;  /* 0x00007610ff1d7816 */ /* 0x000fe2000000001d */
[----:B------:R-:W2:Y:S04]  /*33460*/  LDL R74, [R1+0x53c] ;  /* 0x00053c00014a7983 */ /* 0x000ea80000100800 */
[----:B---3--:R0:W3:Y:S02]  /*33470*/  @!P1 LDG.E.U8 R41, desc[UR20][R10.64] ;  /* 0x000000140a299981 */ /* 0x0080e4000c1e1100 */
[----:B0-----:R-:W-:Y:S02]  /*33480*/  @!P1 IMAD.MOV.U32 R10, RZ, RZ, R46 ;  /* 0x000000ffff0a9224 */ /* 0x001fe400078e002e */
[----:B------:R-:W-:-:S05]  /*33490*/  @!P1 IMAD.MOV.U32 R11, RZ, RZ, R47 ;  /* 0x000000ffff0b9224 */ /* 0x000fca00078e002f */
[----:B------:R0:W2:Y:S02]  /*334a0*/  @!P1 LDG.E.U8 R37, desc[UR20][R10.64] ;  /* 0x000000140a259981 */ /* 0x0000a4000c1e1100 */
[----:B0-----:R-:W-:Y:S02]  /*334b0*/  @!P1 IMAD.MOV.U32 R10, RZ, RZ, R42 ;  /* 0x000000ffff0a9224 */ /* 0x001fe400078e002a */
[----:B----4-:R-:W-:-:S05]  /*334c0*/  @!P1 IMAD.MOV.U32 R11, RZ, RZ, R44 ;  /* 0x000000ffff0b9224 */ /* 0x010fca00078e002c */
[----:B------:R0:W4:Y:S04]  /*334d0*/  @!P1 LDG.E.U8 R29, desc[UR20][R10.64] ;  /* 0x000000140a1d9981 */ /* 0x000128000c1e1100 */
[----:B---3--:R1:W-:Y:S04]  /*334e0*/  STL [R1+0x9c], R41 ;  /* 0x00009c2901007387 */ /* 0x0083e80000100800 */
[----:B------:R-:W3:Y:S04]  /*334f0*/  LDL R47, [R1+0x57c] ;  /* 0x00057c00012f7983 */ /* 0x000ee80000100800 */
[----:B-1----:R-:W3:Y:S04]  /*33500*/  LDL R41, [R1+0x540] ;  /* 0x0005400001297983 */ /* 0x002ee80000100800 */
[----:B--2---:R1:W-:Y:S04]  /*33510*/  STL [R1+0x90], R37 ;  /* 0x0000902501007387 */ /* 0x0043e80000100800 */
[----:B------:R-:W0:Y:S04]  /*33520*/  LDL R10, [R1+0x4fc] ;  /* 0x0004fc00010a7983 */ /* 0x000e280000100800 */
[----:B------:R-:W0:Y:S04]  /*33530*/  LDL R11, [R1+0x500] ;  /* 0x00050000010b7983 */ /* 0x000e280000100800 */
[----:B------:R-:W2:Y:S04]  /*33540*/  LDL R46, [R1+0x5bc] ;  /* 0x0005bc00012e7983 */ /* 0x000ea80000100800 */
[----:B------:R-:W2:Y:S01]  /*33550*/  LDL R44, [R1+0x5c0] ;  /* 0x0005c000012c7983 */ /* 0x000ea20000100800 */
[----:B------:R-:W-:-:S02]  /*33560*/  PRMT R76, RZ, 0x7610, R76 ;  /* 0x00007610ff4c7816 */ /* 0x000fc4000000004c */
[----:B------:R-:W-:Y:S02]  /*33570*/  PRMT R34, RZ, 0x7610, R34 ;  /* 0x00007610ff227816 */ /* 0x000fe40000000022 */
[----:B------:R-:W-:Y:S02]  /*33580*/  PRMT R28, RZ, 0x7610, R28 ;  /* 0x00007610ff1c7816 */ /* 0x000fe4000000001c */
[----:B------:R-:W-:Y:S01]  /*33590*/  PRMT R43, RZ, 0x7610, R43 ;  /* 0x00007610ff2b7816 */ /* 0x000fe2000000002b */
[----:B------:R-:W2:Y:S04]  /*335a0*/  LDL R42, [R1+0x5fc] ;  /* 0x0005fc00012a7983 */ /* 0x000ea80000100800 */
[----:B-1----:R-:W2:Y:S01]  /*335b0*/  LDL R37, [R1+0x580] ;  /* 0x0005800001257983 */ /* 0x002ea20000100800 */
[----:B0-----:R-:W-:-:S04]  /*335c0*/  @!P1 LOP3.LUT R11, R11, R10, RZ, 0x3c, !PT ;  /* 0x0000000a0b0b9212 */ /* 0x001fc800078e3cff */
[----:B------:R-:W-:-:S04]  /*335d0*/  @!P1 LOP3.LUT R10, R11, R10, RZ, 0x3c, !PT ;  /* 0x0000000a0b0a9212 */ /* 0x000fc800078e3cff */
[----:B------:R-:W-:-:S05]  /*335e0*/  @!P1 LOP3.LUT R11, R11, R10, RZ, 0x3c, !PT ;  /* 0x0000000a0b0b9212 */ /* 0x000fca00078e3cff */
[----:B------:R3:W4:Y:S02]  /*335f0*/  @!P1 LDG.E.U8 R76, desc[UR20][R10.64] ;  /* 0x000000140a4c9981 */ /* 0x000724000c1e1100 */
[----:B---3--:R-:W-:Y:S02]  /*33600*/  @!P1 IMAD.MOV.U32 R10, RZ, RZ, R41 ;  /* 0x000000ffff0a9224 */ /* 0x008fe400078e0029 */
[----:B------:R-:W-:-:S05]  /*33610*/  @!P1 IMAD.MOV.U32 R11, RZ, RZ, R74 ;  /* 0x000000ffff0b9224 */ /* 0x000fca00078e004a */
[----:B------:R2:W3:Y:S02]  /*33620*/  @!P1 LDG.E.U8 R34, desc[UR20][R10.64] ;  /* 0x000000140a229981 */ /* 0x0004e4000c1e1100 */
[----:B--2---:R-:W-:Y:S02]  /*33630*/  @!P1 IMAD.MOV.U32 R10, RZ, RZ, R37 ;  /* 0x000000ffff0a9224 */ /* 0x004fe400078e0025 */
[----:B------:R-:W-:-:S05]  /*33640*/  @!P1 IMAD.MOV.U32 R11, RZ, RZ, R47 ;  /* 0x000000ffff0b9224 */ /* 0x000fca00078e002f */
[----:B------:R0:W2:Y:S02]  /*33650*/  @!P1 LDG.E.U8 R28, desc[UR20][R10.64] ;  /* 0x000000140a1c9981 */ /* 0x0000a4000c1e1100 */
[----:B0-----:R-:W-:Y:S02]  /*33660*/  @!P1 IMAD.MOV.U32 R10, RZ, RZ, R44 ;  /* 0x000000ffff0a9224 */ /* 0x001fe400078e002c */
[----:B------:R-:W-:-:S05]  /*33670*/  @!P1 IMAD.MOV.U32 R11, RZ, RZ, R46 ;  /* 0x000000ffff0b9224 */ /* 0x000fca00078e002e */
[----:B------:R-:W2:Y:S04]  /*33680*/  @!P1 LDG.E.U8 R43, desc[UR20][R10.64] ;  /* 0x000000140a2b9981 */ /* 0x000ea8000c1e1100 */
[----:B----4-:R0:W-:Y:S04]  /*33690*/  STL [R1+0x78], R29 ;  /* 0x0000781d01007387 */ /* 0x0101e80000100800 */
[----:B------:R-:W4:Y:S04]  /*336a0*/  LDL R41, [R1+0x63c] ;  /* 0x00063c0001297983 */ /* 0x000f280000100800 */
[----:B0-----:R-:W4:Y:S04]  /*336b0*/  LDL R29, [R1+0x600] ;  /* 0x00060000011d7983 */ /* 0x001f280000100800 */
[----:B---3--:R0:W-:Y:S04]  /*336c0*/  STL [R1+0x58], R34 ;  /* 0x0000582201007387 */ /* 0x0081e80000100800 */
[----:B------:R-:W3:Y:S04]  /*336d0*/  LDL R37, [R1+0x67c] ;  /* 0x00067c0001257983 */ /* 0x000ee80000100800 */
[----:B0-----:R-:W3:Y:S04]  /*336e0*/  LDL R34, [R1+0x640] ;  /* 0x0006400001227983 */ /* 0x001ee80000100800 */
[----:B--2---:R0:W-:Y:S04]  /*336f0*/  STL [R1+0x48], R28 ;  /* 0x0000481c01007387 */ /* 0x0041e80000100800 */
[----:B------:R-:W2:Y:S04]  /*33700*/  LDL R44, [R1+0x6bc] ;  /* 0x0006bc00012c7983 */ /* 0x000ea80000100800 */
[----:B0-----:R-:W2:Y:S04]  /*33710*/  LDL R28, [R1+0x680] ;  /* 0x00068000011c7983 */ /* 0x001ea80000100800 */
[----:B------:R0:W-:Y:S04]  /*33720*/  STL [R1+0x1c], R43 ;  /* 0x00001c2b01007387 */ /* 0x0001e80000100800 */
[----:B0-----:R-:W2:Y:S01]  /*33730*/  LDL R43, [R1+0x6c0] ;  /* 0x0006c000012b7983 */ /* 0x001ea20000100800 */
[----:B------:R-:W-:Y:S01]  /*33740*/  PRMT R45, RZ, 0x7610, R45 ;  /* 0x00007610ff2d7816 */ /* 0x000fe2000000002d */
[----:B----4-:R-:W-:-:S02]  /*33750*/  @!P1 IMAD.MOV.U32 R10, RZ, RZ, R29 ;  /* 0x000000ffff0a9224 */ /* 0x010fc400078e001d */
[----:B------:R-:W-:Y:S01]  /*33760*/  @!P1 IMAD.MOV.U32 R11, RZ, RZ, R42 ;  /* 0x000000ffff0b9224 */ /* 0x000fe200078e002a */
[----:B------:R-:W-:Y:S02]  /*33770*/  PRMT R72, RZ, 0x7610, R72 ;  /* 0x00007610ff487816 */ /* 0x000fe40000000048 */
[----:B------:R-:W-:Y:S02]  /*33780*/  PRMT R26, RZ, 0x7610, R26 ;  /* 0x00007610ff1a7816 */ /* 0x000fe4000000001a */
[----:B------:R-:W-:Y:S01]  /*33790*/  PRMT R25, RZ, 0x7610, R25 ;  /* 0x00007610ff197816 */ /* 0x000fe20000000019 */
[----:B------:R-:W4:Y:S04]  /*337a0*/  LDL R42, [R1+0x6fc] ;  /* 0x0006fc00012a7983 */ /* 0x000f280000100800 */
[----:B------:R0:W4:Y:S04]  /*337b0*/  @!P1 LDG.E.U8 R45, desc[UR20][R10.64] ;  /* 0x000000140a2d9981 */ /* 0x000128000c1e1100 */
[----:B------:R-:W4:Y:S01]  /*337c0*/  LDL R29, [R1+0x700] ;  /* 0x00070000011d7983 */ /* 0x000f220000100800 */
[----:B0-----:R-:W-:-:S03]  /*337d0*/  @!P1 IMAD.MOV.U32 R11, RZ, RZ, R41 ;  /* 0x000000ffff0b9224 */ /* 0x001fc600078e0029 */
[----:B------:R-:W4:Y:S01]  /*337e0*/  LDL R41, [R1+0x734] ;  /* 0x0007340001297983 */ /* 0x000f220000100800 */
[----:B---3--:R-:W-:-:S03]  /*337f0*/  @!P1 IMAD.MOV.U32 R10, RZ, RZ, R34 ;  /* 0x000000ffff0a9224 */ /* 0x008fc600078e0022 */
[----:B------:R-:W3:Y:S04]  /*33800*/  LDL R34, [R1+0x738] ;  /* 0x0007380001227983 */ /* 0x000ee80000100800 */
[----:B------:R0:W3:Y:S02]  /*33810*/  @!P1 LDG.E.U8 R72, desc[UR20][R10.64] ;  /* 0x000000140a489981 */ /* 0x0000e4000c1e1100 */
[----:B0-----:R-:W-:Y:S02]  /*33820*/  @!P1 IMAD.MOV.U32 R11, RZ, RZ, R37 ;  /* 0x000000ffff0b9224 */ /* 0x001fe400078e0025 */
[----:B--2---:R-:W-:-:S05]  /*33830*/  @!P1 IMAD.MOV.U32 R10, RZ, RZ, R28 ;  /* 0x000000ffff0a9224 */ /* 0x004fca00078e001c */
[----:B------:R0:W2:Y:S02]  /*33840*/  @!P1 LDG.E.U8 R26, desc[UR20][R10.64] ;  /* 0x000000140a1a9981 */ /* 0x0000a4000c1e1100 */
[----:B0-----:R-:W-:Y:S02]  /*33850*/  @!P1 IMAD.MOV.U32 R11, RZ, RZ, R44 ;  /* 0x000000ffff0b9224 */ /* 0x001fe400078e002c */
[----:B------:R-:W-:-:S05]  /*33860*/  @!P1 IMAD.MOV.U32 R10, RZ, RZ, R43 ;  /* 0x000000ffff0a9224 */ /* 0x000fca00078e002b */
[----:B------:R4:W2:Y:S01]  /*33870*/  @!P1 LDG.E.U8 R25, desc[UR20][R10.64] ;  /* 0x000000140a199981 */ /* 0x0008a2000c1e1100 */
[----:B------:R-:W-:Y:S01]  /*33880*/  PRMT R24, RZ, 0x7610, R24 ;  /* 0x00007610ff187816 */ /* 0x000fe20000000018 */
[----:B----4-:R-:W-:Y:S02]  /*33890*/  @!P1 IMAD.MOV.U32 R10, RZ, RZ, R29 ;  /* 0x000000ffff0a9224 */ /* 0x010fe400078e001d */
[----:B------:R-:W-:-:S05]  /*338a0*/  @!P1 IMAD.MOV.U32 R11, RZ, RZ, R42 ;  /* 0x000000ffff0b9224 */ /* 0x000fca00078e002a */
[----:B------:R0:W4:Y:S04]  /*338b0*/  @!P1 LDG.E.U8 R24, desc[UR20][R10.64] ;  /* 0x000000140a189981 */ /* 0x000128000c1e1100 */
[----:B---3--:R-:W-:Y:S04]  /*338c0*/  STL [R1+0xf7c], R72 ;  /* 0x000f7c4801007387 */ /* 0x008fe80000100800 */
[----:B------:R-:W-:Y:S04]  /*338d0*/  STL [R1+0x68], R76 ;  /* 0x0000684c01007387 */ /* 0x000fe80000100800 */
[----:B------:R-:W3:Y:S04]  /*338e0*/  LDL R37, [R1+0x76c] ;  /* 0x00076c0001257983 */ /* 0x000ee80000100800 */
[----:B------:R-:W3:Y:S04]  /*338f0*/  LDL R28, [R1+0x770] ;  /* 0x00077000011c7983 */ /* 0x000ee80000100800 */
[----:B--2---:R-:W-:Y:S04]  /*33900*/  STL [R1+0xf80], R26 ;  /* 0x000f801a01007387 */ /* 0x004fe80000100800 */
[----:B------:R1:W-:Y:S04]  /*33910*/  STL [R1+0xf84], R25 ;  /* 0x000f841901007387 */ /* 0x0003e80000100800 */
[----:B------:R-:W2:Y:S04]  /*33920*/  LDL R42, [R1+0x7a4] ;  /* 0x0007a400012a7983 */ /* 0x000ea80000100800 */
[----:B------:R-:W2:Y:S01]  /*33930*/  LDL R29, [R1+0x7a8] ;  /* 0x0007a800011d7983 */ /* 0x000ea20000100800 */
[----:B------:R-:W-:Y:S01]  /*33940*/  PRMT R23, RZ, 0x7610, R23 ;  /* 0x00007610ff177816 */ /* 0x000fe20000000017 */
[----:B0-----:R-:W-:-:S02]  /*33950*/  @!P1 IMAD.MOV.U32 R10, RZ, RZ, R34 ;  /* 0x000000ffff0a9224 */ /* 0x001fc400078e0022 */
[----:B------:R-:W-:-:S05]  /*33960*/  @!P1 IMAD.MOV.U32 R11, RZ, RZ, R41 ;  /* 0x000000ffff0b9224 */ /* 0x000fca00078e0029 */
[----:B------:R3:W2:Y:S01]  /*33970*/  @!P1 LDG.E.U8 R23, desc[UR20][R10.64] ;  /* 0x000000140a179981 */ /* 0x0006a2000c1e1100 */
[----:B------:R-:W-:Y:S02]  /*33980*/  PRMT R22, RZ, 0x7610, R22 ;  /* 0x00007610ff167816 */ /* 0x000fe40000000016 */
[----:B------:R-:W-:Y:S01]  /*33990*/  PRMT R21, RZ, 0x7610, R21 ;  /* 0x00007610ff157816 */ /* 0x000fe20000000015 */
[----:B----4-:R-:W-:Y:S04]  /*339a0*/  STL [R1+0xf88], R24 ;  /* 0x000f881801007387 */ /* 0x010fe80000100800 */
[----:B------:R-:W4:Y:S04]  /*339b0*/  LDL R34, [R1+0x3e8] ;  /* 0x0003e80001227983 */ /* 0x000f280000100800 */
[----:B------:R-:W4:Y:S01]  /*339c0*/  LDL R41, [R1+0x3e4] ;  /* 0x0003e40001297983 */ /* 0x000f220000100800 */
[----:B---3--:R-:W-:-:S02]  /*339d0*/  @!P1 IMAD.MOV.U32 R11, RZ, RZ, R37 ;  /* 0x000000ffff0b9224 */ /* 0x008fc400078e0025 */
[----:B------:R-:W-:-:S05]  /*339e0*/  @!P1 IMAD.MOV.U32 R10, RZ, RZ, R28 ;  /* 0x000000ffff0a9224 */ /* 0x000fca00078e001c */
[----:B------:R2:W3:Y:S02]  /*339f0*/  @!P1 LDG.E.U8 R22, desc[UR20][R10.64] ;  /* 0x000000140a169981 */ /* 0x0004e4000c1e1100 */
[----:B--2---:R-:W-:Y:S02]  /*33a00*/  @!P1 IMAD.MOV.U32 R11, RZ, RZ, R42 ;  /* 0x000000ffff0b9224 */ /* 0x004fe400078e002a */
[----:B------:R-:W-:-:S05]  /*33a10*/  @!P1 IMAD.MOV.U32 R10, RZ, RZ, R29 ;  /* 0x000000ffff0a9224 */ /* 0x000fca00078e001d */
[----:B------:R4:W2:Y:S04]  /*33a20*/  @!P1 LDG.E.U8 R21, desc[UR20][R10.64] ;  /* 0x000000140a159981 */ /* 0x0008a8000c1e1100 */
[----:B------:R0:W-:Y:S04]  /*33a30*/  STL [R1+0xf8c], R23 ;  /* 0x000f8c1701007387 */ /* 0x0001e80000100800 */
[----:B-1----:R-:W2:Y:S04]  /*33a40*/  LDL R25, [R1+0x444] ;  /* 0x0004440001197983 */ /* 0x002ea80000100800 */
[----:B------:R-:W-:Y:S04]  /*33a50*/  STL [R1+0x8], R45 ;  /* 0x0000082d01007387 */ /* 0x000fe80000100800 */
[----:B------:R-:W2:Y:S04]  /*33a60*/  LDL R28, [R1+0x488] ;  /* 0x00048800011c7983 */ /* 0x000ea80000100800 */
[----:B------:R-:W2:Y:S04]  /*33a70*/  LDL R37, [R1+0x484] ;  /* 0x0004840001257983 */ /* 0x000ea80000100800 */
[----:B0-----:R-:W2:Y:S01]  /*33a80*/  LDL R23, [R1+0x448] ;  /* 0x0004480001177983 */ /* 0x001ea20000100800 */
[----:B----4-:R-:W-:-:S03]  /*33a90*/  @!P1 IMAD.MOV.U32 R10, RZ, RZ, R34 ;  /* 0x000000ffff0a9224 */ /* 0x010fc600078e0022 */
[----:B---3--:R0:W-:Y:S04]  /*33aa0*/  STL [R1+0xf90], R22 ;  /* 0x000f901601007387 */ /* 0x0081e80000100800 */
[----:B------:R-:W3:Y:S04]  /*33ab0*/  LDL R29, [R1+0x4c4] ;  /* 0x0004c400011d7983 */ /* 0x000ee80000100800 */
[----:B------:R-:W4:Y:S04]  /*33ac0*/  LDL R24, [R1+0x4c8] ;  /* 0x0004c80001187983 */ /* 0x000f280000100800 */
[----:B--2---:R1:W-:Y:S04]  /*33ad0*/  STL [R1+0xf94], R21 ;  /* 0x000f941501007387 */ /* 0x0043e80000100800 */
[----:B------:R-:W2:Y:S04]  /*33ae0*/  LDL R34, [R1+0x504] ;  /* 0x0005040001227983 */ /* 0x000ea80000100800 */
[----:B0-----:R-:W2:Y:S01]  /*33af0*/  LDL R22, [R1+0x508] ;  /* 0x0005080001167983 */ /* 0x001ea20000100800 */
[----:B------:R-:W-:Y:S01]  /*33b00*/  PRMT R40, RZ, 0x7610, R40 ;  /* 0x00007610ff287816 */ /* 0x000fe20000000028 */
[----:B------:R-:W-:Y:S01]  /*33b10*/  @!P1 IMAD.MOV.U32 R11, RZ, RZ, R41 ;  /* 0x000000ffff0b9224 */ /* 0x000fe200078e0029 */
[----:B------:R-:W-:-:S04]  /*33b20*/  PRMT R38, RZ, 0x7610, R38 ;  /* 0x00007610ff267816 */ /* 0x000fc80000000026 */
[----:B------:R0:W2:Y:S04]  /*33b30*/  @!P1 LDG.E.U8 R40, desc[UR20][R10.64] ;  /* 0x000000140a289981 */ /* 0x0000a8000c1e1100 */
[----:B-1----:R-:W2:Y:S01]  /*33b40*/  LDL R21, [R1+0x588] ;  /* 0x0005880001157983 */ /* 0x002ea20000100800 */
[----:B0-----:R-:W-:Y:S02]  /*33b50*/  @!P1 IMAD.MOV.U32 R10, RZ, RZ, R23 ;  /* 0x000000ffff0a9224 */ /* 0x001fe400078e0017 */
[----:B------:R-:W-:Y:S01]  /*33b60*/  @!P1 IMAD.MOV.U32 R11, RZ, RZ, R25 ;  /* 0x000000ffff0b9224 */ /* 0x000fe200078e0019 */
[----:B------:R-:W2:Y:S04]  /*33b70*/  LDL R23, [R1+0x548] ;  /* 0x0005480001177983 */ /* 0x000ea80000100800 */
[----:B------:R-:W2:Y:S04]  /*33b80*/  LDL R25, [R1+0x544] ;  /* 0x0005440001197983 */ /* 0x000ea80000100800 */
[----:B------:R0:W2:Y:S01]  /*33b90*/  @!P1 LDG.E.U8 R38, desc[UR20][R10.64] ;  /* 0x000000140a269981 */ /* 0x0000a2000c1e1100 */
[----:B------:R-:W-:Y:S01]  /*33ba0*/  PRMT R36, RZ, 0x7610, R36 ;  /* 0x00007610ff247816 */ /* 0x000fe20000000024 */
[----:B0-----:R-:W-:-:S02]  /*33bb0*/  @!P1 IMAD.MOV.U32 R10, RZ, RZ, R28 ;  /* 0x000000ffff0a9224 */ /* 0x001fc400078e001c */
[----:B------:R-:W2:Y:S01]  /*33bc0*/  LDL R28, [R1+0x584] ;  /* 0x00058400011c7983 */ /* 0x000ea20000100800 */
[----:B------:R-:W-:Y:S01]  /*33bd0*/  @!P1 IMAD.MOV.U32 R11, RZ, RZ, R37 ;  /* 0x000000ffff0b9224 */ /* 0x000fe200078e0025 */
[----:B------:R-:W-:-:S04]  /*33be0*/  PRMT R35, RZ, 0x7610, R35 ;  /* 0x00007610ff237816 */ /* 0x000fc80000000023 */
[----:B------:R3:W2:Y:S01]  /*33bf0*/  @!P1 LDG.E.U8 R36, desc[UR20][R10.64] ;  /* 0x000000140a249981 */ /* 0x0006a2000c1e1100 */
[----:B------:R-:W-:Y:S01]  /*33c00*/  PRMT R27, RZ, 0x7610, R27 ;  /* 0x00007610ff1b7816 */ /* 0x000fe2000000001b */
[----:B---3--:R-:W-:Y:S02]  /*33c10*/  @!P1 IMAD.MOV.U32 R11, RZ, RZ, R29 ;  /* 0x000000ffff0b9224 */ /* 0x008fe400078e001d */
[----:B----4-:R-:W-:Y:S01]  /*33c20*/  @!P1 IMAD.MOV.U32 R10, RZ, RZ, R24 ;  /* 0x000000ffff0a9224 */ /* 0x010fe200078e0018 */
[----:B------:R-:W-:Y:S01]  /*33c30*/  PRMT R33, RZ, 0x7610, R33 ;  /* 0x00007610ff217816 */ /* 0x000fe20000000021 */
[----:B------:R-:W3:Y:S04]  /*33c40*/  LDL R24, [R1+0x5c8] ;  /* 0x0005c80001187983 */ /* 0x000ee80000100800 */
[----:B------:R2:W4:Y:S01]  /*33c50*/  @!P1 LDG.E.U8 R35, desc[UR20][R10.64] ;  /* 0x000000140a239981 */ /* 0x000522000c1e1100 */
[----:B------:R-:W-:-:S03]  /*33c60*/  PRMT R32, RZ, 0x7610, R32 ;  /* 0x00007610ff207816 */ /* 0x000fc60000000020 */
[----:B------:R-:W3:Y:S01]  /*33c70*/  LDL R29, [R1+0x5c4] ;  /* 0x0005c400011d7983 */ /* 0x000ee20000100800 */
[----:B--2---:R-:W-:Y:S02]  /*33c80*/  @!P1 IMAD.MOV.U32 R11, RZ, RZ, R34 ;  /* 0x000000ffff0b9224 */ /* 0x004fe400078e0022 */
[----:B------:R-:W-:Y:S02]  /*33c90*/  @!P1 IMAD.MOV.U32 R10, RZ, RZ, R22 ;  /* 0x000000ffff0a9224 */ /* 0x000fe400078e0016 */
[----:B------:R-:W2:Y:S04]  /*33ca0*/  LDL R22, [R1+0x608] ;  /* 0x0006080001167983 */ /* 0x000ea80000100800 */
[----:B------:R0:W2:Y:S02]  /*33cb0*/  @!P1 LDG.E.U8 R27, desc[UR20][R10.64] ;  /* 0x000000140a1b9981 */ /* 0x0000a4000c1e1100 */
[----:B0-----:R-:W-:-:S02]  /*33cc0*/  @!P1 IMAD.MOV.U32 R10, RZ, RZ, R23 ;  /* 0x000000ffff0a9224 */ /* 0x001fc400078e0017 */
[----:B------:R-:W-:Y:S02]  /*33cd0*/  @!P1 IMAD.MOV.U32 R11, RZ, RZ, R25 ;  /* 0x000000ffff0b9224 */ /* 0x000fe400078e0019 */
[----:B------:R-:W3:Y:S04]  /*33ce0*/  LDL R25, [R1+0x604] ;  /* 0x0006040001197983 */ /* 0x000ee80000100800 */
[----:B------:R0:W4:Y:S02]  /*33cf0*/  @!P1 LDG.E.U8 R33, desc[UR20][R10.64] ;  /* 0x000000140a219981 */ /* 0x000124000c1e1100 */
[----:B0-----:R-:W-:Y:S02]  /*33d00*/  @!P1 IMAD.MOV.U32 R10, RZ, RZ, R21 ;  /* 0x000000ffff0a9224 */ /* 0x001fe400078e0015 */
[----:B------:R-:W-:-:S05]  /*33d10*/  @!P1 IMAD.MOV.U32 R11, RZ, RZ, R28 ;  /* 0x000000ffff0b9224 */ /* 0x000fca00078e001c */
[----:B------:R3:W4:Y:S04]  /*33d20*/  @!P1 LDG.E.U8 R32, desc[UR20][R10.64] ;  /* 0x000000140a209981 */ /* 0x000728000c1e1100 */
[----:B--2---:R0:W-:Y:S04]  /*33d30*/  STL [R1+0x64], R27 ;  /* 0x0000641b01007387 */ /* 0x0041e80000100800 */
[----:B------:R-:W2:Y:S04]  /*33d40*/  LDL R23, [R1+0x648] ;  /* 0x0006480001177983 */ /* 0x000ea80000100800 */
[----:B------:R-:W2:Y:S04]  /*33d50*/  LDL R28, [R1+0x684] ;  /* 0x00068400011c7983 */ /* 0x000ea80000100800 */
[----:B------:R-:W2:Y:S04]  /*33d60*/  LDL R21, [R1+0x688] ;  /* 0x0006880001157983 */ /* 0x000ea80000100800 */
[----:B0-----:R-:W2:Y:S04]  /*33d70*/  LDL R27, [R1+0x644] ;  /* 0x00064400011b7983 */ /* 0x001ea80000100800 */
[----:B------:R-:W-:Y:S01]  /*33d80*/  STL [R1+0x84], R40 ;  /* 0x0000842801007387 */ /* 0x000fe20000100800 */
[----:B---3--:R-:W-:-:S03]  /*33d90*/  @!P1 IMAD.MOV.U32 R10, RZ, RZ, R24 ;  /* 0x000000ffff0a9224 */ /* 0x008fc600078e0018 */
[----:B------:R-:W3:Y:S04]  /*33da0*/  LDL R34, [R1+0x6c4] ;  /* 0x0006c40001227983 */ /* 0x000ee80000100800 */
[----:B------:R-:W3:Y:S01]  /*33db0*/  LDL R24, [R1+0x6c8] ;  /* 0x0006c80001187983 */ /* 0x000ee20000100800 */
[----:B------:R-:W-:Y:S01]  /*33dc0*/  PRMT R26, RZ, 0x7610, R26 ;  /* 0x00007610ff1a7816 */ /* 0x000fe2000000001a */
[----:B------:R-:W-:Y:S02]  /*33dd0*/  @!P1 IMAD.MOV.U32 R11, RZ, RZ, R29 ;  /* 0x000000ffff0b9224 */ /* 0x000fe400078e001d */
[----:B----4-:R0:W-:Y:S04]  /*33de0*/  STL [R1+0x54], R33 ;  /* 0x0000542101007387 */ /* 0x0101e80000100800 */
[----:B------:R-:W-:Y:S01]  /*33df0*/  STL [R1+0x80], R38 ;  /* 0x0000802601007387 */ /* 0x000fe20000100800 */
[----:B------:R-:W-:-:S03]  /*33e00*/  PRMT R82, RZ, 0x7610, R82 ;  /* 0x00007610ff527816 */ /* 0x000fc60000000052 */
[----:B------:R1:W4:Y:S04]  /*33e10*/  @!P1 LDG.E.U8 R26, desc[UR20][R10.64] ;  /* 0x000000140a1a9981 */ /* 0x000328000c1e1100 */
[----:B0-----:R-:W3:Y:S04]  /*33e20*/  LDL R33, [R1+0x704] ;  /* 0x0007040001217983 */ /* 0x001ee80000100800 */
[----:B------:R0:W-:Y:S01]  /*33e30*/  STL [R1+0x2c], R32 ;  /* 0x00002c2001007387 */ /* 0x0001e20000100800 */
[----:B-1----:R-:W-:Y:S02]  /*33e40*/  @!P1 IMAD.MOV.U32 R10, RZ, RZ, R22 ;  /* 0x000000ffff0a9224 */ /* 0x002fe400078e0016 */
[----:B------:R-:W-:-:S05]  /*33e50*/  @!P1 IMAD.MOV.U32 R11, RZ, RZ, R25 ;  /* 0x000000ffff0b9224 */ /* 0x000fca00078e0019 */
[----:B------:R2:W4:Y:S04]  /*33e60*/  @!P1 LDG.E.U8 R82, desc[UR20][R10.64] ;  /* 0x000000140a529981 */ /* 0x000528000c1e1100 */
[----:B0-----:R-:W4:Y:S01]  /*33e70*/  LDL R32, [R1+0x708] ;  /* 0x0007080001207983 */ /* 0x001f220000100800 */
[----:B------:R-:W-:Y:S02]  /*33e80*/  PRMT R70, RZ, 0x7610, R70 ;  /* 0x00007610ff467816 */ /* 0x000fe40000000046 */
[----:B------:R-:W-:Y:S02]  /*33e90*/  PRMT R20, RZ, 0x7610, R20 ;  /* 0x00007610ff147816 */ /* 0x000fe40000000014 */
[----:B------:R-:W-:Y:S01]  /*33ea0*/  PRMT R19, RZ, 0x7610, R19 ;  /* 0x00007610ff137816 */ /* 0x000fe20000000013 */
[----:B--2---:R-:W-:-:S02]  /*33eb0*/  @!P1 IMAD.MOV.U32 R10, RZ, RZ, R23 ;  /* 0x000000ffff0a9224 */ /* 0x004fc400078e0017 */
[----:B------:R-:W-:-:S05]  /*33ec0*/  @!P1 IMAD.MOV.U32 R11, RZ, RZ, R27 ;  /* 0x000000ffff0b9224 */ /* 0x000fca00078e001b */
[----:B------:R0:W2:Y:S02]  /*33ed0*/  @!P1 LDG.E.U8 R70, desc[UR20][R10.64] ;  /* 0x000000140a469981 */ /* 0x0000a4000c1e1100 */
[----:B0-----:R-:W-:Y:S02]  /*33ee0*/  @!P1 IMAD.MOV.U32 R10, RZ, RZ, R21 ;  /* 0x000000ffff0a9224 */ /* 0x001fe400078e0015 */
[----:B------:R-:W-:-:S05]  /*33ef0*/  @!P1 IMAD.MOV.U32 R11, RZ, RZ, R28 ;  /* 0x000000ffff0b9224 */ /* 0x000fca00078e001c */
[----:B------:R3:W2:Y:S02]  /*33f00*/  @!P1 LDG.E.U8 R20, desc[UR20][R10.64] ;  /* 0x000000140a149981 */ /* 0x0006a4000c1e1100 */
[----:B---3--:R-:W-:Y:S02]  /*33f10*/  @!P1 IMAD.MOV.U32 R10, RZ, RZ, R24 ;  /* 0x000000ffff0a9224 */ /* 0x008fe400078e0018 */
[----:B------:R-:W-:-:S05]  /*33f20*/  @!P1 IMAD.MOV.U32 R11, RZ, RZ, R34 ;  /* 0x000000ffff0b9224 */ /* 0x000fca00078e0022 */
[----:B------:R0:W3:Y:S01]  /*33f30*/  @!P1 LDG.E.U8 R19, desc[UR20][R10.64] ;  /* 0x000000140a139981 */ /* 0x0000e2000c1e1100 */
[----:B------:R-:W-:-:S03]  /*33f40*/  PRMT R18, RZ, 0x7610, R18 ;  /* 0x00007610ff127816 */ /* 0x000fc60000000012 */
[----:B------:R-:W-:Y:S04]  /*33f50*/  STL [R1+0x7c], R36 ;  /* 0x00007c2401007387 */ /* 0x000fe80000100800 */
[----:B----4-:R1:W-:Y:S04]  /*33f60*/  STL [R1+0x18], R26 ;  /* 0x0000181a01007387 */ /* 0x0103e80000100800 */
[----:B------:R-:W4:Y:S04]  /*33f70*/  LDL R25, [R1+0x740] ;  /* 0x0007400001197983 */ /* 0x000f280000100800 */
[----:B------:R-:W4:Y:S01]  /*33f80*/  LDL R22, [R1+0x778] ;  /* 0x0007780001167983 */ /* 0x000f220000100800 */
[----:B0-----:R-:W-:-:S02]  /*33f90*/  @!P1 IMAD.MOV.U32 R10, RZ, RZ, R32 ;  /* 0x000000ffff0a9224 */ /* 0x001fc400078e0020 */
[----:B------:R-:W-:Y:S01]  /*33fa0*/  @!P1 IMAD.MOV.U32 R11, RZ, RZ, R33 ;  /* 0x000000ffff0b9224 */ /* 0x000fe200078e0021 */
[----:B-1----:R-:W4:Y:S04]  /*33fb0*/  LDL R26, [R1+0x73c] ;  /* 0x00073c00011a7983 */ /* 0x002f280000100800 */
[----:B------:R4:W4:Y:S04]  /*33fc0*/  @!P1 LDG.E.U8 R18, desc[UR20][R10.64] ;  /* 0x000000140a129981 */ /* 0x000928000c1e1100 */
[----:B------:R-:W-:Y:S04]  /*33fd0*/  STL [R1+0x74], R35 ;  /* 0x0000742301007387 */ /* 0x000fe80000100800 */
[----:B------:R-:W-:Y:S04]  /*33fe0*/  STL [R1+0xfd0], R82 ;  /* 0x000fd05201007387 */ /* 0x000fe80000100800 */
[----:B------:R-:W4:Y:S04]  /*33ff0*/  LDL R23, [R1+0x774] ;  /* 0x0007740001177983 */ /* 0x000f280000100800 */
[----:B------:R-:W4:Y:S04]  /*34000*/  LDL R29, [R1+0x7ac] ;  /* 0x0007ac00011d7983 */ /* 0x000f280000100800 */
[----:B------:R-:W4:Y:S04]  /*34010*/  LDL R27, [R1+0x7b0] ;  /* 0x0007b000011b7983 */ /* 0x000f280000100800 */
[----:B--2---:R-:W-:Y:S04]  /*34020*/  STL [R1+0xfd4], R70 ;  /* 0x000fd44601007387 */ /* 0x004fe80000100800 */
[----:B------:R-:W2:Y:S04]  /*34030*/  LDL R28, [R1+0x3ec] ;  /* 0x0003ec00011c7983 */ /* 0x000ea80000100800 */
[----:B------:R-:W2:Y:S04]  /*34040*/  LDL R21, [R1+0x410] ;  /* 0x0004100001157983 */ /* 0x000ea80000100800 */
[----:B------:R-:W-:Y:S04]  /*34050*/  STL [R1+0xfd8], R20 ;  /* 0x000fd81401007387 */ /* 0x000fe80000100800 */
[----:B------:R-:W2:Y:S04]  /*34060*/  LDL R24, [R1+0x450] ;  /* 0x0004500001187983 */ /* 0x000ea80000100800 */
[----:B---3--:R0:W-:Y:S04]  /*34070*/  STL [R1+0xfdc], R19 ;  /* 0x000fdc1301007387 */ /* 0x0081e80000100800 */
[----:B0-----:R-:W3:Y:S01]  /*34080*/  LDL R19, [R1+0x44c] ;  /* 0x00044c0001137983 */ /* 0x001ee20000100800 */
[----:B------:R-:W-:Y:S01]  /*34090*/  PRMT R17, RZ, 0x7610, R17 ;  /* 0x00007610ff117816 */ /* 0x000fe20000000011 */
[----:B----4-:R-:W-:-:S02]  /*340a0*/  @!P1 IMAD.MOV.U32 R10, RZ, RZ, R25 ;  /* 0x000000ffff0a9224 */ /* 0x010fc400078e0019 */
[----:B------:R-:W-:Y:S01]  /*340b0*/  @!P1 IMAD.MOV.U32 R11, RZ, RZ, R26 ;  /* 0x000000ffff0b9224 */ /* 0x000fe200078e001a */
[----:B------:R0:W-:Y:S04]  /*340c0*/  STL [R1+0xfe0], R18 ;  /* 0x000fe01201007387 */ /* 0x0001e80000100800 */
[----:B------:R-:W4:Y:S04]  /*340d0*/  LDL R26, [R1+0x48c] ;  /* 0x00048c00011a7983 */ /* 0x000f280000100800 */
[----:B------:R-:W4:Y:S01]  /*340e0*/  LDL R25, [R1+0x490] ;  /* 0x0004900001197983 */ /* 0x000f220000100800 */
[----:B------:R-:W-:-:S03]  /*340f0*/  PRMT R16, RZ, 0x7610, R16 ;  /* 0x00007610ff107816 */ /* 0x000fc60000000010 */
[----:B------:R1:W4:Y:S01]  /*34100*/  @!P1 LDG.E.U8 R17, desc[UR20][R10.64] ;  /* 0x000000140a119981 */ /* 0x000322000c1e1100 */
[----:B------:R-:W-:-:S03]  /*34110*/  PRMT R15, RZ, 0x7610, R15 ;  /* 0x00007610ff0f7816 */ /* 0x000fc6000000000f */
[----:B------:R-:W4:Y:S01]  /*34120*/  LDL R20, [R1+0x510] ;  /* 0x0005100001147983 */ /* 0x000f220000100800 */
[----:B------:R-:W-:-:S03]  /*34130*/  PRMT R31, RZ, 0x7610, R31 ;  /* 0x00007610ff1f7816 */ /* 0x000fc6000000001f */
[----:B0-----:R-:W4:Y:S01]  /*34140*/  LDL R18, [R1+0x590] ;  /* 0x0005900001127983 */ /* 0x001f220000100800 */
[----:B-1----:R-:W-:Y:S02]  /*34150*/  @!P1 IMAD.MOV.U32 R10, RZ, RZ, R22 ;  /* 0x000000ffff0a9224 */ /* 0x002fe400078e0016 */
[----:B------:R-:W-:Y:S01]  /*34160*/  @!P1 IMAD.MOV.U32 R11, RZ, RZ, R23 ;  /* 0x000000ffff0b9224 */ /* 0x000fe200078e0017 */
[----:B------:R-:W4:Y:S04]  /*34170*/  LDL R22, [R1+0x4d0] ;  /* 0x0004d00001167983 */ /* 0x000f280000100800 */
[----:B------:R-:W4:Y:S04]  /*34180*/  LDL R23, [R1+0x4cc] ;  /* 0x0004cc0001177983 */ /* 0x000f280000100800 */
[----:B------:R0:W4:Y:S02]  /*34190*/  @!P1 LDG.E.U8 R16, desc[UR20][R10.64] ;  /* 0x000000140a109981 */ /* 0x000124000c1e1100 */
[----:B0-----:R-:W-:-:S02]  /*341a0*/  @!P1 IMAD.MOV.U32 R10, RZ, RZ, R27 ;  /* 0x000000ffff0a9224 */ /* 0x001fc400078e001b */
[----:B------:R-:W-:Y:S01]  /*341b0*/  @!P1 IMAD.MOV.U32 R11, RZ, RZ, R29 ;  /* 0x000000ffff0b9224 */ /* 0x000fe200078e001d */
[----:B------:R-:W4:Y:S04]  /*341c0*/  LDL R27, [R1+0x50c] ;  /* 0x00050c00011b7983 */ /* 0x000f280000100800 */
[----:B------:R-:W4:Y:S04]  /*341d0*/  LDL R29, [R1+0x54c] ;  /* 0x00054c00011d7983 */ /* 0x000f280000100800 */
[----:B------:R2:W4:Y:S02]  /*341e0*/  @!P1 LDG.E.U8 R15, desc[UR20][R10.64] ;  /* 0x000000140a0f9981 */ /* 0x000524000c1e1100 */
[----:B--2---:R-:W-:-:S02]  /*341f0*/  @!P1 IMAD.MOV.U32 R11, RZ, RZ, R28 ;  /* 0x000000ffff0b9224 */ /* 0x004fc400078e001c */
[----:B------:R-:W2:Y:S01]  /*34200*/  LDL R28, [R1+0x550] ;  /* 0x00055000011c7983 */ /* 0x000ea20000100800 */
[----:B------:R-:W-:-:S03]  /*34210*/  @!P1 IMAD.MOV.U32 R10, RZ, RZ, R21 ;  /* 0x000000ffff0a9224 */ /* 0x000fc600078e0015 */
[----:B------:R-:W2:Y:S04]  /*34220*/  LDL R21, [R1+0x58c] ;  /* 0x00058c0001157983 */ /* 0x000ea80000100800 */
[----:B------:R3:W2:Y:S02]  /*34230*/  @!P1 LDG.E.U8 R31, desc[UR20][R10.64] ;  /* 0x000000140a1f9981 */ /* 0x0006a4000c1e1100 */
[----:B---3--:R-:W-:Y:S02]  /*34240*/  @!P1 IMAD.MOV.U32 R11, RZ, RZ, R19 ;  /* 0x000000ffff0b9224 */ /* 0x008fe400078e0013 */
[----:B------:R-:W3:Y:S01]  /*34250*/  LDL R19, [R1+0x5d0] ;  /* 0x0005d00001137983 */ /* 0x000ee20000100800 */
[----:B------:R-:W-:Y:S01]  /*34260*/  PRMT R30, RZ, 0x7610, R30 ;  /* 0x00007610ff1e7816 */ /* 0x000fe2000000001e */
[----:B------:R-:W-:-:S02]  /*34270*/  @!P1 IMAD.MOV.U32 R10, RZ, RZ, R24 ;  /* 0x000000ffff0a9224 */ /* 0x000fc400078e0018 */
[----:B------:R-:W3:Y:S01]  /*34280*/  LDL R24, [R1+0x5cc] ;  /* 0x0005cc0001187983 */ /* 0x000ee20000100800 */
[----:B------:R-:W-:-:S03]  /*34290*/  PRMT R4, RZ, 0x7610, R4 ;  /* 0x00007610ff047816 */ /* 0x000fc60000000004 */
[----:B------:R4:W3:Y:S01]  /*342a0*/  @!P1 LDG.E.U8 R30, desc[UR20][R10.64] ;  /* 0x000000140a1e9981 */ /* 0x0008e2000c1e1100 */
[----:B------:R-:W-:Y:S01]  /*342b0*/  PRMT R5, RZ, 0x7610, R5 ;  /* 0x00007610ff057816 */ /* 0x000fe20000000005 */
[----:B----4-:R-:W-:Y:S02]  /*342c0*/  @!P1 IMAD.MOV.U32 R10, RZ, RZ, R25 ;  /* 0x000000ffff0a9224 */ /* 0x010fe400078e0019 */
[----:B------:R-:W-:Y:S01]  /*342d0*/  @!P1 IMAD.MOV.U32 R11, RZ, RZ, R26 ;  /* 0x000000ffff0b9224 */ /* 0x000fe200078e001a */
[----:B------:R-:W4:Y:S04]  /*342e0*/  LDL R25, [R1+0x610] ;  /* 0x0006100001197983 */ /* 0x000f280000100800 */
[----:B------:R-:W4:Y:S04]  /*342f0*/  LDL R26, [R1+0x60c] ;  /* 0x00060c00011a7983 */ /* 0x000f280000100800 */
[----:B------:R0:W4:Y:S01]  /*34300*/  @!P1 LDG.E.U8 R4, desc[UR20][R10.64] ;  /* 0x000000140a049981 */ /* 0x000122000c1e1100 */
[----:B------:R-:W-:Y:S01]  /*34310*/  PRMT R2, RZ, 0x7610, R2 ;  /* 0x00007610ff027816 */ /* 0x000fe20000000002 */
[----:B0-----:R-:W-:-:S02]  /*34320*/  @!P1 IMAD.MOV.U32 R10, RZ, RZ, R22 ;  /* 0x000000ffff0a9224 */ /* 0x001fc400078e0016 */
        /* <DEDUP_REMOVED lines=9> */
[----:B------:R0:W4:Y:S02]  /*343c0*/  @!P1 LDG.E.U8 R2, desc[UR20][R10.64] ;  /* 0x000000140a029981 */ /* 0x000124000c1e1100 */
[----:B0-----:R-:W-:-:S02]  /*343d0*/  @!P1 IMAD.MOV.U32 R11, RZ, RZ, R29 ;  /* 0x000000ffff0b9224 */ /* 0x001fc400078e001d */
[----:B------:R-:W4:Y:S01]  /*343e0*/  LDL R29, [R1+0x6cc] ;  /* 0x0006cc00011d7983 */ /* 0x000f220000100800 */
[----:B------:R-:W-:Y:S01]  /*343f0*/  PRMT R8, RZ, 0x7610, R8 ;  /* 0x00007610ff087816 */ /* 0x000fe20000000008 */
[----:B--2---:R-:W-:Y:S02]  /*34400*/  @!P1 IMAD.MOV.U32 R10, RZ, RZ, R28 ;  /* 0x000000ffff0a9224 */ /* 0x004fe400078e001c */
[----:B------:R-:W2:Y:S04]  /*34410*/  LDL R28, [R1+0x6d0] ;  /* 0x0006d000011c7983 */ /* 0x000ea80000100800 */
[----:B------:R0:W2:Y:S02]  /*34420*/  @!P1 LDG.E.U8 R3, desc[UR20][R10.64] ;  /* 0x000000140a039981 */ /* 0x0000a4000c1e1100 */
[----:B0-----:R-:W-:-:S02]  /*34430*/  @!P1 IMAD.MOV.U32 R11, RZ, RZ, R21 ;  /* 0x000000ffff0b9224 */ /* 0x001fc400078e0015 */
[----:B------:R-:W2:Y:S01]  /*34440*/  LDL R21, [R1+0x70c] ;  /* 0x00070c0001157983 */ /* 0x000ea20000100800 */
[----:B------:R-:W-:-:S03]  /*34450*/  @!P1 IMAD.MOV.U32 R10, RZ, RZ, R18 ;  /* 0x000000ffff0a9224 */ /* 0x000fc600078e0012 */
[----:B------:R-:W2:Y:S04]  /*34460*/  LDL R18, [R1+0x710] ;  /* 0x0007100001127983 */ /* 0x000ea80000100800 */
[----:B------:R0:W-:Y:S04]  /*34470*/  STL [R1+0x44], R31 ;  /* 0x0000441f01007387 */ /* 0x0001e80000100800 */
[----:B------:R3:W2:Y:S02]  /*34480*/  @!P1 LDG.E.U8 R8, desc[UR20][R10.64] ;  /* 0x000000140a089981 */ /* 0x0006a4000c1e1100 */
[----:B---3--:R-:W-:-:S02]  /*34490*/  @!P1 IMAD.MOV.U32 R10, RZ, RZ, R19 ;  /* 0x000000ffff0a9224 */ /* 0x008fc400078e0013 */
[----:B------:R-:W3:Y:S01]  /*344a0*/  LDL R19, [R1+0x748] ;  /* 0x0007480001137983 */ /* 0x000ee20000100800 */
[----:B------:R-:W-:Y:S01]  /*344b0*/  PRMT R7, RZ, 0x7610, R7 ;  /* 0x00007610ff077816 */ /* 0x000fe20000000007 */
[----:B------:R-:W-:Y:S02]  /*344c0*/  @!P1 IMAD.MOV.U32 R11, RZ, RZ, R24 ;  /* 0x000000ffff0b9224 */ /* 0x000fe400078e0018 */
[----:B------:R-:W3:Y:S01]  /*344d0*/  LDL R24, [R1+0x744] ;  /* 0x0007440001187983 */ /* 0x000ee20000100800 */
[----:B------:R-:W-:-:S03]  /*344e0*/  PRMT R80, RZ, 0x7610, R80 ;  /* 0x00007610ff507816 */ /* 0x000fc60000000050 */
[----:B------:R4:W3:Y:S04]  /*344f0*/  @!P1 LDG.E.U8 R7, desc[UR20][R10.64] ;  /* 0x000000140a079981 */ /* 0x0008e8000c1e1100 */
[----:B------:R-:W-:Y:S01]  /*34500*/  STL [R1+0x40], R30 ;  /* 0x0000401e01007387 */ /* 0x000fe20000100800 */
[----:B------:R-:W-:Y:S01]  /*34510*/  PRMT R68, RZ, 0x7610, R68 ;  /* 0x00007610ff447816 */ /* 0x000fe20000000044 */
[----:B----4-:R-:W-:Y:S02]  /*34520*/  @!P1 IMAD.MOV.U32 R10, RZ, RZ, R25 ;  /* 0x000000ffff0a9224 */ /* 0x010fe400078e0019 */
[----:B------:R-:W-:Y:S01]  /*34530*/  @!P1 IMAD.MOV.U32 R11, RZ, RZ, R26 ;  /* 0x000000ffff0b9224 */ /* 0x000fe200078e001a */
[----:B------:R-:W4:Y:S04]  /*34540*/  LDL R25, [R1+0x780] ;  /* 0x0007800001197983 */ /* 0x000f280000100800 */
[----:B------:R-:W4:Y:S04]  /*34550*/  LDL R26, [R1+0x77c] ;  /* 0x00077c00011a7983 */ /* 0x000f280000100800 */
[----:B------:R1:W4:Y:S01]  /*34560*/  @!P1 LDG.E.U8 R80, desc[UR20][R10.64] ;  /* 0x000000140a509981 */ /* 0x000322000c1e1100 */
[----:B------:R-:W-:Y:S01]  /*34570*/  PRMT R14, RZ, 0x7610, R14 ;  /* 0x00007610ff0e7816 */ /* 0x000fe2000000000e */
[----:B-1----:R-:W-:-:S02]  /*34580*/  @!P1 IMAD.MOV.U32 R10, RZ, RZ, R22 ;  /* 0x000000ffff0a9224 */ /* 0x002fc400078e0016 */
[----:B------:R-:W-:Y:S01]  /*34590*/  @!P1 IMAD.MOV.U32 R11, RZ, RZ, R23 ;  /* 0x000000ffff0b9224 */ /* 0x000fe200078e0017 */
[----:B------:R-:W4:Y:S04]  /*345a0*/  LDL R22, [R1+0x7b8] ;  /* 0x0007b80001167983 */ /* 0x000f280000100800 */
[----:B------:R-:W4:Y:S04]  /*345b0*/  LDL R23, [R1+0x7b4] ;  /* 0x0007b40001177983 */ /* 0x000f280000100800 */
[----:B------:R1:W4:Y:S02]  /*345c0*/  @!P1 LDG.E.U8 R68, desc[UR20][R10.64] ;  /* 0x000000140a449981 */ /* 0x000324000c1e1100 */
[----:B-1----:R-:W-:-:S02]  /*345d0*/  @!P1 IMAD.MOV.U32 R10, RZ, RZ, R20 ;  /* 0x000000ffff0a9224 */ /* 0x002fc400078e0014 */
[----:B------:R-:W-:Y:S01]  /*345e0*/  @!P1 IMAD.MOV.U32 R11, RZ, RZ, R27 ;  /* 0x000000ffff0b9224 */ /* 0x000fe200078e001b */
[----:B------:R-:W4:Y:S04]  /*345f0*/  LDL R20, [R1+0x418] ;  /* 0x0004180001147983 */ /* 0x000f280000100800 */
[----:B------:R-:W4:Y:S04]  /*34600*/  LDL R27, [R1+0x414] ;  /* 0x00041400011b7983 */ /* 0x000f280000100800 */
[----:B------:R1:W4:Y:S02]  /*34610*/  @!P1 LDG.E.U8 R14, desc[UR20][R10.64] ;  /* 0x000000140a0e9981 */ /* 0x000324000c1e1100 */
[----:B-1----:R-:W-:-:S02]  /*34620*/  @!P1 IMAD.MOV.U32 R11, RZ, RZ, R29 ;  /* 0x000000ffff0b9224 */ /* 0x002fc400078e001d */
[----:B------:R-:W4:Y:S01]  /*34630*/  LDL R29, [R1+0x454] ;  /* 0x00045400011d7983 */ /* 0x000f220000100800 */
[----:B------:R-:W-:Y:S01]  /*34640*/  PRMT R12, RZ, 0x7610, R12 ;  /* 0x00007610ff0c7816 */ /* 0x000fe2000000000c */
[----:B--2---:R-:W-:Y:S02]  /*34650*/  @!P1 IMAD.MOV.U32 R10, RZ, RZ, R28 ;  /* 0x000000ffff0a9224 */ /* 0x004fe400078e001c */
[----:B------:R-:W2:Y:S01]  /*34660*/  LDL R28, [R1+0x458] ;  /* 0x00045800011c7983 */ /* 0x000ea20000100800 */
[----:B------:R-:W-:-:S03]  /*34670*/  @!P1 IMAD.MOV.U32 R41, RZ, RZ, R21 ;  /* 0x000000ffff299224 */ /* 0x000fc600078e0015 */
        /* <DEDUP_REMOVED lines=8> */
[----:B------:R-:W3:Y:S04]  /*34700*/  LDL R24, [R1+0x4d4] ;  /* 0x0004d40001187983 */ /* 0x000ee80000100800 */
[----:B------:R1:W3:Y:S02]  /*34710*/  @!P1 LDG.E.U8 R13, desc[UR20][R10.64] ;  /* 0x000000140a0d9981 */ /* 0x0002e4000c1e1100 */
[----:B-1----:R-:W-:Y:S02]  /*34720*/  PRMT R11, RZ, 0x7610, R11 ;  /* 0x00007610ff0b7816 */ /* 0x002fe4000000000b */
[----:B------:R-:W-:-:S04]  /*34730*/  PRMT R10, RZ, 0x7610, R10 ;  /* 0x00007610ff0a7816 */ /* 0x000fc8000000000a */
        /* <DEDUP_REMOVED lines=23> */
[----:B------:R-:W2:Y:S04]  /*348b0*/  LDL R28, [R1+0x5d8] ;  /* 0x0005d800011c7983 */ /* 0x000ea80000100800 */
[----:B------:R1:W2:Y:S02]  /*348c0*/  @!P1 LDG.E.U8 R0, desc[UR20][R40.64] ;  /* 0x0000001428009981 */ /* 0x0002a4000c1e1100 */
[----:B-1----:R-:W-:-:S02]  /*348d0*/  @!P1 IMAD.MOV.U32 R41, RZ, RZ, R21 ;  /* 0x000000ffff299224 */ /* 0x002fc400078e0015 */
[----:B------:R-:W2:Y:S01]  /*348e0*/  LDL R21, [R1+0x614] ;  /* 0x0006140001157983 */ /* 0x000ea20000100800 */
[----:B------:R-:W-:-:S03]  /*348f0*/  @!P1 IMAD.MOV.U32 R40, RZ, RZ, R18 ;  /* 0x000000ffff289224 */ /* 0x000fc600078e0012 */
[----:B------:R-:W2:Y:S04]  /*34900*/  LDL R18, [R1+0x618] ;  /* 0x0006180001127983 */ /* 0x000ea80000100800 */
[----:B------:R3:W2:Y:S02]  /*34910*/  @!P1 LDG.E.U8 R93, desc[UR20][R40.64] ;  /* 0x00000014285d9981 */ /* 0x0006a4000c1e1100 */
[----:B---3--:R-:W-:Y:S02]  /*34920*/  @!P1 IMAD.MOV.U32 R40, RZ, RZ, R19 ;  /* 0x000000ffff289224 */ /* 0x008fe400078e0013 */
[----:B------:R-:W3:Y:S01]  /*34930*/  LDL R19, [R1+0x658] ;  /* 0x0006580001137983 */ /* 0x000ee20000100800 */
[----:B------:R-:W-:Y:S01]  /*34940*/  PRMT R92, RZ, 0x7610, R92 ;  /* 0x00007610ff5c7816 */ /* 0x000fe2000000005c */
[----:B------:R-:W-:Y:S01]  /*34950*/  @!P1 IMAD.MOV.U32 R41, RZ, RZ, R24 ;  /* 0x000000ffff299224 */ /* 0x000fe200078e0018 */
[----:B------:R-:W-:Y:S01]  /*34960*/  PRMT R91, RZ, 0x7610, R91 ;  /* 0x00007610ff5b7816 */ /* 0x000fe2000000005b */
[----:B------:R-:W3:Y:S04]  /*34970*/  LDL R24, [R1+0x654] ;  /* 0x0006540001187983 */ /* 0x000ee80000100800 */
[----:B------:R4:W3:Y:S01]  /*34980*/  @!P1 LDG.E.U8 R92, desc[UR20][R40.64] ;  /* 0x00000014285c9981 */ /* 0x0008e2000c1e1100 */
[----:B------:R-:W-:-:S02]  /*34990*/  PRMT R90, RZ, 0x7610, R90 ;  /* 0x00007610ff5a7816 */ /* 0x000fc4000000005a */
[----:B------:R-:W-:Y:S02]  /*349a0*/  PRMT R86, RZ, 0x7610, R86 ;  /* 0x00007610ff567816 */ /* 0x000fe40000000056 */
[----:B------:R-:W-:Y:S01]  /*349b0*/  PRMT R84, RZ, 0x7610, R84 ;  /* 0x00007610ff547816 */ /* 0x000fe20000000054 */
[----:B----4-:R-:W-:Y:S02]  /*349c0*/  @!P1 IMAD.MOV.U32 R40, RZ, RZ, R25 ;  /* 0x000000ffff289224 */ /* 0x010fe400078e0019 */
        /* <DEDUP_REMOVED lines=14> */
[----:B-1----:R-:W-:Y:S01]  /*34ab0*/  @!P1 IMAD.MOV.U32 R41, RZ, RZ, R29 ;  /* 0x000000ffff299224 */ /* 0x002fe200078e001d */
[----:B------:R-:W-:Y:S01]  /*34ac0*/  PRMT R78, RZ, 0x7610, R78 ;  /* 0x00007610ff4e7816 */ /* 0x000fe2000000004e */
[----:B--2---:R-:W-:-:S05]  /*34ad0*/  @!P1 IMAD.MOV.U32 R40, RZ, RZ, R28 ;  /* 0x000000ffff289224 */ /* 0x004fca00078e001c */
[----:B------:R1:W2:Y:S02]  /*34ae0*/  @!P1 LDG.E.U8 R84, desc[UR20][R40.64] ;  /* 0x0000001428549981 */ /* 0x0002a4000c1e1100 */
[----:B-1----:R-:W-:Y:S02]  /*34af0*/  @!P1 IMAD.MOV.U32 R41, RZ, RZ, R21 ;  /* 0x000000ffff299224 */ /* 0x002fe400078e0015 */
[----:B------:R-:W2:Y:S01]  /*34b00*/  LDL R21, [R1+0x74c] ;  /* 0x00074c0001157983 */ /* 0x000ea20000100800 */
[----:B------:R-:W-:-:S03]  /*34b10*/  @!P1 IMAD.MOV.U32 R40, RZ, RZ, R18 ;  /* 0x000000ffff289224 */ /* 0x000fc600078e0012 */
[----:B------:R-:W2:Y:S04]  /*34b20*/  LDL R18, [R1+0x750] ;  /* 0x0007500001127983 */ /* 0x000ea80000100800 */
[----:B------:R3:W2:Y:S02]  /*34b30*/  @!P1 LDG.E.U8 R78, desc[UR20][R40.64] ;  /* 0x00000014284e9981 */ /* 0x0006a4000c1e1100 */
[----:B---3--:R-:W-:Y:S02]  /*34b40*/  @!P1 IMAD.MOV.U32 R40, RZ, RZ, R19 ;  /* 0x000000ffff289224 */ /* 0x008fe400078e0013 */
[----:B------:R-:W3:Y:S01]  /*34b50*/  LDL R19, [R1+0x788] ;  /* 0x0007880001137983 */ /* 0x000ee20000100800 */
[----:B------:R-:W-:-:S03]  /*34b60*/  @!P1 IMAD.MOV.U32 R41, RZ, RZ, R24 ;  /* 0x000000ffff299224 */ /* 0x000fc600078e0018 */
[----:B------:R-:W3:Y:S01]  /*34b70*/  LDL R24, [R1+0x784] ;  /* 0x0007840001187983 */ /* 0x000ee20000100800 */
[----:B------:R-:W-:Y:S02]  /*34b80*/  PRMT R39, RZ, 0x7610, R39 ;  /* 0x00007610ff277816 */ /* 0x000fe40000000027 */
[----:B------:R-:W-:-:S06]  /*34b90*/  PRMT R48, RZ, 0x7610, R48 ;  /* 0x00007610ff307816 */ /* 0x000fcc0000000030 */
[----:B------:R1:W3:Y:S01]  /*34ba0*/  @!P1 LDG.E.U8 R48, desc[UR20][R40.64] ;  /* 0x0000001428309981 */ /* 0x0002e2000c1e1100 */
[----:B----4-:R-:W-:Y:S02]  /*34bb0*/  @!P1 IMAD.MOV.U32 R42, RZ, RZ, R25 ;  /* 0x000000ffff2a9224 */ /* 0x010fe400078e0019 */
[----:B------:R-:W-:Y:S01]  /*34bc0*/  @!P1 IMAD.MOV.U32 R43, RZ, RZ, R26 ;  /* 0x000000ffff2b9224 */ /* 0x000fe200078e001a */
[----:B------:R-:W4:Y:S04]  /*34bd0*/  LDL R25, [R1+0x7c0] ;  /* 0x0007c00001197983 */ /* 0x000f280000100800 */
[----:B------:R-:W4:Y:S04]  /*34be0*/  LDL R26, [R1+0x7bc] ;  /* 0x0007bc00011a7983 */ /* 0x000f280000100800 */
[----:B------:R0:W4:Y:S01]  /*34bf0*/  @!P1 LDG.E.U8 R39, desc[UR20][R42.64] ;  /* 0x000000142a279981 */ /* 0x000122000c1e1100 */
[----:B-1----:R-:W-:Y:S01]  /*34c00*/  PRMT R41, RZ, 0x7610, R41 ;  /* 0x00007610ff297816 */ /* 0x002fe20000000029 */
[----:B0-----:R-:W-:-:S02]  /*34c10*/  @!P1 IMAD.MOV.U32 R42, RZ, RZ, R22 ;  /* 0x000000ffff2a9224 */ /* 0x001fc400078e0016 */
[----:B------:R-:W-:Y:S01]  /*34c20*/  @!P1 IMAD.MOV.U32 R43, RZ, RZ, R23 ;  /* 0x000000ffff2b9224 */ /* 0x000fe200078e0017 */
[----:B------:R-:W4:Y:S04]  /*34c30*/  LDL R22, [R1+0x420] ;  /* 0x0004200001167983 */ /* 0x000f280000100800 */
[----:B------:R-:W4:Y:S01]  /*34c40*/  LDL R23, [R1+0x41c] ;  /* 0x00041c0001177983 */ /* 0x000f220000100800 */
[----:B------:R-:W-:Y:S02]  /*34c50*/  @!P1 IMAD.MOV.U32 R44, RZ, RZ, R20 ;  /* 0x000000ffff2c9224 */ /* 0x000fe400078e0014 */
[----:B------:R-:W-:Y:S01]  /*34c60*/  @!P1 IMAD.MOV.U32 R45, RZ, RZ, R27 ;  /* 0x000000ffff2d9224 */ /* 0x000fe200078e001b */
[----:B------:R-:W4:Y:S04]  /*34c70*/  LDL R20, [R1+0x460] ;  /* 0x0004600001147983 */ /* 0x000f280000100800 */
[----:B------:R-:W4:Y:S04]  /*34c80*/  LDL R27, [R1+0x45c] ;  /* 0x00045c00011b7983 */ /* 0x000f280000100800 */
[----:B------:R2:W4:Y:S02]  /*34c90*/  @!P1 LDG.E.U8 R41, desc[UR20][R44.64] ;  /* 0x000000142c299981 */ /* 0x000524000c1e1100 */
[----:B--2---:R-:W-:-:S02]  /*34ca0*/  @!P1 IMAD.MOV.U32 R45, RZ, RZ, R21 ;  /* 0x000000ffff2d9224 */ /* 0x004fc400078e0015 */
[----:B------:R-:W2:Y:S01]  /*34cb0*/  LDL R21, [R1+0x49c] ;  /* 0x00049c0001157983 */ /* 0x000ea20000100800 */
[----:B------:R-:W-:-:S03]  /*34cc0*/  @!P1 IMAD.MOV.U32 R44, RZ, RZ, R18 ;  /* 0x000000ffff2c9224 */ /* 0x000fc600078e0012 */
[----:B------:R-:W2:Y:S01]  /*34cd0*/  LDL R18, [R1+0x4a0] ;  /* 0x0004a00001127983 */ /* 0x000ea20000100800 */
[----:B---3--:R-:W-:-:S03]  /*34ce0*/  @!P1 IMAD.MOV.U32 R46, RZ, RZ, R19 ;  /* 0x000000ffff2e9224 */ /* 0x008fc600078e0013 */
[----:B------:R-:W3:Y:S01]  /*34cf0*/  LDL R19, [R1+0x4e0] ;  /* 0x0004e00001137983 */ /* 0x000ee20000100800 */
[----:B------:R-:W-:Y:S01]  /*34d00*/  PRMT R40, RZ, 0x7610, R40 ;  /* 0x00007610ff287816 */ /* 0x000fe20000000028 */
[----:B------:R-:W-:Y:S02]  /*34d10*/  @!P1 IMAD.MOV.U32 R47, RZ, RZ, R24 ;  /* 0x000000ffff2f9224 */ /* 0x000fe400078e0018 */
[----:B------:R-:W3:Y:S04]  /*34d20*/  LDL R24, [R1+0x4dc] ;  /* 0x0004dc0001187983 */ /* 0x000ee80000100800 */
[----:B------:R0:W3:Y:S02]  /*34d30*/  @!P1 LDG.E.U8 R40, desc[UR20][R42.64] ;  /* 0x000000142a289981 */ /* 0x0000e4000c1e1100 */
[----:B0-----:R-:W-:-:S02]  /*34d40*/  PRMT R42, RZ, 0x7610, R42 ;  /* 0x00007610ff2a7816 */ /* 0x001fc4000000002a */
[----:B------:R-:W-:-:S04]  /*34d50*/  PRMT R43, RZ, 0x7610, R43 ;  /* 0x00007610ff2b7816 */ /* 0x000fc8000000002b */
[----:B------:R0:W3:Y:S04]  /*34d60*/  @!P1 LDG.E.U8 R42, desc[UR20][R44.64] ;  /* 0x000000142c2a9981 */ /* 0x0000e8000c1e1100 */
[----:B------:R4:W3:Y:S01]  /*34d70*/  @!P1 LDG.E.U8 R43, desc[UR20][R46.64] ;  /* 0x000000142e2b9981 */ /* 0x0008e2000c1e1100 */
[----:B------:R-:W-:Y:S02]  /*34d80*/  PRMT R66, RZ, 0x7610, R66 ;  /* 0x00007610ff427816 */ /* 0x000fe40000000042 */
[----:B0-----:R-:W-:Y:S01]  /*34d90*/  PRMT R44, RZ, 0x7610, R44 ;  /* 0x00007610ff2c7816 */ /* 0x001fe2000000002c */
        /* <DEDUP_REMOVED lines=15> */
[----:B------:R2:W4:Y:S01]  /*34e90*/  @!P1 LDG.E.U8 R64, desc[UR20][R46.64] ;  /* 0x000000142e409981 */ /* 0x000522000c1e1100 */
[----:B------:R-:W-:Y:S01]  /*34ea0*/  PRMT R62, RZ, 0x7610, R62 ;  /* 0x00007610ff3e7816 */ /* 0x000fe2000000003e */
        /* <DEDUP_REMOVED lines=12> */
[----:B------:R-:W-:Y:S02]  /*34f70*/  PRMT R56, RZ, 0x7610, R56 ;  /* 0x00007610ff387816 */ /* 0x000fe40000000038 */
[----:B------:R-:W-:Y:S01]  /*34f80*/  PRMT R54, RZ, 0x7610, R54 ;  /* 0x00007610ff367816 */ /* 0x000fe20000000036 */
[----:B----4-:R-:W-:Y:S02]  /*34f90*/  @!P1 IMAD.MOV.U32 R46, RZ, RZ, R25 ;  /* 0x000000ffff2e9224 */ /* 0x010fe400078e0019 */
        /* <DEDUP_REMOVED lines=101> */
[----:B------:R-:W-:Y:S01]  /*355f0*/  PRMT R73, RZ, 0x7610, R73 ;  /* 0x00007610ff497816 */ /* 0x000fe20000000049 */
[----:B------:R-:W4:Y:S04]  /*35600*/  LDL R20, [R1+0x6a8] ;  /* 0x0006a80001147983 */ /* 0x000f280000100800 */
[----:B------:R2:W4:Y:S02]  /*35610*/  @!P1 LDG.E.U8 R71, desc[UR20][R46.64] ;  /* 0x000000142e479981 */ /* 0x000524000c1e1100 */
[----:B--2---:R-:W-:Y:S02]  /*35620*/  @!P1 IMAD.MOV.U32 R47, RZ, RZ, R21 ;  /* 0x000000ffff2f9224 */ /* 0x004fe400078e0015 */
        /* <DEDUP_REMOVED lines=11> */
[----:B------:R-:W-:Y:S01]  /*356e0*/  PRMT R79, RZ, 0x7610, R79 ;  /* 0x00007610ff4f7816 */ /* 0x000fe2000000004f */
[----:B----4-:R-:W-:-:S02]  /*356f0*/  @!P1 IMAD.MOV.U32 R46, RZ, RZ, R25 ;  /* 0x000000ffff2e9224 */ /* 0x010fc400078e0019 */
[----:B------:R-:W-:Y:S01]  /*35700*/  @!P1 IMAD.MOV.U32 R47, RZ, RZ, R26 ;  /* 0x000000ffff2f9224 */ /* 0x000fe200078e001a */
[----:B------:R-:W4:Y:S04]  /*35710*/  LDL R25, [R1+0x3f0] ;  /* 0x0003f00001197983 */ /* 0x000f280000100800 */
[----:B------:R0:W4:Y:S02]  /*35720*/  @!P1 LDG.E.U8 R77, desc[UR20][R46.64] ;  /* 0x000000142e4d9981 */ /* 0x000124000c1e1100 */
[----:B0-----:R-:W-:Y:S02]  /*35730*/  @!P1 IMAD.MOV.U32 R46, RZ, RZ, R22 ;  /* 0x000000ffff2e9224 */ /* 0x001fe400078e0016 */
[----:B------:R-:W-:Y:S01]  /*35740*/  @!P1 IMAD.MOV.U32 R47, RZ, RZ, R23 ;  /* 0x000000ffff2f9224 */ /* 0x000fe200078e0017 */
[----:B------:R-:W4:Y:S04]  /*35750*/  LDL R22, [R1+0x400] ;  /* 0x0004000001167983 */ /* 0x000f280000100800 */
[----:B------:R-:W4:Y:S04]  /*35760*/  LDL R23, [R1+0x3f4] ;  /* 0x0003f40001177983 */ /* 0x000f280000100800 */
[----:B------:R-:W4:Y:S04]  /*35770*/  LDL.LU R34, [R1+0x2b8] ;  /* 0x0002b80001227983 */ /* 0x000f280000300800 */
[----:B------:R-:W4:Y:S04]  /*35780*/  LDL.LU R35, [R1+0x2b4] ;  /* 0x0002b40001237983 */ /* 0x000f280000300800 */
[----:B------:R0:W4:Y:S04]  /*35790*/  @!P1 LDG.E.U8 R79, desc[UR20][R46.64] ;  /* 0x000000142e4f9981 */ /* 0x000128000c1e1100 */
[----:B------:R-:W4:Y:S01]  /*357a0*/  LDL.LU R36, [R1+0x2a8] ;  /* 0x0002a80001247983 */ /* 0x000f220000300800 */
[----:B------:R-:W-:Y:S01]  /*357b0*/  PRMT R81, RZ, 0x7610, R81 ;  /* 0x00007610ff517816 */ /* 0x000fe20000000051 */
[----:B0-----:R-:W-:-:S02]  /*357c0*/  @!P1 IMAD.MOV.U32 R46, RZ, RZ, R20 ;  /* 0x000000ffff2e9224 */ /* 0x001fc400078e0014 */
[----:B------:R-:W4:Y:S01]  /*357d0*/  LDL R20, [R1+0x408] ;  /* 0x0004080001147983 */ /* 0x000f220000100800 */
[----:B--2---:R-:W-:-:S03]  /*357e0*/  @!P1 IMAD.MOV.U32 R47, RZ, RZ, R21 ;  /* 0x000000ffff2f9224 */ /* 0x004fc600078e0015 */
[----:B------:R-:W2:Y:S04]  /*357f0*/  LDL R21, [R1+0x404] ;  /* 0x0004040001157983 */ /* 0x000ea80000100800 */
[----:B------:R0:W2:Y:S02]  /*35800*/  @!P1 LDG.E.U8 R81, desc[UR20][R46.64] ;  /* 0x000000142e519981 */ /* 0x0000a4000c1e1100 */
[----:B0-----:R-:W-:Y:S02]  /*35810*/  @!P1 IMAD.MOV.U32 R46, RZ, RZ, R18 ;  /* 0x000000ffff2e9224 */ /* 0x001fe400078e0012 */
[----:B------:R-:W2:Y:S01]  /*35820*/  LDL R18, [R1+0x3fc] ;  /* 0x0003fc0001127983 */ /* 0x000ea20000100800 */
[----:B---3--:R-:W-:-:S03]  /*35830*/  @!P1 IMAD.MOV.U32 R47, RZ, RZ, R19 ;  /* 0x000000ffff2f9224 */ /* 0x008fc600078e0013 */
[----:B------:R-:W3:Y:S04]  /*35840*/  LDL R19, [R1+0x3f8] ;  /* 0x0003f80001137983 */ /* 0x000ee80000100800 */
[----:B------:R-:W3:Y:S04]  /*35850*/  LDL.LU R37, [R1+0x2a4] ;  /* 0x0002a40001257983 */ /* 0x000ee80000300800 */
[----:B------:R-:W3:Y:S04]  /*35860*/  LDL.LU R31, [R1+0x298] ;  /* 0x00029800011f7983 */ /* 0x000ee80000300800 */
[----:B------:R-:W3:Y:S04]  /*35870*/  LDL.LU R32, [R1+0x294] ;  /* 0x0002940001207983 */ /* 0x000ee80000300800 */
[----:B------:R-:W3:Y:S04]  /*35880*/  LDL.LU R38, [R1+0x284] ;  /* 0x0002840001267983 */ /* 0x000ee80000300800 */
[----:B------:R-:W3:Y:S01]  /*35890*/  LDL.LU R76, [R1+0x280] ;  /* 0x00028000014c7983 */ /* 0x000ee20000300800 */
[----:B------:R-:W-:-:S02]  /*358a0*/  PRMT R83, RZ, 0x7610, R83 ;  /* 0x00007610ff537816 */ /* 0x000fc40000000053 */
[----:B------:R-:W-:Y:S02]  /*358b0*/  PRMT R85, RZ, 0x7610, R85 ;  /* 0x00007610ff557816 */ /* 0x000fe40000000055 */
[----:B------:R-:W-:Y:S02]  /*358c0*/  PRMT R87, RZ, 0x7610, R87 ;  /* 0x00007610ff577816 */ /* 0x000fe40000000057 */
[----:B------:R-:W-:Y:S02]  /*358d0*/  PRMT R88, RZ, 0x7610, R88 ;  /* 0x00007610ff587816 */ /* 0x000fe40000000058 */
[----:B------:R-:W-:Y:S01]  /*358e0*/  PRMT R89, RZ, 0x7610, R89 ;  /* 0x00007610ff597816 */ /* 0x000fe20000000059 */
[----:B------:R-:W3:Y:S04]  /*358f0*/  LDL.LU R74, [R1+0x274] ;  /* 0x00027400014a7983 */ /* 0x000ee80000300800 */
[----:B------:R0:W3:Y:S04]  /*35900*/  @!P1 LDG.E.U8 R83, desc[UR20][R46.64] ;  /* 0x000000142e539981 */ /* 0x0000e8000c1e1100 */
[----:B------:R-:W3:Y:S01]  /*35910*/  LDL.LU R33, [R1+0x270] ;  /* 0x0002700001217983 */ /* 0x000ee20000300800 */
[----:B0-----:R-:W-:-:S02]  /*35920*/  @!P1 IMAD.MOV.U32 R46, RZ, RZ, R24 ;  /* 0x000000ffff2e9224 */ /* 0x001fc400078e0018 */
[----:B----4-:R-:W-:-:S05]  /*35930*/  @!P1 IMAD.MOV.U32 R47, RZ, RZ, R25 ;  /* 0x000000ffff2f9224 */ /* 0x010fca00078e0019 */
[----:B------:R0:W4:Y:S02]  /*35940*/  @!P1 LDG.E.U8 R85, desc[UR20][R46.64] ;  /* 0x000000142e559981 */ /* 0x000124000c1e1100 */
[----:B0-----:R-:W-:Y:S02]  /*35950*/  @!P1 IMAD.MOV.U32 R46, RZ, RZ, R22 ;  /* 0x000000ffff2e9224 */ /* 0x001fe400078e0016 */
[----:B------:R-:W-:-:S05]  /*35960*/  @!P1 IMAD.MOV.U32 R47, RZ, RZ, R23 ;  /* 0x000000ffff2f9224 */ /* 0x000fca00078e0017 */
[----:B------:R0:W4:Y:S02]  /*35970*/  @!P1 LDG.E.U8 R87, desc[UR20][R46.64] ;  /* 0x000000142e579981 */ /* 0x000124000c1e1100 */
[----:B0-----:R-:W-:Y:S02]  /*35980*/  @!P1 IMAD.MOV.U32 R46, RZ, RZ, R20 ;  /* 0x000000ffff2e9224 */ /* 0x001fe400078e0014 */
[----:B--2---:R-:W-:Y:S02]  /*35990*/  @!P1 IMAD.MOV.U32 R47, RZ, RZ, R21 ;  /* 0x000000ffff2f9224 */ /* 0x004fe400078e0015 */
[----:B------:R-:W0:Y:S03]  /*359a0*/  S2R R21, SR_TID.X ;  /* 0x0000000000157919 */ /* 0x000e260000002100 */
[----:B------:R1:W2:Y:S02]  /*359b0*/  @!P1 LDG.E.U8 R88, desc[UR20][R46.64] ;  /* 0x000000142e589981 */ /* 0x0002a4000c1e1100 */
[----:B-1----:R-:W-:-:S02]  /*359c0*/  @!P1 IMAD.MOV.U32 R46, RZ, RZ, R18 ;  /* 0x000000ffff2e9224 */ /* 0x002fc400078e0012 */
[----:B---3--:R-:W-:Y:S02]  /*359d0*/  @!P1 IMAD.MOV.U32 R47, RZ, RZ, R19 ;  /* 0x000000ffff2f9224 */ /* 0x008fe400078e0013 */
[----:B------:R-:W3:Y:S04]  /*359e0*/  LDL.LU R19, [R1+0x264] ;  /* 0x0002640001137983 */ /* 0x000ee80000300800 */
[----:B------:R1:W2:Y:S04]  /*359f0*/  @!P1 LDG.E.U8 R89, desc[UR20][R46.64] ;  /* 0x000000142e599981 */ /* 0x0002a8000c1e1100 */
[----:B------:R-:W2:Y:S04]  /*35a00*/  LDL.LU R20, [R1+0x260] ;  /* 0x0002600001147983 */ /* 0x000ea80000300800 */
[----:B------:R-:W4:Y:S04]  /*35a10*/  LDL.LU R70, [R1+0x254] ;  /* 0x0002540001467983 */ /* 0x000f280000300800 */
[----:B------:R-:W4:Y:S04]  /*35a20*/  LDL.LU R82, [R1+0x250] ;  /* 0x0002500001527983 */ /* 0x000f280000300800 */
[----:B------:R-:W4:Y:S01]  /*35a30*/  LDL.LU R22, [R1+0x244] ;  /* 0x0002440001167983 */ /* 0x000f220000300800 */
[----:B0-----:R-:W-:-:S03]  /*35a40*/  LOP3.LUT R21, R21, 0x7f, RZ, 0xc0, !PT ;  /* 0x0000007f15157812 */ /* 0x001fc600078ec0ff */
[----:B------:R-:W4:Y:S04]  /*35a50*/  LDL.LU R23, [R1+0x240] ;  /* 0x0002400001177983 */ /* 0x000f280000300800 */
[----:B------:R-:W4:Y:S04]  /*35a60*/  LDL.LU R24, [R1+0x230] ;  /* 0x0002300001187983 */ /* 0x000f280000300800 */
[----:B------:R-:W4:Y:S01]  /*35a70*/  LDL.LU R25, [R1+0x1b8] ;  /* 0x0001b80001197983 */ /* 0x000f220000300800 */
[----:B-1----:R-:W-:-:S05]  /*35a80*/  LOP3.LUT R47, R21, 0x60, RZ, 0x3c, !PT ;  /* 0x00000060152f7812 */ /* 0x002fca00078e3cff */
[----:B------:R0:W-:Y:S04]  /*35a90*/  STS.U8 [R47+UR9+0x9300], R34 ;  /* 0x009300222f007988 */ /* 0x0001e80008000009 */
[----:B------:R1:W-:Y:S04]  /*35aa0*/  STS.U8 [R47+UR9+0xd300], R35 ;  /* 0x00d300232f007988 */ /* 0x0003e80008000009 */
[----:B------:R0:W-:Y:S04]  /*35ab0*/  STS.U8 [R47+UR9+0x9700], R36 ;  /* 0x009700242f007988 */ /* 0x0001e80008000009 */
[----:B------:R0:W-:Y:S04]  /*35ac0*/  STS.U8 [R47+UR9+0xd700], R37 ;  /* 0x00d700252f007988 */ /* 0x0001e80008000009 */
[----:B------:R-:W-:Y:S04]  /*35ad0*/  STS.U8 [R47+UR9+0x9b00], R31 ;  /* 0x009b001f2f007988 */ /* 0x000fe80008000009 */
[----:B------:R-:W-:Y:S04]  /*35ae0*/  STS.U8 [R47+UR9+0xdb00], R32 ;  /* 0x00db00202f007988 */ /* 0x000fe80008000009 */
        /* <DEDUP_REMOVED lines=8> */
[----:B0-----:R-:W4:Y:S04]  /*35b70*/  LDL.LU R38, [R1+0xed4] ;  /* 0x000ed40001267983 */ /* 0x001f280000300800 */
[----:B-1----:R-:W4:Y:S04]  /*35b80*/  LDL.LU R76, [R1+0xed0] ;  /* 0x000ed000014c7983 */ /* 0x002f280000300800 */
[----:B------:R-:W4:Y:S04]  /*35b90*/  LDL.LU R27, [R1+0xec8] ;  /* 0x000ec800011b7983 */ /* 0x000f280000300800 */
[----:B------:R0:W-:Y:S04]  /*35ba0*/  STS.U8 [R47+UR9+0xa300], R74 ;  /* 0x00a3004a2f007988 */ /* 0x0001e80008000009 */
[----:B------:R-:W4:Y:S04]  /*35bb0*/  LDL.LU R28, [R1+0xec4] ;  /* 0x000ec400011c7983 */ /* 0x000f280000300800 */
[----:B------:R1:W-:Y:S04]  /*35bc0*/  STS.U8 [R47+UR9+0xe300], R33 ;  /* 0x00e300212f007988 */ /* 0x0003e80008000009 */
[----:B------:R-:W4:Y:S04]  /*35bd0*/  LDL.LU R29, [R1+0xe98] ;  /* 0x000e9800011d7983 */ /* 0x000f280000300800 */
[----:B------:R-:W4:Y:S04]  /*35be0*/  LDL.LU R30, [R1+0xe88] ;  /* 0x000e8800011e7983 */ /* 0x000f280000300800 */
[----:B------:R-:W4:Y:S04]  /*35bf0*/  LDL.LU R31, [R1+0x2c0] ;  /* 0x0002c000011f7983 */ /* 0x000f280000300800 */
[----:B------:R-:W4:Y:S01]  /*35c00*/  LDL.LU R32, [R1+0x2bc] ;  /* 0x0002bc0001207983 */ /* 0x000f220000300800 */
[----:B------:R-:W-:-:S03]  /*35c10*/  LOP3.LUT R46, R21, 0x70, RZ, 0x3c, !PT ;  /* 0x00000070152e7812 */ /* 0x000fc600078e3cff */
[----:B0-----:R-:W4:Y:S04]  /*35c20*/  LDL.LU R74, [R1+0x2b0] ;  /* 0x0002b000014a7983 */ /* 0x001f280000300800 */
[----:B-1----:R-:W4:Y:S04]  /*35c30*/  LDL.LU R33, [R1+0x2ac] ;  /* 0x0002ac0001217983 */ /* 0x002f280000300800 */
[----:B---3--:R-:W-:Y:S04]  /*35c40*/  STS.U8 [R47+UR9+0xa700], R19 ;  /* 0x00a700132f007988 */ /* 0x008fe80008000009 */
[----:B--2---:R-:W-:Y:S04]  /*35c50*/  STS.U8 [R47+UR9+0xe700], R20 ;  /* 0x00e700142f007988 */ /* 0x004fe80008000009 */
[----:B----4-:R-:W-:Y:S04]  /*35c60*/  STS.U8 [R47+UR9+0xab00], R70 ;  /* 0x00ab00462f007988 */ /* 0x010fe80008000009 */
        /* <DEDUP_REMOVED lines=13> */
[----:B--2---:R-:W2:Y:S04]  /*35d40*/  LDL.LU R36, [R1+0x28c] ;  /* 0x00028c0001247983 */ /* 0x004ea80000300800 */
[----:B---3--:R-:W3:Y:S04]  /*35d50*/  LDL.LU R37, [R1+0x288] ;  /* 0x0002880001257983 */ /* 0x008ee80000300800 */
[----:B------:R0:W-:Y:S04]  /*35d60*/  STS.U8 [R46+UR9+0x8380], R38 ;  /* 0x008380262e007988 */ /* 0x0001e80008000009 */
[----:B------:R1:W-:Y:S04]  /*35d70*/  STS.U8 [R46+UR9+0xc380], R76 ;  /* 0x00c3804c2e007988 */ /* 0x0003e80008000009 */
[----:B0-----:R-:W3:Y:S04]  /*35d80*/  LDL.LU R38, [R1+0x27c] ;  /* 0x00027c0001267983 */ /* 0x001ee80000300800 */
[----:B-1----:R-:W3:Y:S04]  /*35d90*/  LDL.LU R76, [R1+0x278] ;  /* 0x00027800014c7983 */ /* 0x002ee80000300800 */
[----:B------:R-:W3:Y:S04]  /*35da0*/  LDL.LU R18, [R1+0x26c] ;  /* 0x00026c0001127983 */ /* 0x000ee80000300800 */
[----:B------:R-:W3:Y:S04]  /*35db0*/  LDL.LU R19, [R1+0x268] ;  /* 0x0002680001137983 */ /* 0x000ee80000300800 */
[----:B------:R-:W3:Y:S04]  /*35dc0*/  LDL.LU R20, [R1+0x25c] ;  /* 0x00025c0001147983 */ /* 0x000ee80000300800 */
[----:B------:R-:W3:Y:S04]  /*35dd0*/  LDL.LU R70, [R1+0x258] ;  /* 0x0002580001467983 */ /* 0x000ee80000300800 */
[----:B------:R0:W-:Y:S04]  /*35de0*/  STS.U8 [R46+UR9+0x8780], R27 ;  /* 0x0087801b2e007988 */ /* 0x0001e80008000009 */
[----:B------:R-:W3:Y:S04]  /*35df0*/  LDL.LU R82, [R1+0x24c] ;  /* 0x00024c0001527983 */ /* 0x000ee80000300800 */
[----:B------:R1:W-:Y:S04]  /*35e00*/  STS.U8 [R46+UR9+0xc780], R28 ;  /* 0x00c7801c2e007988 */ /* 0x0003e80008000009 */
        /* <DEDUP_REMOVED lines=20> */
[----:B----4-:R0:W-:Y:S04]  /*35f50*/  STS.U8 [R46+UR9+0x9780], R34 ;  /* 0x009780222e007988 */ /* 0x0101e80008000009 */
[----:B------:R1:W-:Y:S04]  /*35f60*/  STS.U8 [R46+UR9+0xd780], R35 ;  /* 0x00d780232e007988 */ /* 0x0003e80008000009 */
[----:B--2---:R2:W-:Y:S04]  /*35f70*/  STS.U8 [R46+UR9+0x9b80], R36 ;  /* 0x009b80242e007988 */ /* 0x0045e80008000009 */
[----:B---3--:R3:W-:Y:S04]  /*35f80*/  STS.U8 [R46+UR9+0xdb80], R37 ;  /* 0x00db80252e007988 */ /* 0x0087e80008000009 */
        /* <DEDUP_REMOVED lines=8> */
[----:B------:R0:W-:Y:S04]  /*36010*/  STS.U8 [R46+UR9+0xa380], R18 ;  /* 0x00a380122e007988 */ /* 0x0001e80008000009 */
[----:B------:R1:W-:Y:S04]  /*36020*/  STS.U8 [R46+UR9+0xe380], R19 ;  /* 0x00e380132e007988 */ /* 0x0003e80008000009 */
[----:B------:R0:W-:Y:S04]  /*36030*/  STS.U8 [R46+UR9+0xa780], R20 ;  /* 0x00a780142e007988 */ /* 0x0001e80008000009 */
        /* <DEDUP_REMOVED lines=34> */
[----:B0-----:R-:W3:Y:S04]  /*36260*/  LDL.LU R33, [R1+0xfb0] ;  /* 0x000fb00001217983 */ /* 0x001ee80000300800 */
        /* <DEDUP_REMOVED lines=10> */
[----:B0-----:R-:W2:Y:S04]  /*36310*/  LDL.LU R38, [R1+0xf9c] ;  /* 0x000f9c0001267983 */ /* 0x001ea80000300800 */
[----:B-1----:R-:W2:Y:S04]  /*36320*/  LDL.LU R76, [R1+0xf98] ;  /* 0x000f9800014c7983 */ /* 0x002ea80000300800 */
[----:B--2---:R0:W-:Y:S02]  /*36330*/  STS.U8 [R21+UR9+0x16400], R76 ;  /* 0x0164004c15007988 */ /* 0x0041e40008000009 */
[----:B0-----:R-:W0:Y:S02]  /*36340*/  S2R R76, SR_TID.X ;  /* 0x00000000004c7919 */ /* 0x001e240000002100 */
[----:B0-----:R-:W-:-:S05]  /*36350*/  LOP3.LUT R76, R76, 0x7f, RZ, 0xc0, !PT ;  /* 0x0000007f4c4c7812 */ /* 0x001fca00078ec0ff */
[----:B------:R0:W-:Y:S04]  /*36360*/  STS.U8 [R76+UR9+0x16800], R38 ;  /* 0x016800264c007988 */ /* 0x0001e80008000009 */
[----:B---3--:R1:W-:Y:S04]  /*36370*/  STS.U8 [R76+UR9+0x16c00], R37 ;  /* 0x016c00254c007988 */ /* 0x0083e80008000009 */
[----:B0-----:R-:W2:Y:S04]  /*36380*/  LDL.LU R38, [R1+0xc] ;  /* 0x00000c0001267983 */ /* 0x001ea80000300800 */
[----:B-1----:R-:W3:Y:S04]  /*36390*/  LDL.LU R37, [R1+0xac] ;  /* 0x0000ac0001257983 */ /* 0x002ee80000300800 */
[----:B------:R-:W-:Y:S04]  /*363a0*/  STS.U8 [R76+UR9+0x17000], R36 ;  /* 0x017000244c007988 */ /* 0x000fe80008000009 */
[----:B----4-:R0:W-:Y:S04]  /*363b0*/  STS.U8 [R76+UR9+0x17400], R35 ;  /* 0x017400234c007988 */ /* 0x0101e80008000009 */
[----:B0-----:R-:W4:Y:S01]  /*363c0*/  LDL.LU R35, [R1+0x20] ;  /* 0x0000200001237983 */ /* 0x001f220000300800 */
[----:B------:R-:W-:-:S03]  /*363d0*/  LOP3.LUT R21, R21, 0x10, RZ, 0x3c, !PT ;  /* 0x0000001015157812 */ /* 0x000fc600078e3cff */
[----:B------:R-:W-:Y:S04]  /*363e0*/  STS.U8 [R76+UR9+0x17800], R34 ;  /* 0x017800224c007988 */ /* 0x000fe80008000009 */
[----:B------:R-:W-:Y:S04]  /*363f0*/  STS.U8 [R76+UR9+0x17c00], R33 ;  /* 0x017c00214c007988 */ /* 0x000fe80008000009 */
[----:B---3--:R-:W-:Y:S04]  /*36400*/  STS.U8 [R21+UR9+0x14080], R37 ;  /* 0x0140802515007988 */ /* 0x008fe80008000009 */
        /* <DEDUP_REMOVED lines=9> */
[----:B---3--:R-:W3:Y:S04]  /*364a0*/  LDL.LU R24, [R1+0x68] ;  /* 0x0000680001187983 */ /* 0x008ee80000300800 */
[----:B------:R-:W3:Y:S04]  /*364b0*/  LDL.LU R25, [R1+0x58] ;  /* 0x0000580001197983 */ /* 0x000ee80000300800 */
[----:B------:R0:W-:Y:S04]  /*364c0*/  STS.U8 [R21+UR9+0x15880], R72 ;  /* 0x0158804815007988 */ /* 0x0001e80008000009 */
[----:B--2---:R-:W2:Y:S04]  /*364d0*/  LDL.LU R26, [R1+0x48] ;  /* 0x00004800011a7983 */ /* 0x004ea80000300800 */
[----:B0-----:R-:W2:Y:S04]  /*364e0*/  LDL.LU R72, [R1+0x1c] ;  /* 0x00001c0001487983 */ /* 0x001ea80000300800 */
[----:B----4-:R0:W-:Y:S04]  /*364f0*/  STS.U8 [R21+UR9+0x15c80], R35 ;  /* 0x015c802315007988 */ /* 0x0101e80008000009 */
[----:B------:R-:W4:Y:S01]  /*36500*/  LDL.LU R33, [R1+0x54] ;  /* 0x0000540001217983 */ /* 0x000f220000300800 */
[----:B0-----:R-:W0:Y:S03]  /*36510*/  S2R R35, SR_TID.X ;  /* 0x0000000000237919 */ /* 0x001e260000002100 */
[----:B------:R1:W-:Y:S04]  /*36520*/  STS.U8 [R21+UR9+0x16080], R38 ;  /* 0x0160802615007988 */ /* 0x0003e80008000009 */
[----:B------:R0:W-:Y:S04]  /*36530*/  STS.U8 [R21+UR9+0x16480], R74 ;  /* 0x0164804a15007988 */ /* 0x0001e80008000009 */
[----:B------:R0:W-:Y:S04]  /*36540*/  STS.U8 [R21+UR9+0x16880], R32 ;  /* 0x0168802015007988 */ /* 0x0001e80008000009 */
[----:B------:R0:W-:Y:S04]  /*36550*/  STS.U8 [R21+UR9+0x16c80], R31 ;  /* 0x016c801f15007988 */ /* 0x0001e80008000009 */
[----:B------:R-:W4:Y:S04]  /*36560*/  LDL.LU R34, [R1+0x2c] ;  /* 0x00002c0001227983 */ /* 0x000f280000300800 */
[----:B------:R0:W-:Y:S04]  /*36570*/  STS.U8 [R21+UR9+0x17080], R30 ;  /* 0x0170801e15007988 */ /* 0x0001e80008000009 */
[----:B------:R0:W-:Y:S04]  /*36580*/  STS.U8 [R21+UR9+0x17480], R29 ;  /* 0x0174801d15007988 */ /* 0x0001e80008000009 */
[----:B------:R-:W-:Y:S04]  /*36590*/  STS.U8 [R21+UR9+0x17880], R28 ;  /* 0x0178801c15007988 */ /* 0x000fe80008000009 */
[----:B-1----:R-:W4:Y:S04]  /*365a0*/  LDL.LU R38, [R1+0x18] ;  /* 0x0000180001267983 */ /* 0x002f280000300800 */
[----:B0-----:R-:W4:Y:S04]  /*365b0*/  LDL.LU R74, [R1+0x64] ;  /* 0x00006400014a7983 */ /* 0x001f280000300800 */
[----:B------:R-:W4:Y:S04]  /*365c0*/  LDL.LU R32, [R1+0x74] ;  /* 0x0000740001207983 */ /* 0x000f280000300800 */
[----:B------:R-:W4:Y:S04]  /*365d0*/  LDL.LU R31, [R1+0x7c] ;  /* 0x00007c00011f7983 */ /* 0x000f280000300800 */
[----:B------:R0:W-:Y:S04]  /*365e0*/  STS.U8 [R21+UR9+0x17c80], R27 ;  /* 0x017c801b15007988 */ /* 0x0001e80008000009 */
[----:B------:R-:W4:Y:S04]  /*365f0*/  LDL.LU R30, [R1+0x80] ;  /* 0x00008000011e7983 */ /* 0x000f280000300800 */
[----:B------:R-:W4:Y:S04]  /*36600*/  LDL.LU R29, [R1+0x84] ;  /* 0x00008400011d7983 */ /* 0x000f280000300800 */
[----:B0-----:R-:W4:Y:S04]  /*36610*/  LDL.LU R21, [R1+0xf94] ;  /* 0x000f940001157983 */ /* 0x001f280000300800 */
[----:B------:R-:W4:Y:S01]  /*36620*/  LDL.LU R27, [R1+0x8] ;  /* 0x00000800011b7983 */ /* 0x000f220000300800 */
[----:B------:R-:W-:-:S04]  /*36630*/  LOP3.LUT R35, R35, 0x7f, RZ, 0xc0, !PT ;  /* 0x0000007f23237812 */ /* 0x000fc800078ec0ff */
[----:B------:R-:W-:-:S05]  /*36640*/  LOP3.LUT R28, R35, 0x20, RZ, 0x3c, !PT ;  /* 0x00000020231c7812 */ /* 0x000fca00078e3cff */
[----:B------:R0:W-:Y:S04]  /*36650*/  STS.U8 [R28+UR9+0x14100], R22 ;  /* 0x014100161c007988 */ /* 0x0001e80008000009 */
[----:B------:R1:W-:Y:S04]  /*36660*/  STS.U8 [R28+UR9+0x14500], R23 ;  /* 0x014500171c007988 */ /* 0x0003e80008000009 */
[----:B------:R0:W-:Y:S04]  /*36670*/  STS.U8 [R28+UR9+0x14900], R36 ;  /* 0x014900241c007988 */ /* 0x0001e80008000009 */
[----:B------:R0:W-:Y:S04]  /*36680*/  STS.U8 [R28+UR9+0x14d00], R37 ;  /* 0x014d00251c007988 */ /* 0x0001e80008000009 */
[----:B---3--:R3:W-:Y:S04]  /*36690*/  STS.U8 [R28+UR9+0x15100], R24 ;  /* 0x015100181c007988 */ /* 0x0087e80008000009 */
[----:B------:R2:W-:Y:S04]  /*366a0*/  STS.U8 [R28+UR9+0x15500], R25 ;  /* 0x015500191c007988 */ /* 0x0005e80008000009 */
[----:B0-----:R-:W4:Y:S04]  /*366b0*/  LDL.LU R22, [R1+0xf90] ;  /* 0x000f900001167983 */ /* 0x001f280000300800 */
[----:B-1----:R-:W4:Y:S04]  /*366c0*/  LDL.LU R23, [R1+0xf8c] ;  /* 0x000f8c0001177983 */ /* 0x002f280000300800 */
[----:B------:R-:W4:Y:S04]  /*366d0*/  LDL.LU R36, [R1+0x44] ;  /* 0x0000440001247983 */ /* 0x000f280000300800 */
[----:B------:R-:W4:Y:S04]  /*366e0*/  LDL.LU R37, [R1+0x40] ;  /* 0x0000400001257983 */ /* 0x000f280000300800 */
[----:B---3--:R-:W3:Y:S04]  /*366f0*/  LDL.LU R24, [R1+0xf88] ;  /* 0x000f880001187983 */ /* 0x008ee80000300800 */
[----:B--2---:R-:W2:Y:S04]  /*36700*/  LDL.LU R25, [R1+0xf84] ;  /* 0x000f840001197983 */ /* 0x004ea80000300800 */
[----:B------:R0:W-:Y:S04]  /*36710*/  STS.U8 [R28+UR9+0x15900], R26 ;  /* 0x0159001a1c007988 */ /* 0x0001e80008000009 */
[----:B------:R1:W-:Y:S04]  /*36720*/  STS.U8 [R28+UR9+0x15d00], R72 ;  /* 0x015d00481c007988 */ /* 0x0003e80008000009 */
[----:B0-----:R-:W2:Y:S04]  /*36730*/  LDL.LU R26, [R1+0xf80] ;  /* 0x000f8000011a7983 */ /* 0x001ea80000300800 */
[----:B-1----:R-:W2:Y:S01]  /*36740*/  LDL.LU R72, [R1+0xf7c] ;  /* 0x000f7c0001487983 */ /* 0x002ea20000300800 */
[----:B------:R-:W-:-:S03]  /*36750*/  LOP3.LUT R35, R35, 0x30, RZ, 0x3c, !PT ;  /* 0x0000003023237812 */ /* 0x000fc600078e3cff */
[----:B----4-:R-:W-:Y:S04]  /*36760*/  STS.U8 [R28+UR9+0x16100], R27 ;  /* 0x0161001b1c007988 */ /* 0x010fe80008000009 */
[----:B--2---:R-:W-:Y:S04]  /*36770*/  STS.U8 [R28+UR9+0x16500], R72 ;  /* 0x016500481c007988 */ /* 0x004fe80008000009 */
[----:B------:R-:W-:Y:S04]  /*36780*/  STS.U8 [R28+UR9+0x16900], R26 ;  /* 0x0169001a1c007988 */ /* 0x000fe80008000009 */
[----:B------:R-:W-:Y:S04]  /*36790*/  STS.U8 [R28+UR9+0x16d00], R25 ;  /* 0x016d00191c007988 */ /* 0x000fe80008000009 */
        /* <DEDUP_REMOVED lines=28> */
[----:B------:R0:W-:Y:S04]  /*36960*/  STS.U8 [R38+UR9+0x15e00], R7 ;  /* 0x015e000726007988 */ /* 0x0001e80008000009 */
[----:B------:R-:W-:Y:S04]  /*36970*/  STS.U8 [R38+UR9+0x16200], R80 ;  /* 0x0162005026007988 */ /* 0x000fe80008000009 */
[----:B------:R-:W-:Y:S04]  /*36980*/  STS.U8 [R38+UR9+0x16600], R68 ;  /* 0x0166004426007988 */ /* 0x000fe80008000009 */
[----:B------:R-:W-:Y:S04]  /*36990*/  STS.U8 [R38+UR9+0x16a00], R14 ;  /* 0x016a000e26007988 */ /* 0x000fe80008000009 */
[----:B------:R-:W-:Y:S04]  /*369a0*/  STS.U8 [R38+UR9+0x16e00], R13 ;  /* 0x016e000d26007988 */ /* 0x000fe80008000009 */
[----:B0-----:R0:W5:Y:S01]  /*369b0*/  LDL.LU R4, [R1+0xf78] ;  /* 0x000f780001047983 */ /* 0x0011620000300800 */
[----:B------:R-:W-:-:S03]  /*369c0*/  LOP3.LUT R76, R76, 0x50, RZ, 0x3c, !PT ;  /* 0x000000504c4c7812 */ /* 0x000fc600078e3cff */
[----:B-1----:R0:W5:Y:S04]  /*369d0*/  LDL.LU R5, [R1+0xf74] ;  /* 0x000f740001057983 */ /* 0x0021680000300800 */
[----:B------:R-:W-:Y:S04]  /*369e0*/  STS.U8 [R38+UR9+0x17200], R12 ;  /* 0x0172000c26007988 */ /* 0x000fe80008000009 */
[----:B--2---:R0:W5:Y:S04]  /*369f0*/  LDL.LU R2, [R1+0xf70] ;  /* 0x000f700001027983 */ /* 0x0041680000300800 */
[----:B------:R-:W-:Y:S04]  /*36a00*/  STS.U8 [R38+UR9+0x17600], R11 ;  /* 0x0176000b26007988 */ /* 0x000fe80008000009 */
[----:B---3--:R0:W5:Y:S04]  /*36a10*/  LDL.LU R3, [R1+0xf6c] ;  /* 0x000f6c0001037983 */ /* 0x0081680000300800 */
[----:B------:R-:W-:Y:S04]  /*36a20*/  STS.U8 [R38+UR9+0x17a00], R10 ;  /* 0x017a000a26007988 */ /* 0x000fe80008000009 */
[----:B----4-:R0:W5:Y:S04]  /*36a30*/  LDL.LU R8, [R1+0xf68] ;  /* 0x000f680001087983 */ /* 0x0101680000300800 */
[----:B------:R-:W-:Y:S04]  /*36a40*/  STS.U8 [R38+UR9+0x17e00], R9 ;  /* 0x017e000926007988 */ /* 0x000fe80008000009 */
[----:B------:R0:W5:Y:S04]  /*36a50*/  LDL.LU R7, [R1+0xf64] ;  /* 0x000f640001077983 */ /* 0x0001680000300800 */
[----:B------:R1:W-:Y:S04]  /*36a60*/  STS.U8 [R76+UR9+0x14280], R6 ;  /* 0x014280064c007988 */ /* 0x0003e80008000009 */
[----:B------:R2:W-:Y:S04]  /*36a70*/  STS.U8 [R76+UR9+0x14680], R0 ;  /* 0x014680004c007988 */ /* 0x0005e80008000009 */
[----:B-1----:R0:W5:Y:S04]  /*36a80*/  LDL.LU R6, [R1+0xf60] ;  /* 0x000f600001067983 */ /* 0x0021680000300800 */
[----:B--2---:R0:W5:Y:S04]  /*36a90*/  LDL.LU R0, [R1+0xf5c] ;  /* 0x000f5c0001007983 */ /* 0x0041680000300800 */
        /* <DEDUP_REMOVED lines=47> */
[----:B-1----:R-:W1:Y:S01]  /*36d90*/  FENCE.VIEW.ASYNC.S ;  /* 0x00000000000073c6 */ /* 0x002e620000000000 */
[----:B------:R-:W-:Y:S01]  /*36da0*/  ULEA UR11, UR18, UR9, 0x3 ;  /* 0x00000009120b7291 */ /* 0x000fe2000f8e18ff */
[----:B------:R-:W-:-:S03]  /*36db0*/  UMOV UR4, UR5 ;  /* 0x0000000500047c82 */ /* 0x000fc60008000000 */
[----:B------:R-:W-:Y:S01]  /*36dc0*/  UIADD3 UR11, UPT, UPT, UR11, 0x18000, URZ ;  /* 0x000180000b0b7890 */ /* 0x000fe2000fffe0ff */
[----:B-1----:R-:W-:Y:S06]  /*36dd0*/  BAR.SYNC.DEFER_BLOCKING 0x0 ;  /* 0x0000000000007b1d */ /* 0x002fec0000010000 */
[----:B0-----:R-:W-:Y:S05]  /*36de0*/  @P0 BRA `(.L_x_9) ;  /* 0x0000000000880947 */ /* 0x001fea0003800000 */
[----:B------:R-:W-:Y:S02]  /*36df0*/  UIADD3 UR19, UPT, UPT, UR8, 0x80, URZ ;  /* 0x0000008008137890 */ /* 0x000fe4000fffe0ff */
[----:B------:R-:W-:Y:S02]  /*36e00*/  UIADD3 UR50, UPT, UPT, UR8, 0x80, URZ ;  /* 0x0000008008327890 */ /* 0x000fe4000fffe0ff */
[----:B------:R-:W-:Y:S01]  /*36e10*/  UIADD3 UR51, UPT, UPT, UR8, 0x80, URZ ;  /* 0x0000008008337890 */ /* 0x000fe2000fffe0ff */
[----:B------:R-:W-:Y:S01]  /*36e20*/  UMOV UR16, 0x0 ;  /* 0x0000000000107882 */ /* 0x000fe20000000000 */
[----:B------:R-:W-:Y:S01]  /*36e30*/  UMOV UR17, 0x8208490 ;  /* 0x0820849000117882 */ /* 0x000fe20000000000 */
[----:B------:R-:W-:Y:S01]  /*36e40*/  UMOV UR15, 0x40004040 ;  /* 0x40004040000f7882 */ /* 0x000fe20000000000 */
[----:B------:R-:W-:Y:S02]  /*36e50*/  UIADD3 UR56, UPT, UPT, UR8, 0x80, URZ ;  /* 0x0000008008387890 */ /* 0x000fe4000fffe0ff */
[----:B------:R0:W-:Y:S01]  /*36e60*/  UTCQMMA gdesc[UR14], gdesc[UR12], tmem[UR8], tmem[UR16], idesc[UR17], UPT ;  /* 0x00ff100c0e0075ea */ /* 0x0001e2000b800308 */
[----:B------:R-:W-:Y:S01]  /*36e70*/  UMOV UR42, 0x0 ;  /* 0x00000000002a7882 */ /* 0x000fe20000000000 */
[----:B------:R-:W-:Y:S01]  /*36e80*/  UMOV UR43, 0x8208490 ;  /* 0x08208490002b7882 */ /* 0x000fe20000000000 */
[----:B------:R-:W-:Y:S01]  /*36e90*/  UMOV UR44, 0x0 ;  /* 0x00000000002c7882 */ /* 0x000fe20000000000 */
[----:B------:R-:W-:Y:S01]  /*36ea0*/  UMOV UR45, 0x8208490 ;  /* 0x08208490002d7882 */ /* 0x000fe20000000000 */
        /* <DEDUP_REMOVED lines=11> */
[----:B------:R-:W-:Y:S01]  /*36f60*/  UMOV UR6, UR11 ;  /* 0x0000000b00067c82 */ /* 0x000fe20008000000 */
[----:B------:R-:W-:Y:S01]  /*36f70*/  UMOV UR7, URZ ;  /* 0x000000ff00077c82 */ /* 0x000fe20008000000 */
[----:B------:R0:W-:Y:S01]  /*36f80*/  UTCQMMA gdesc[UR34], gdesc[UR12], tmem[UR19], tmem[UR48], idesc[UR49], UPT ;  /* 0x00ff300c220075ea */ /* 0x0001e2000b800313 */
[----:B------:R-:W-:Y:S01]  /*36f90*/  UMOV UR58, 0x0 ;  /* 0x00000000003a7882 */ /* 0x000fe20000000000 */
[----:B------:R-:W-:Y:S01]  /*36fa0*/  UMOV UR59, 0x8208490 ;  /* 0x08208490003b7882 */ /* 0x000fe20000000000 */
[----:B------:R0:W-:Y:S01]  /*36fb0*/  UTCQMMA gdesc[UR36], gdesc[UR24], tmem[UR50], tmem[UR52], idesc[UR53], UPT ;  /* 0x00ff3418240075ea */ /* 0x0001e2000b800332 */
[----:B------:R-:W-:Y:S01]  /*36fc0*/  UMOV UR5, UR6 ;  /* 0x0000000600057c82 */ /* 0x000fe20008000000 */
[----:B------:R0:W-:Y:S01]  /*36fd0*/  UTCQMMA gdesc[UR38], gdesc[UR28], tmem[UR51], tmem[UR54], idesc[UR55], UPT ;  /* 0x00ff361c260075ea */ /* 0x0001e2000b800333 */
[----:B------:R0:W-:Y:S01]  /*36fe0*/  UTCQMMA gdesc[UR40], gdesc[UR32], tmem[UR56], tmem[UR58], idesc[UR59], UPT ;  /* 0x00ff3a20280075ea */ /* 0x0001e2000b800338 */
[----:B------:R0:W-:Y:S01]  /*36ff0*/  UTCBAR [UR5], URZ ;  /* 0x000000ff050073e9 */ /* 0x0001e200080000ff */
[----:B------:R-:W-:Y:S01]  /*37000*/  NOP ;  /* 0x0000000000007918 */ /* 0x000fe20000000000 */
.L_x_9:
[----:B------:R-:W2:Y:S04]  /*37010*/  LDL R10, [R1+0xedc] ;  /* 0x000edc00010a7983 */ /* 0x000ea80000100800 */
[----:B------:R-:W2:Y:S01]  /*37020*/  LDL.LU R9, [R1+0xecc] ;  /* 0x000ecc0001097983 */ /* 0x000ea20000300800 */
[----:B------:R-:W-:-:S04]  /*37030*/  UIADD3 UR18, UPT, UPT, UR18, 0x1, URZ ;  /* 0x0000000112127890 */ /* 0x000fc8000fffe0ff */
[----:B------:R-:W-:-:S04]  /*37040*/  UISETP.GT.AND UP1, UPT, UR18, 0x1, UPT ;  /* 0x000000011200788c */ /* 0x000fc8000bf24270 */
[----:B0-----:R-:W-:Y:S02]  /*37050*/  USEL UR5, URZ, 0x1, !UP1 ;  /* 0x00000001ff057887 */ /* 0x001fe4000c800000 */
[----:B------:R-:W-:Y:S02]  /*37060*/  USEL UR18, UR18, URZ, !UP1 ;  /* 0x000000ff12127287 */ /* 0x000fe4000c800000 */
[----:B------:R-:W-:Y:S01]  /*37070*/  ULOP3.LUT UR5, UR4, UR5, URZ, 0x3c, !UPT ;  /* 0x0000000504057292 */ /* 0x000fe2000f8e3cff */
[----:B--2---:R-:W-:Y:S02]  /*37080*/  ISETP.NE.U32.AND P1, PT, R9, R10, PT ;  /* 0x0000000a0900720c */ /* 0x004fe40003f25070 */
[----:B------:R-:W2:Y:S01]  /*37090*/  LDL.LU R9, [R1+0xed8] ;  /* 0x000ed80001097983 */ /* 0x000ea20000300800 */
[----:B------:R-:W-:-:S03]  /*370a0*/  IMAD.U32 R10, RZ, RZ, UR4 ;  /* 0x00000004ff0a7e24 */ /* 0x000fc6000f8e00ff */
[----:B--2---:R0:W-:Y:S07]  /*370b0*/  STL [R1+0xecc], R9 ;  /* 0x000ecc0901007387 */ /* 0x0041ee0000100800 */
[----:B------:R-:W-:Y:S05]  /*370c0*/  @P1 BRA `(.L_x_10) ;  /* 0xfffffe8400b01947 */ /* 0x000fea000383ffff */
.L_x_7:
[----:B0-----:R-:W2:Y:S01]  /*370d0*/  LDL R9, [R1+0x2d0] ;  /* 0x0002d00001097983 */ /* 0x001ea20000100800 */
[----:B------:R-:W0:Y:S01]  /*370e0*/  LDC R11, c[0x0][0x3a0] ;  /* 0x0000e800ff0b7b82 */ /* 0x000e220000000800 */
[----:B------:R-:W1:Y:S01]  /*370f0*/  LDCU.64 UR30, c[0x0][0x398] ;  /* 0x00007300ff1e77ac */ /* 0x000e620008000a00 */
[C---:B-----5:R-:W-:Y:S02]  /*37100*/  VIADD R2, R0.reuse, 0x7f ;  /* 0x0000007f00027836 */ /* 0x060fe40000000000 */
[C---:B------:R-:W-:Y:S01]  /*37110*/  VIADD R4, R0.reuse, 0x2 ;  /* 0x0000000200047836 */ /* 0x040fe20000000000 */
[----:B------:R-:W3:Y:S01]  /*37120*/  LDCU UR6, c[0x0][0x39c] ;  /* 0x00007380ff0677ac */ /* 0x000ee20008000800 */
[C---:B------:R-:W-:Y:S02]  /*37130*/  VIADD R3, R0.reuse, 0x1 ;  /* 0x0000000100037836 */ /* 0x040fe40000000000 */
[----:B------:R-:W2:Y:S01]  /*37140*/  LDC R69, c[0x0][0x3b4] ;  /* 0x0000ed00ff457b82 */ /* 0x000ea20000000800 */
[----:B------:R-:W4:Y:S01]  /*37150*/  LDCU UR28, c[0x0][0x3b8] ;  /* 0x00007700ff1c77ac */ /* 0x000f220008000800 */
[----:B------:R-:W-:-:S02]  /*37160*/  VIADD R5, R0, 0x3 ;  /* 0x0000000300057836 */ /* 0x000fc40000000000 */
[----:B------:R-:W-:Y:S01]  /*37170*/  VIADD R8, R0, 0x4 ;  /* 0x0000000400087836 */ /* 0x000fe20000000000 */
[----:B------:R-:W0:Y:S01]  /*37180*/  LDCU UR5, c[0x0][0x39c] ;  /* 0x00007380ff0577ac */ /* 0x000e220008000800 */
[----:B------:R-:W0:Y:S01]  /*37190*/  LDCU UR7, c[0x0][0x39c] ;  /* 0x00007380ff0777ac */ /* 0x000e220008000800 */
[----:B-1----:R-:W-:Y:S01]  /*371a0*/  ISETP.GE.AND P1, PT, R2, UR31, PT ;  /* 0x0000001f02007c0c */ /* 0x002fe2000bf26270 */
[----:B------:R-:W1:Y:S01]  /*371b0*/  LDCU.128 UR12, c[0x0][0x390] ;  /* 0x00007200ff0c77ac */ /* 0x000e620008000c00 */
[----:B---3--:R-:W-:Y:S01]  /*371c0*/  ISETP.GE.AND P3, PT, R4, UR6, PT ;  /* 0x0000000604007c0c */ /* 0x008fe2000bf66270 */
[----:B0-----:R-:W-:Y:S01]  /*371d0*/  VIADD R11, R11, 0x7f ;  /* 0x0000007f0b0b7836 */ /* 0x001fe20000000000 */
[----:B------:R-:W0:Y:S01]  /*371e0*/  LDCU UR16, c[0x0][0x39c] ;  /* 0x00007380ff1077ac */ /* 0x000e220008000800 */
[----:B----4-:R-:W-:-:S03]  /*371f0*/  IMAD R4, R0, UR28, RZ ;  /* 0x0000001c00047c24 */ /* 0x010fc6000f8e02ff */
[----:B------:R-:W-:Y:S02]  /*37200*/  ISETP.GE.AND P6, PT, R11, 0x80, PT ;  /* 0x000000800b00780c */ /* 0x000fe40003fc6270 */
[----:B------:R-:W-:Y:S02]  /*37210*/  ISETP.GE.AND P0, PT, R3, UR5, PT ;  /* 0x0000000503007c0c */ /* 0x000fe4000bf06270 */
[----:B------:R-:W-:Y:S02]  /*37220*/  SHF.R.S32.HI R6, RZ, 0x1f, R4 ;  /* 0x0000001fff067819 */ /* 0x000fe40000011404 */
[----:B------:R-:W-:Y:S01]  /*37230*/  ISETP.GE.AND P4, PT, R5, UR7, PT ;  /* 0x0000000705007c0c */ /* 0x000fe2000bf86270 */
[----:B------:R-:W-:Y:S02]  /*37240*/  VIADD R5, R4, UR28 ;  /* 0x0000001c04057c36 */ /* 0x000fe40008000000 */
[----:B--2---:R-:W-:-:S04]  /*37250*/  IMAD R2, R9, R69, RZ ;  /* 0x0000004509027224 */ /* 0x004fc800078e02ff */
[----:B------:R-:W-:Y:S01]  /*37260*/  IMAD R69, R69, 0x80, R2 ;  /* 0x0000008045457824 */ /* 0x000fe200078e0202 */
[----:B-1----:R-:W-:Y:S01]  /*37270*/  IADD3 R3, P5, PT, R2, UR12, RZ ;  /* 0x0000000c02037c10 */ /* 0x002fe2000ffbe0ff */
[----:B0-----:R-:W-:-:S12]  /*37280*/  @!P6 BRA `(.L_x_11) ;  /* 0x000000000010e947 */ /* 0x001fd80003800000 */
[----:B------:R-:W-:-:S06]  /*37290*/  USHF.L.U32 UR4, UR4, 0x1f, URZ ;  /* 0x0000001f04047899 */ /* 0x000fcc00080006ff */
[----:B------:R-:W-:-:S04]  /*372a0*/  IMAD.U32 R7, RZ, RZ, UR4 ;  /* 0x00000004ff077e24 */ /* 0x000fc8000f8e00ff */
[----:B------:R-:W0:Y:S02]  /*372b0*/  SYNCS.PHASECHK.TRANS64.TRYWAIT P6, [UR11], R7 ;  /* 0x00000007ff0075a7 */ /* 0x000e2400080c110b */
[----:B0-----:R-:W-:Y:S05]  /*372c0*/  @!P6 BRA `(.L_x_12) ;  /* 0x000000b40018e947 */ /* 0x001fea0003800000 */
.L_x_11:
[----:B------:R-:W-:Y:S01]  /*372d0*/  LEA.HI.X.SX32 R2, R2, UR13, 0x1, P5 ;  /* 0x0000000d02027c11 */ /* 0x000fe2000a8f0eff */
[----:B------:R-:W-:Y:S01]  /*372e0*/  BAR.SYNC.DEFER_BLOCKING 0x0 ;  /* 0x0000000000007b1d */ /* 0x000fe20000010000 */
[-C--:B------:R-:W-:Y:S02]  /*372f0*/  IADD3 R42, P5, PT, R4, R3.reuse, RZ ;  /* 0x00000003042a7210 */ /* 0x080fe40007fbe0ff */
[----:B------:R-:W-:Y:S02]  /*37300*/  IADD3 R68, P6, PT, R69, UR12, RZ ;  /* 0x0000000c45447c10 */ /* 0x000fe4000ffde0ff */
[----:B------:R-:W-:Y:S01]  /*37310*/  SHF.R.S32.HI R7, RZ, 0x1f, R5 ;  /* 0x0000001fff077819 */ /* 0x000fe20000011405 */
[----:B------:R-:W-:Y:S01]  /*37320*/  IMAD.X R43, R6, 0x1, R2, P5 ;  /* 0x00000001062b7824 */ /* 0x000fe200028e0602 */
[----:B------:R-:W-:Y:S01]  /*37330*/  IADD3 R10, P5, PT, R5, R3, RZ ;  /* 0x00000003050a7210 */ /* 0x000fe20007fbe0ff */
[----:B------:R-:W0:Y:S01]  /*37340*/  LDCU UR4, c[0x0][0x39c] ;  /* 0x00007380ff0477ac */ /* 0x000e220008000800 */
[----:B------:R-:W-:-:S02]  /*37350*/  LEA.HI.X.SX32 R69, R69, UR13, 0x1, P6 ;  /* 0x0000000d45457c11 */ /* 0x000fc4000b0f0eff */
[-C--:B------:R-:W-:Y:S01]  /*37360*/  IADD3 R30, P6, PT, R4, R68.reuse, RZ ;  /* 0x00000044041e7210 */ /* 0x080fe20007fde0ff */
[----:B------:R-:W-:Y:S01]  /*37370*/  IMAD.X R11, R7, 0x1, R2, P5 ;  /* 0x00000001070b7824 */ /* 0x000fe200028e0602 */
[----:B------:R-:W1:Y:S01]  /*37380*/  LDCU.64 UR32, c[0x0][0x398] ;  /* 0x00007300ff2077ac */ /* 0x000e620008000a00 */
[C---:B------:R-:W-:Y:S02]  /*37390*/  VIADD R4, R5.reuse, UR28 ;  /* 0x0000001c05047c36 */ /* 0x040fe40008000000 */
[--C-:B------:R-:W-:Y:S01]  /*373a0*/  IMAD.X R31, R6, 0x1, R69.reuse, P6 ;  /* 0x00000001061f7824 */ /* 0x100fe200030e0645 */
[----:B------:R2:W-:Y:S01]  /*373b0*/  STL.64 [R1+0x450], R10 ;  /* 0x0004500a01007387 */ /* 0x0005e20000100a00 */
[----:B------:R-:W-:Y:S01]  /*373c0*/  IADD3 R12, P6, PT, R5, R68, RZ ;  /* 0x00000044050c7210 */ /* 0x000fe20007fde0ff */
[----:B------:R-:W-:Y:S01]  /*373d0*/  VIADD R5, R4, UR28 ;  /* 0x0000001c04057c36 */ /* 0x000fe20008000000 */
[----:B------:R-:W-:Y:S01]  /*373e0*/  SHF.R.S32.HI R6, RZ, 0x1f, R4 ;  /* 0x0000001fff067819 */ /* 0x000fe20000011404 */
[----:B------:R-:W3:Y:S02]  /*373f0*/  LDCU.64 UR6, c[0x0][0x398] ;  /* 0x00007300ff0677ac */ /* 0x000ee40008000a00 */
[----:B------:R-:W-:Y:S01]  /*37400*/  IMAD.X R13, R7, 0x1, R69, P6 ;  /* 0x00000001070d7824 */ /* 0x000fe200030e0645 */
[----:B------:R-:W4:Y:S02]  /*37410*/  @!P2 SYNCS.CCTL.IV [UR9+0x18000] ;  /* 0x01800000ff00a9b1 */ /* 0x000f240008000009 */
[----:B----4-:R-:W-:Y:S01]  /*37420*/  BAR.SYNC.DEFER_BLOCKING 0x0 ;  /* 0x0000000000007b1d */ /* 0x010fe20000010000 */
[----:B------:R-:W-:-:S02]  /*37430*/  SHF.R.S32.HI R7, RZ, 0x1f, R5 ;  /* 0x0000001fff077819 */ /* 0x000fc40000011405 */
[----:B------:R-:W-:Y:S01]  /*37440*/  ISETP.GE.AND P6, PT, R8, UR16, PT ;  /* 0x0000001008007c0c */ /* 0x000fe2000bfc6270 */
[----:B------:R-:W-:Y:S01]  /*37450*/  VIADD R8, R0, 0x5 ;  /* 0x0000000500087836 */ /* 0x000fe20000000000 */
[-C--:B--2---:R-:W-:Y:S01]  /*37460*/  IADD3 R10, P5, PT, R4, R3.reuse, RZ ;  /* 0x00000003040a7210 */ /* 0x084fe20007fbe0ff */
[----:B------:R-:W2:Y:S04]  /*37470*/  LDCU.64 UR12, c[0x0][0x398] ;  /* 0x00007300ff0c77ac */ /* 0x000ea80008000a00 */
[----:B------:R-:W-:Y:S01]  /*37480*/  IMAD.X R11, R6, 0x1, R2, P5 ;  /* 0x00000001060b7824 */ /* 0x000fe200028e0602 */
[----:B------:R-:W-:Y:S01]  /*37490*/  IADD3 R14, P5, PT, R4, R68, RZ ;  /* 0x00000044040e7210 */ /* 0x000fe20007fbe0ff */
[----:B------:R-:W-:Y:S01]  /*374a0*/  VIADD R4, R5, UR28 ;  /* 0x0000001c05047c36 */ /* 0x000fe20008000000 */
[----:B------:R-:W4:Y:S03]  /*374b0*/  LDCU.64 UR16, c[0x0][0x398] ;  /* 0x00007300ff1077ac */ /* 0x000f260008000a00 */
[----:B------:R-:W-:Y:S01]  /*374c0*/  IMAD.X R15, R6, 0x1, R69, P5 ;  /* 0x00000001060f7824 */ /* 0x000fe200028e0645 */
[----:B------:R-:W-:Y:S01]  /*374d0*/  SHF.R.S32.HI R9, RZ, 0x1f, R4 ;  /* 0x0000001fff097819 */ /* 0x000fe20000011404 */
[----:B------:R-:W5:Y:S03]  /*374e0*/  LDCU.64 UR22, c[0x0][0x398] ;  /* 0x00007300ff1677ac */ /* 0x000f660008000a00 */
[----:B------:R0:W-:Y:S01]  /*374f0*/  STL.64 [R1+0x438], R14 ;  /* 0x0004380e01007387 */ /* 0x0001e20000100a00 */
[----:B------:R-:W1:Y:S01]  /*37500*/  LDCU.64 UR18, c[0x0][0x398] ;  /* 0x00007300ff1277ac */ /* 0x000e620008000a00 */
[----:B------:R-:W1:Y:S01]  /*37510*/  @!P2 SYNCS.CCTL.IV [UR9+0x18008] ;  /* 0x01800800ff00a9b1 */ /* 0x000e620008000009 */
[-C--:B------:R-:W-:Y:S01]  /*37520*/  IADD3 R16, P2, PT, R4, R3.reuse, RZ ;  /* 0x0000000304107210 */ /* 0x080fe20007f5e0ff */
[----:B------:R-:W1:Y:S04]  /*37530*/  LDCU.64 UR26, c[0x0][0x398] ;  /* 0x00007300ff1a77ac */ /* 0x000e680008000a00 */
[--C-:B------:R-:W-:Y:S01]  /*37540*/  IMAD.X R17, R9, 0x1, R2.reuse, P2 ;  /* 0x0000000109117824 */ /* 0x100fe200010e0602 */
[----:B------:R-:W1:Y:S01]  /*37550*/  LDCU.64 UR24, c[0x0][0x398] ;  /* 0x00007300ff1877ac */ /* 0x000e620008000a00 */
[----:B0-----:R-:W-:Y:S01]  /*37560*/  IADD3 R14, P5, PT, R5, R3, RZ ;  /* 0x00000003050e7210 */ /* 0x001fe20007fbe0ff */
[----:B------:R-:W0:Y:S04]  /*37570*/  LDCU UR9, c[0x0][0x398] ;  /* 0x00007300ff0977ac */ /* 0x000e280008000800 */
[----:B------:R-:W-:-:S05]  /*37580*/  IMAD.X R15, R7, 0x1, R2, P5 ;  /* 0x00000001070f7824 */ /* 0x000fca00028e0602 */
[----:B------:R0:W-:Y:S02]  /*37590*/  STL.64 [R1+0x430], R14 ;  /* 0x0004300e01007387 */ /* 0x0001e40000100a00 */
[----:B0-----:R-:W-:Y:S01]  /*375a0*/  IADD3 R14, P5, PT, R5, R68, RZ ;  /* 0x00000044050e7210 */ /* 0x001fe20007fbe0ff */
[----:B------:R-:W-:-:S04]  /*375b0*/  VIADD R5, R4, UR28 ;  /* 0x0000001c04057c36 */ /* 0x000fc80008000000 */
[----:B------:R-:W-:Y:S01]  /*375c0*/  IMAD.X R15, R7, 0x1, R69, P5 ;  /* 0x00000001070f7824 */ /* 0x000fe200028e0645 */
[C---:B------:R-:W-:Y:S02]  /*375d0*/  IADD3 R28, P2, PT, R5.reuse, R3, RZ ;  /* 0x00000003051c7210 */ /* 0x040fe40007f5e0ff */
[----:B------:R-:W-:Y:S02]  /*375e0*/  SHF.R.S32.HI R6, RZ, 0x1f, R5 ;  /* 0x0000001fff067819 */ /* 0x000fe40000011405 */
[----:B------:R0:W-:Y:S04]  /*375f0*/  STL.64 [R1+0x428], R14 ;  /* 0x0004280e01007387 */ /* 0x0001e80000100a00 */
[----:B------:R-:W-:Y:S04]  /*37600*/  STL.64 [R1+0x420], R16 ;  /* 0x0004201001007387 */ /* 0x000fe80000100a00 */
[----:B------:R-:W-:Y:S01]  /*37610*/  STL.64 [R1+0x1120], R68 ;  /* 0x0011204401007387 */ /* 0x000fe20000100a00 */
[----:B0-----:R-:W-:Y:S01]  /*37620*/  IADD3 R14, P5, PT, R4, R68, RZ ;  /* 0x00000044040e7210 */ /* 0x001fe20007fbe0ff */
[----:B------:R-:W-:-:S04]  /*37630*/  VIADD R4, R5, UR28 ;  /* 0x0000001c05047c36 */ /* 0x000fc80008000000 */
[----:B------:R-:W-:Y:S01]  /*37640*/  IMAD.X R15, R9, 0x1, R69, P5 ;  /* 0x00000001090f7824 */ /* 0x000fe200028e0645 */
[----:B------:R-:W-:-:S04]  /*37650*/  IADD3 R26, P5, PT, R5, R68, RZ ;  /* 0x00000044051a7210 */ /* 0x000fc80007fbe0ff */
[----:B------:R-:W-:Y:S04]  /*37660*/  STL.64 [R1+0x418], R14 ;  /* 0x0004180e01007387 */ /* 0x000fe80000100a00 */
[----:B------:R-:W-:Y:S04]  /*37670*/  STL.64 [R1+0x1118], R42 ;  /* 0x0011182a01007387 */ /* 0x000fe80000100a00 */
[----:B------:R-:W-:Y:S04]  /*37680*/  STL.64 [R1+0x1110], R30 ;  /* 0x0011101e01007387 */ /* 0x000fe80000100a00 */
[----:B------:R0:W-:Y:S02]  /*37690*/  STL [R1+0x1108], R28 ;  /* 0x0011081c01007387 */ /* 0x0001e40000100800 */
[----:B0-----:R-:W0:Y:S02]  /*376a0*/  LDTM.x64 R28, tmem[UR10] ;  /* 0x0000000a001c79ee */ /* 0x001e240008340000 */
[----:B0-----:R-:W-:Y:S01]  /*376b0*/  STL [R1+0x204], R41 ;  /* 0x0002042901007387 */ /* 0x001fe20000100800 */
[----:B------:R-:W-:-:S02]  /*376c0*/  IMAD.MOV.U32 R22, RZ, RZ, R30 ;  /* 0x000000ffff167224 */ /* 0x000fc400078e001e */
[----:B------:R-:W-:Y:S01]  /*376d0*/  IMAD.MOV.U32 R21, RZ, RZ, R31 ;  /* 0x000000ffff157224 */ /* 0x000fe200078e001f */
[----:B------:R-:W-:Y:S01]  /*376e0*/  STL.64 [R1+0x208], R42 ;  /* 0x0002082a01007387 */ /* 0x000fe20000100a00 */
[----:B------:R-:W-:Y:S02]  /*376f0*/  IMAD.MOV.U32 R24, RZ, RZ, R28 ;  /* 0x000000ffff187224 */ /* 0x000fe400078e001c */
[----:B------:R-:W-:Y:S01]  /*37700*/  IMAD.MOV.U32 R23, RZ, RZ, R29 ;  /* 0x000000ffff177224 */ /* 0x000fe200078e001d */
[----:B------:R-:W-:Y:S01]  /*37710*/  STL.64 [R1+0x210], R44 ;  /* 0x0002102c01007387 */ /* 0x000fe20000100a00 */
[----:B------:R-:W-:Y:S01]  /*37720*/  SHF.R.S32.HI R7, RZ, 0x1f, R4 ;  /* 0x0000001fff077819 */ /* 0x000fe20000011404 */
[----:B------:R-:W-:Y:S02]  /*37730*/  VIADD R5, R4, UR28 ;  /* 0x0000001c04057c36 */ /* 0x000fe40008000000 */
[----:B------:R-:W-:Y:S01]  /*37740*/  STL.64 [R1+0x218], R46 ;  /* 0x0002182e01007387 */ /* 0x000fe20000100a00 */
[----:B------:R-:W-:-:S02]  /*37750*/  IMAD.MOV.U32 R20, RZ, RZ, R32 ;  /* 0x000000ffff147224 */ /* 0x000fc400078e0020 */
[----:B------:R-:W-:Y:S01]  /*37760*/  IMAD.MOV.U32 R19, RZ, RZ, R33 ;  /* 0x000000ffff137224 */ /* 0x000fe200078e0021 */
[----:B------:R-:W-:Y:S01]  /*37770*/  STL.64 [R1+0x220], R48 ;  /* 0x0002203001007387 */ /* 0x000fe20000100a00 */
[----:B------:R-:W-:Y:S02]  /*37780*/  IMAD.MOV.U32 R18, RZ, RZ, R34 ;  /* 0x000000ffff127224 */ /* 0x000fe400078e0022 */
[----:B------:R-:W-:Y:S01]  /*37790*/  IMAD.MOV.U32 R17, RZ, RZ, R35 ;  /* 0x000000ffff117224 */ /* 0x000fe200078e0023 */
[----:B------:R-:W-:Y:S01]  /*377a0*/  STL.64 [R1+0x228], R50 ;  /* 0x0002283201007387 */ /* 0x000fe20000100a00 */
[----:B------:R-:W-:Y:S02]  /*377b0*/  IMAD.MOV.U32 R16, RZ, RZ, R36 ;  /* 0x000000ffff107224 */ /* 0x000fe400078e0024 */
[----:B------:R-:W-:Y:S01]  /*377c0*/  IMAD.MOV.U32 R15, RZ, RZ, R37 ;  /* 0x000000ffff0f7224 */ /* 0x000fe200078e0025 */
[----:B------:R-:W-:Y:S01]  /*377d0*/  STL.64 [R1+0x230], R52 ;  /* 0x0002303401007387 */ /* 0x000fe20000100a00 */
[----:B------:R-:W-:-:S02]  /*377e0*/  IMAD.MOV.U32 R14, RZ, RZ, R38 ;  /* 0x000000ffff0e7224 */ /* 0x000fc400078e0026 */
[----:B------:R-:W-:Y:S01]  /*377f0*/  IMAD.MOV.U32 R9, RZ, RZ, R39 ;  /* 0x000000ffff097224 */ /* 0x000fe200078e0027 */
[----:B------:R-:W-:Y:S04]  /*37800*/  STL.64 [R1+0x238], R54 ;  /* 0x0002383601007387 */ /* 0x000fe80000100a00 */
[----:B------:R-:W-:Y:S04]  /*37810*/  STL.64 [R1+0x240], R56 ;  /* 0x0002403801007387 */ /* 0x000fe80000100a00 */
[----:B------:R-:W-:Y:S04]  /*37820*/  STL.64 [R1+0x248], R58 ;  /* 0x0002483a01007387 */ /* 0x000fe80000100a00 */
[----:B------:R-:W-:Y:S04]  /*37830*/  STL.64 [R1+0x250], R60 ;  /* 0x0002503c01007387 */ /* 0x000fe80000100a00 */
[----:B------:R-:W-:Y:S04]  /*37840*/  STL.64 [R1+0x258], R62 ;  /* 0x0002583e01007387 */ /* 0x000fe80000100a00 */
[----:B------:R0:W-:Y:S04]  /*37850*/  STL.64 [R1+0x260], R64 ;  /* 0x0002604001007387 */ /* 0x0001e80000100a00 */
[----:B------:R-:W-:Y:S04]  /*37860*/  STL.64 [R1+0x268], R66 ;  /* 0x0002684201007387 */ /* 0x000fe80000100a00 */
[----:B------:R1:W-:Y:S04]  /*37870*/  STL.64 [R1+0x270], R68 ;  /* 0x0002704401007387 */ /* 0x0003e80000100a00 */
[----:B------:R-:W-:Y:S01]  /*37880*/  STL.64 [R1+0x278], R70 ;  /* 0x0002784601007387 */ /* 0x000fe20000100a00 */
[----:B------:R-:W-:-:S02]  /*37890*/  IMAD.X R29, R6, 0x1, R2, P2 ;  /* 0x00000001061d7824 */ /* 0x000fc400010e0602 */
[----:B0-----:R-:W-:Y:S01]  /*378a0*/  IMAD.MOV.U32 R65, RZ, RZ, R40 ;  /* 0x000000ffff417224 */ /* 0x001fe200078e0028 */
[----:B------:R-:W-:Y:S04]  /*378b0*/  STL.64 [R1+0x280], R72 ;  /* 0x0002804801007387 */ /* 0x000fe80000100a00 */
        /* <DEDUP_REMOVED lines=9> */
[----:B-1----:R-:W2:Y:S04]  /*37950*/  LDL.LU.64 R68, [R1+0x1120] ;  /* 0x0011200001447983 */ /* 0x002ea80000300a00 */
[----:B------:R-:W3:Y:S04]  /*37960*/  LDL.LU.64 R42, [R1+0x1118] ;  /* 0x00111800012a7983 */ /* 0x000ee80000300a00 */
[----:B------:R-:W3:Y:S04]  /*37970*/  LDL.LU.64 R30, [R1+0x1110] ;  /* 0x00111000011e7983 */ /* 0x000ee80000300a00 */
[----:B------:R-:W3:Y:S04]  /*37980*/  LDL.LU R28, [R1+0x1108] ;  /* 0x00110800011c7983 */ /* 0x000ee80000300800 */
        /* <DEDUP_REMOVED lines=19> */
[----:B--2---:R-:W-:Y:S01]  /*37ac0*/  IMAD.X R27, R6, 0x1, R69, P5 ;  /* 0x00000001061b7824 */ /* 0x004fe200028e0645 */
[----:B------:R-:W-:-:S02]  /*37ad0*/  SHF.R.S32.HI R6, RZ, 0x1f, R5 ;  /* 0x0000001fff067819 */ /* 0x000fc40000011405 */
[----:B---3--:R0:W-:Y:S04]  /*37ae0*/  STL.64 [R1+0x410], R28 ;  /* 0x0004101c01007387 */ /* 0x0081e80000100a00 */
[----:B------:R1:W-:Y:S01]  /*37af0*/  STL.64 [R1+0x408], R26 ;  /* 0x0004081a01007387 */ /* 0x0003e20000100a00 */
[C---:B0-----:R-:W-:Y:S02]  /*37b00*/  IADD3 R28, P2, PT, R4.reuse, R3, RZ ;  /* 0x00000003041c7210 */ /* 0x041fe40007f5e0ff */
[----:B-1----:R-:W-:-:S03]  /*37b10*/  IADD3 R26, P5, PT, R4, R68, RZ ;  /* 0x00000044041a7210 */ /* 0x002fc60007fbe0ff */
[----:B------:R-:W-:Y:S02]  /*37b20*/  IMAD.X R29, R7, 0x1, R2, P2 ;  /* 0x00000001071d7824 */ /* 0x000fe400010e0602 */
[----:B------:R-:W-:Y:S02]  /*37b30*/  VIADD R4, R5, UR28 ;  /* 0x0000001c05047c36 */ /* 0x000fe40008000000 */
[----:B------:R-:W-:Y:S01]  /*37b40*/  IMAD.X R27, R7, 0x1, R69, P5 ;  /* 0x00000001071b7824 */ /* 0x000fe200028e0645 */
[----:B------:R0:W-:Y:S02]  /*37b50*/  STL.64 [R1+0x400], R28 ;  /* 0x0004001c01007387 */ /* 0x0001e40000100a00 */
[----:B------:R-:W-:Y:S02]  /*37b60*/  SHF.R.S32.HI R7, RZ, 0x1f, R4 ;  /* 0x0000001fff077819 */ /* 0x000fe40000011404 */
[----:B------:R1:W-:Y:S01]  /*37b70*/  STL.64 [R1+0x3f8], R26 ;  /* 0x0003f81a01007387 */ /* 0x0003e20000100a00 */
[----:B0-----:R-:W-:-:S02]  /*37b80*/  IADD3 R28, P2, PT, R5, R3, RZ ;  /* 0x00000003051c7210 */ /* 0x001fc40007f5e0ff */
        /* <DEDUP_REMOVED lines=124> */
[----:B------:R0:W-:Y:S01]  /*38350*/  STL.64 [R1+0x300], R28 ;  /* 0x0003001c01007387 */ /* 0x0001e20000100a00 */
[----:B------:R-:W-:Y:S01]  /*38360*/  VIADD R90, R4, UR28 ;  /* 0x0000001c045a7c36 */ /* 0x000fe20008000000 */
[----:B------:R-:W-:Y:S02]  /*38370*/  F2FP.SATFINITE.E5M2.F32.PACK_AB_MERGE_C R7, R23, R24, RZ ;  /* 0x000000181707723e */ /* 0x000fe400048060ff */
[----:B------:R1:W-:Y:S01]  /*38380*/  STL.64 [R1+0x2f8], R26 ;  /* 0x0002f81a01007387 */ /* 0x0003e20000100a00 */
[----:B------:R-:W-:-:S04]  /*38390*/  VIADD R86, R90, UR28 ;  /* 0x0000001c5a567c36 */ /* 0x000fc80008000000 */
[----:B------:R-:W-:Y:S01]  /*383a0*/  VIADD R82, R86, UR28 ;  /* 0x0000001c56527c36 */ /* 0x000fe20008000000 */
[C---:B0-----:R-:W-:Y:S02]  /*383b0*/  IADD3 R28, P2, PT, R5.reuse, R3, RZ ;  /* 0x00000003051c7210 */ /* 0x041fe40007f5e0ff */
[----:B-1----:R-:W-:-:S03]  /*383c0*/  IADD3 R26, P5, PT, R5, R68, RZ ;  /* 0x00000044051a7210 */ /* 0x002fc60007fbe0ff */
[C---:B------:R-:W-:Y:S01]  /*383d0*/  IMAD.X R29, R6.reuse, 0x1, R2, P2 ;  /* 0x00000001061d7824 */ /* 0x040fe200010e0602 */
[----:B------:R-:W-:Y:S01]  /*383e0*/  SHF.R.S32.HI R5, RZ, 0x1f, R4 ;  /* 0x0000001fff057819 */ /* 0x000fe20000011404 */
[----:B------:R-:W-:-:S03]  /*383f0*/  IMAD.X R27, R6, 0x1, R69, P5 ;  /* 0x00000001061b7824 */ /* 0x000fc600028e0645 */
[----:B------:R0:W-:Y:S01]  /*38400*/  STL.64 [R1+0x2f0], R28 ;  /* 0x0002f01c01007387 */ /* 0x0001e20000100a00 */
[----:B------:R-:W-:-:S03]  /*38410*/  F2FP.SATFINITE.E5M2.F32.PACK_AB_MERGE_C R6, R21, R22, RZ ;  /* 0x000000161506723e */ /* 0x000fc600048060ff */
[----:B------:R1:W-:Y:S01]  /*38420*/  STL.64 [R1+0x2e8], R26 ;  /* 0x0002e81a01007387 */ /* 0x0003e20000100a00 */
[C---:B0-----:R-:W-:Y:S02]  /*38430*/  IADD3 R28, P5, PT, R4.reuse, R3, RZ ;  /* 0x00000003041c7210 */ /* 0x041fe40007fbe0ff */
[----:B-1----:R-:W-:-:S03]  /*38440*/  IADD3 R26, P2, PT, R4, R68, RZ ;  /* 0x00000044041a7210 */ /* 0x002fc60007f5e0ff */
[C---:B------:R-:W-:Y:S01]  /*38450*/  IMAD.X R29, R5.reuse, 0x1, R2, P5 ;  /* 0x00000001051d7824 */ /* 0x040fe200028e0602 */
[----:B------:R-:W-:Y:S02]  /*38460*/  SHF.R.S32.HI R4, RZ, 0x1f, R90 ;  /* 0x0000001fff047819 */ /* 0x000fe4000001145a */
[CC--:B------:R-:W-:Y:S01]  /*38470*/  IADD3 R92, P5, PT, R90.reuse, R3.reuse, RZ ;  /* 0x000000035a5c7210 */ /* 0x0c0fe20007fbe0ff */
[--C-:B------:R-:W-:Y:S01]  /*38480*/  IMAD.X R27, R5, 0x1, R69.reuse, P2 ;  /* 0x00000001051b7824 */ /* 0x100fe200010e0645 */
[----:B------:R-:W-:Y:S01]  /*38490*/  IADD3 R90, P2, PT, R90, R68, RZ ;  /* 0x000000445a5a7210 */ /* 0x000fe20007f5e0ff */
[----:B------:R-:W-:Y:S01]  /*384a0*/  STL.64 [R1+0x2e0], R28 ;  /* 0x0002e01c01007387 */ /* 0x000fe20000100a00 */
[----:B------:R-:W-:Y:S01]  /*384b0*/  SHF.R.S32.HI R5, RZ, 0x1f, R86 ;  /* 0x0000001fff057819 */ /* 0x000fe20000011456 */
[----:B------:R-:W-:Y:S01]  /*384c0*/  IMAD.X R93, R4, 0x1, R2, P5 ;  /* 0x00000001045d7824 */ /* 0x000fe200028e0602 */
[----:B------:R-:W-:Y:S01]  /*384d0*/  IADD3 R88, P5, PT, R86, R3, RZ ;  /* 0x0000000356587210 */ /* 0x000fe20007fbe0ff */
[----:B------:R-:W-:Y:S01]  /*384e0*/  IMAD.X R91, R4, 0x1, R69, P2 ;  /* 0x00000001045b7824 */ /* 0x000fe200010e0645 */
[----:B------:R-:W-:Y:S01]  /*384f0*/  STL.64 [R1+0x2d8], R26 ;  /* 0x0002d81a01007387 */ /* 0x000fe20000100a00 */
[----:B------:R-:W-:-:S02]  /*38500*/  SHF.R.S32.HI R4, RZ, 0x1f, R82 ;  /* 0x0000001fff047819 */ /* 0x000fc40000011452 */
[--C-:B------:R-:W-:Y:S01]  /*38510*/  IMAD.X R89, R5, 0x1, R2.reuse, P5 ;  /* 0x0000000105597824 */ /* 0x100fe200028e0602 */
[----:B------:R-:W-:Y:S01]  /*38520*/  IADD3 R86, P5, PT, R86, R68, RZ ;  /* 0x0000004456567210 */ /* 0x000fe20007fbe0ff */
[----:B------:R-:W-:Y:S01]  /*38530*/  STL.64 [R1+0xf80], R92 ;  /* 0x000f805c01007387 */ /* 0x000fe20000100a00 */
[----:B------:R-:W-:Y:S01]  /*38540*/  ISETP.GE.AND P2, PT, R8, UR4, PT ;  /* 0x0000000408007c0c */ /* 0x000fe2000bf46270 */
[----:B------:R-:W0:Y:S01]  /*38550*/  LDCU.64 UR4, c[0x0][0x398] ;  /* 0x00007300ff0477ac */ /* 0x000e220008000a00 */
[----:B------:R-:W-:Y:S01]  /*38560*/  F2FP.SATFINITE.E5M2.F32.PACK_AB_MERGE_C R8, R15, R16, RZ ;  /* 0x000000100f08723e */ /* 0x000fe200048060ff */
[----:B------:R-:W-:Y:S01]  /*38570*/  STL [R1+0xf88], R90 ;  /* 0x000f885a01007387 */ /* 0x000fe20000100800 */
[----:B------:R-:W-:Y:S01]  /*38580*/  IMAD.X R87, R5, 0x1, R69, P5 ;  /* 0x0000000105577824 */ /* 0x000fe200028e0645 */
[C---:B------:R-:W-:Y:S01]  /*38590*/  IADD3 R84, P5, PT, R82.reuse, R3, RZ ;  /* 0x0000000352547210 */ /* 0x040fe20007fbe0ff */
[----:B------:R-:W-:Y:S01]  /*385a0*/  VIADD R5, R82, UR28 ;  /* 0x0000001c52057c36 */ /* 0x000fe20008000000 */
[----:B------:R-:W-:Y:S03]  /*385b0*/  STL [R1+0xf78], R91 ;  /* 0x000f785b01007387 */ /* 0x000fe60000100800 */
[----:B------:R-:W-:Y:S01]  /*385c0*/  IMAD.X R85, R4, 0x1, R2, P5 ;  /* 0x0000000104557824 */ /* 0x000fe200028e0602 */
[----:B------:R-:W-:Y:S01]  /*385d0*/  STL.64 [R1+0xf90], R88 ;  /* 0x000f905801007387 */ /* 0x000fe20000100a00 */
[----:B------:R-:W-:-:S03]  /*385e0*/  IADD3 R82, P5, PT, R82, R68, RZ ;  /* 0x0000004452527210 */ /* 0x000fc60007fbe0ff */
[----:B------:R1:W-:Y:S02]  /*385f0*/  STL [R1+0x468], R7 ;  /* 0x0004680701007387 */ /* 0x0003e40000100800 */
[----:B------:R-:W-:Y:S01]  /*38600*/  IMAD.X R83, R4, 0x1, R69, P5 ;  /* 0x0000000104537824 */ /* 0x000fe200028e0645 */
[----:B------:R-:W-:Y:S01]  /*38610*/  IADD3 R80, P5, PT, R5, R3, RZ ;  /* 0x0000000305507210 */ /* 0x000fe20007fbe0ff */
[----:B------:R2:W-:Y:S04]  /*38620*/  STL [R1+0x46c], R6 ;  /* 0x00046c0601007387 */ /* 0x0005e80000100800 */
[----:B------:R-:W-:Y:S01]  /*38630*/  STL [R1+0xfa0], R86 ;  /* 0x000fa05601007387 */ /* 0x000fe20000100800 */
[----:B-1----:R-:W-:-:S03]  /*38640*/  F2FP.SATFINITE.E5M2.F32.PACK_AB_MERGE_C R7, R19, R20, RZ ;  /* 0x000000141307723e */ /* 0x002fc600048060ff */
[----:B------:R-:W-:Y:S01]  /*38650*/  STL [R1+0xf74], R87 ;  /* 0x000f745701007387 */ /* 0x000fe20000100800 */
[----:B--2---:R-:W-:-:S03]  /*38660*/  F2FP.SATFINITE.E5M2.F32.PACK_AB_MERGE_C R6, R17, R18, RZ ;  /* 0x000000121106723e */ /* 0x004fc600048060ff */
[----:B------:R1:W-:Y:S04]  /*38670*/  STL [R1+0x470], R7 ;  /* 0x0004700701007387 */ /* 0x0003e80000100800 */
[----:B------:R2:W-:Y:S04]  /*38680*/  STL [R1+0x474], R6 ;  /* 0x0004740601007387 */ /* 0x0005e80000100800 */
[----:B------:R-:W-:Y:S01]  /*38690*/  STL [R1+0xfa4], R84 ;  /* 0x000fa45401007387 */ /* 0x000fe20000100800 */
[----:B-1----:R-:W-:-:S03]  /*386a0*/  F2FP.SATFINITE.E5M2.F32.PACK_AB_MERGE_C R7, R9, R14, RZ ;  /* 0x0000000e0907723e */ /* 0x002fc600048060ff */
[----:B------:R-:W-:Y:S01]  /*386b0*/  STL [R1+0xf70], R85 ;  /* 0x000f705501007387 */ /* 0x000fe20000100800 */
[----:B--2---:R-:W-:-:S03]  /*386c0*/  SHF.R.S32.HI R6, RZ, 0x1f, R5 ;  /* 0x0000001fff067819 */ /* 0x004fc60000011405 */
[----:B------:R-:W-:Y:S04]  /*386d0*/  STL [R1+0x478], R8 ;  /* 0x0004780801007387 */ /* 0x000fe80000100800 */
[----:B------:R-:W-:Y:S04]  /*386e0*/  STL [R1+0x47c], R7 ;  /* 0x00047c0701007387 */ /* 0x000fe80000100800 */
[----:B------:R-:W-:Y:S04]  /*386f0*/  STL.64 [R1+0x1100], R68 ;  /* 0x0011004401007387 */ /* 0x000fe80000100a00 */
[----:B----4-:R-:W-:Y:S04]  /*38700*/  STL.64 [R1+0x10f8], R64 ;  /* 0x0010f84001007387 */ /* 0x010fe80000100a00 */
        /* <DEDUP_REMOVED lines=12> */
[----:B------:R1:W-:Y:S04]  /*387d0*/  STL.64 [R1+0x1090], R10 ;  /* 0x0010900a01007387 */ /* 0x0003e80000100a00 */
[----:B------:R-:W-:Y:S01]  /*387e0*/  STL [R1+0xf6c], R83 ;  /* 0x000f6c5301007387 */ /* 0x000fe20000100800 */
[----:B-1----:R-:W1:Y:S03]  /*387f0*/  LDTM.x64 R8, tmem[UR10+0x40] ;  /* 0x0000400a000879ee */ /* 0x002e660008340000 */
[----:B-1----:R-:W-:Y:S04]  /*38800*/  STL.64 [R1+0x100], R8 ;  /* 0x0001000801007387 */ /* 0x002fe80000100a00 */
        /* <DEDUP_REMOVED lines=30> */
[----:B------:R-:W-:Y:S04]  /*389f0*/  STL.64 [R1+0x1f8], R70 ;  /* 0x0001f84601007387 */ /* 0x000fe80000100a00 */
[----:B-1----:R-:W2:Y:S04]  /*38a00*/  LDL.LU.64 R68, [R1+0x1100] ;  /* 0x0011000001447983 */ /* 0x002ea80000300a00 */
[----:B------:R-:W3:Y:S04]  /*38a10*/  LDL.LU.64 R64, [R1+0x10f8] ;  /* 0x0010f80001407983 */ /* 0x000ee80000300a00 */
[----:B------:R-:W4:Y:S04]  /*38a20*/  LDL.LU.64 R62, [R1+0x10f0] ;  /* 0x0010f000013e7983 */ /* 0x000f280000300a00 */
[----:B------:R-:W2:Y:S04]  /*38a30*/  LDL.LU.64 R60, [R1+0x10e8] ;  /* 0x0010e800013c7983 */ /* 0x000ea80000300a00 */
[----:B------:R-:W5:Y:S04]  /*38a40*/  LDL.LU.64 R58, [R1+0x10e0] ;  /* 0x0010e000013a7983 */ /* 0x000f680000300a00 */
        /* <DEDUP_REMOVED lines=10> */
[----:B------:R-:W5:Y:S04]  /*38af0*/  LDL R41, [R1+0x2d0] ;  /* 0x0002d00001297983 */ /* 0x000f680000100800 */
[----:B---3--:R-:W-:Y:S04]  /*38b00*/  STL.64 [R1+0x1088], R64 ;  /* 0x0010884001007387 */ /* 0x008fe80000100a00 */
[----:B----4-:R-:W-:Y:S04]  /*38b10*/  STL.64 [R1+0x1080], R62 ;  /* 0x0010803e01007387 */ /* 0x010fe80000100a00 */
[----:B--2---:R-:W-:Y:S04]  /*38b20*/  STL.64 [R1+0x1078], R60 ;  /* 0x0010783c01007387 */ /* 0x004fe80000100a00 */
[----:B-----5:R-:W-:Y:S04]  /*38b30*/  STL.64 [R1+0x1070], R58 ;  /* 0x0010703a01007387 */ /* 0x020fe80000100a00 */
[----:B------:R-:W-:Y:S04]  /*38b40*/  STL.64 [R1+0x1068], R56 ;  /* 0x0010683801007387 */ /* 0x000fe80000100a00 */
[----:B------:R-:W-:Y:S04]  /*38b50*/  STL.64 [R1+0x1060], R54 ;  /* 0x0010603601007387 */ /* 0x000fe80000100a00 */
[----:B------:R-:W-:Y:S04]  /*38b60*/  STL.64 [R1+0x1058], R52 ;  /* 0x0010583401007387 */ /* 0x000fe80000100a00 */
[----:B------:R-:W-:Y:S04]  /*38b70*/  STL.64 [R1+0x1050], R50 ;  /* 0x0010503201007387 */ /* 0x000fe80000100a00 */
[----:B------:R-:W-:Y:S04]  /*38b80*/  STL.64 [R1+0x1048], R48 ;  /* 0x0010483001007387 */ /* 0x000fe80000100a00 */
[----:B------:R-:W-:Y:S04]  /*38b90*/  STL.64 [R1+0x1040], R46 ;  /* 0x0010402e01007387 */ /* 0x000fe80000100a00 */
[----:B------:R-:W-:Y:S04]  /*38ba0*/  STL.64 [R1+0x1038], R42 ;  /* 0x0010382a01007387 */ /* 0x000fe80000100a00 */
[----:B------:R-:W-:Y:S04]  /*38bb0*/  STL [R1+0x1030], R41 ;  /* 0x0010302901007387 */ /* 0x000fe80000100800 */
[----:B------:R-:W-:Y:S04]  /*38bc0*/  STL.64 [R1+0x1028], R30 ;  /* 0x0010281e01007387 */ /* 0x000fe80000100a00 */
[----:B------:R-:W-:Y:S04]  /*38bd0*/  STL.64 [R1+0x1020], R12 ;  /* 0x0010200c01007387 */ /* 0x000fe80000100a00 */
[----:B------:R-:W-:Y:S04]  /*38be0*/  STL.64 [R1+0x1018], R10 ;  /* 0x0010180a01007387 */ /* 0x000fe80000100a00 */
[----:B------:R-:W-:Y:S04]  /*38bf0*/  STL [R1+0x1014], R6 ;  /* 0x0010140601007387 */ /* 0x000fe80000100800 */
[----:B------:R1:W-:Y:S02]  /*38c00*/  STL [R1+0x1010], R5 ;  /* 0x0010100501007387 */ /* 0x0003e40000100800 */
[----:B-1----:R-:W1:Y:S02]  /*38c10*/  LDTM.x64 R4, tmem[UR10+0x80] ;  /* 0x0000800a000479ee */ /* 0x002e640008340000 */
[----:B-1----:R-:W-:Y:S04]  /*38c20*/  STL [R1+0x4], R5 ;  /* 0x0000040501007387 */ /* 0x002fe80000100800 */
        /* <DEDUP_REMOVED lines=21> */
[----:B------:R-:W-:Y:S04]  /*38d80*/  STL.64 [R1+0xb0], R48 ;  /* 0x0000b03001007387 */ /* 0x000fe80000100a00 */
[----:B------:R-:W-:Y:S01]  /*38d90*/  STL.64 [R1+0xb8], R50 ;  /* 0x0000b83201007387 */ /* 0x000fe20000100a00 */
[----:B-1----:R-:W-:-:S03]  /*38da0*/  IMAD.MOV.U32 R45, RZ, RZ, R4 ;  /* 0x000000ffff2d7224 */ /* 0x002fc600078e0004 */
        /* <DEDUP_REMOVED lines=19> */
[----:B------:R-:W5:Y:S04]  /*38ee0*/  LDL.LU R41, [R1+0x1030] ;  /* 0x0010300001297983 */ /* 0x000f680000300800 */
[----:B------:R-:W5:Y:S04]  /*38ef0*/  LDL.LU.64 R30, [R1+0x1028] ;  /* 0x00102800011e7983 */ /* 0x000f680000300a00 */
[----:B------:R-:W5:Y:S04]  /*38f00*/  LDL.LU.64 R12, [R1+0x1020] ;  /* 0x00102000010c7983 */ /* 0x000f680000300a00 */
[----:B------:R-:W5:Y:S04]  /*38f10*/  LDL.LU.64 R10, [R1+0x1018] ;  /* 0x00101800010a7983 */ /* 0x000f680000300a00 */
        /* <DEDUP_REMOVED lines=30> */
[----:B------:R-:W5:Y:S01]  /*39100*/  LDL.LU R7, [R1+0x74] ;  /* 0x0000740001077983 */ /* 0x000f620000300800 */
[----:B--2---:R-:W-:-:S02]  /*39110*/  F2FP.SATFINITE.E5M2.F32.PACK_AB_MERGE_C R93, R64, R65, RZ ;  /* 0x00000041405d723e */ /* 0x004fc400048060ff */
[----:B---3--:R-:W-:Y:S02]  /*39120*/  F2FP.SATFINITE.E5M2.F32.PACK_AB_MERGE_C R89, R62, R63, RZ ;  /* 0x0000003f3e59723e */ /* 0x008fe400048060ff */
[----:B----4-:R-:W-:Y:S02]  /*39130*/  F2FP.SATFINITE.E5M2.F32.PACK_AB_MERGE_C R92, R60, R61, RZ ;  /* 0x0000003d3c5c723e */ /* 0x010fe400048060ff */
[----:B-----5:R-:W-:Y:S02]  /*39140*/  F2FP.SATFINITE.E5M2.F32.PACK_AB_MERGE_C R84, R55, R56, RZ ;  /* 0x000000383754723e */ /* 0x020fe400048060ff */
[----:B------:R-:W-:Y:S02]  /*39150*/  F2FP.SATFINITE.E5M2.F32.PACK_AB_MERGE_C R91, R53, R54, RZ ;  /* 0x00000036355b723e */ /* 0x000fe400048060ff */
[----:B------:R-:W-:Y:S02]  /*39160*/  F2FP.SATFINITE.E5M2.F32.PACK_AB_MERGE_C R88, R50, R59, RZ ;  /* 0x0000003b3258723e */ /* 0x000fe400048060ff */
[----:B------:R-:W-:Y:S01]  /*39170*/  F2FP.SATFINITE.E5M2.F32.PACK_AB_MERGE_C R85, R51, R52, RZ ;  /* 0x000000343355723e */ /* 0x000fe200048060ff */
[----:B------:R-:W-:Y:S01]  /*39180*/  IMAD.X R81, R6, 0x1, R2, P5 ;  /* 0x0000000106517824 */ /* 0x000fe200028e0602 */
[C---:B------:R-:W-:Y:S01]  /*39190*/  IADD3 R78, P5, PT, R5.reuse, R68, RZ ;  /* 0x00000044054e7210 */ /* 0x040fe20007fbe0ff */
[----:B------:R-:W-:-:S03]  /*391a0*/  VIADD R4, R5, UR28 ;  /* 0x0000001c05047c36 */ /* 0x000fc60008000000 */
[----:B------:R1:W-:Y:S01]  /*391b0*/  STL.64 [R1+0xf98], R80 ;  /* 0x000f985001007387 */ /* 0x0003e20000100a00 */
[----:B------:R-:W-:Y:S01]  /*391c0*/  IMAD.X R79, R6, 0x1, R69, P5 ;  /* 0x00000001064f7824 */ /* 0x000fe200028e0645 */
[----:B------:R-:W-:Y:S01]  /*391d0*/  SHF.R.S32.HI R5, RZ, 0x1f, R4 ;  /* 0x0000001fff057819 */ /* 0x000fe20000011404 */
[C---:B------:R-:W-:Y:S01]  /*391e0*/  VIADD R50, R4.reuse, UR28 ;  /* 0x0000001c04327c36 */ /* 0x040fe20008000000 */
[C---:B------:R-:W-:Y:S02]  /*391f0*/  IADD3 R76, P5, PT, R4.reuse, R3, RZ ;  /* 0x00000003044c7210 */ /* 0x040fe40007fbe0ff */
[----:B------:R-:W-:Y:S03]  /*39200*/  STL.64 [R1+0xfa8], R78 ;  /* 0x000fa84e01007387 */ /* 0x000fe60000100a00 */
[----:B------:R-:W-:Y:S01]  /*39210*/  IMAD.X R77, R5, 0x1, R2, P5 ;  /* 0x00000001054d7824 */ /* 0x000fe200028e0602 */
[----:B------:R-:W-:Y:S01]  /*39220*/  IADD3 R74, P5, PT, R4, R68, RZ ;  /* 0x00000044044a7210 */ /* 0x000fe20007fbe0ff */
[----:B------:R-:W-:Y:S01]  /*39230*/  STL [R1+0xfd8], R92 ;  /* 0x000fd85c01007387 */ /* 0x000fe20000100800 */
[----:B------:R-:W-:-:S02]  /*39240*/  SHF.R.S32.HI R4, RZ, 0x1f, R50 ;  /* 0x0000001fff047819 */ /* 0x000fc40000011432 */
[----:B-1----:R-:W-:Y:S01]  /*39250*/  F2FP.SATFINITE.E5M2.F32.PACK_AB_MERGE_C R81, R57, R58, RZ ;  /* 0x0000003a3951723e */ /* 0x002fe200048060ff */
[----:B------:R-:W-:Y:S01]  /*39260*/  IMAD.X R75, R5, 0x1, R69, P5 ;  /* 0x00000001054b7824 */ /* 0x000fe200028e0645 */
[----:B------:R-:W-:Y:S01]  /*39270*/  IADD3 R72, P5, PT, R50, R3, RZ ;  /* 0x0000000332487210 */ /* 0x000fe20007fbe0ff */
[----:B------:R-:W-:Y:S04]  /*39280*/  STL [R1+0xfec], R93 ;  /* 0x000fec5d01007387 */ /* 0x000fe80000100800 */
[----:B------:R-:W-:Y:S01]  /*39290*/  STL [R1+0xfcc], R88 ;  /* 0x000fcc5801007387 */ /* 0x000fe20000100800 */
[----:B------:R-:W-:Y:S01]  /*392a0*/  IMAD.X R73, R4, 0x1, R2, P5 ;  /* 0x0000000104497824 */ /* 0x000fe200028e0602 */
[----:B------:R-:W-:Y:S02]  /*392b0*/  IADD3 R70, P5, PT, R50, R68, RZ ;  /* 0x0000004432467210 */ /* 0x000fe40007fbe0ff */
[----:B------:R-:W-:Y:S04]  /*392c0*/  STL [R1+0xfe8], R89 ;  /* 0x000fe85901007387 */ /* 0x000fe80000100800 */
[----:B------:R1:W-:Y:S04]  /*392d0*/  STL [R1+0xf68], R77 ;  /* 0x000f684d01007387 */ /* 0x0003e80000100800 */
[----:B------:R-:W-:Y:S04]  /*392e0*/  STL [R1+0x200], R50 ;  /* 0x0002003201007387 */ /* 0x000fe80000100800 */
[----:B------:R-:W-:Y:S01]  /*392f0*/  STL [R1+0xfc8], R81 ;  /* 0x000fc85101007387 */ /* 0x000fe20000100800 */
[----:B-1----:R-:W-:-:S03]  /*39300*/  F2FP.SATFINITE.E5M2.F32.PACK_AB_MERGE_C R77, R48, R49, RZ ;  /* 0x00000031304d723e */ /* 0x002fc600048060ff */
[----:B------:R-:W-:Y:S04]  /*39310*/  STL [R1+0xf64], R75 ;  /* 0x000f644b01007387 */ /* 0x000fe80000100800 */
[----:B------:R-:W-:Y:S01]  /*39320*/  STL.64 [R1+0xfc0], R84 ;  /* 0x000fc05401007387 */ /* 0x000fe20000100a00 */
[----:B------:R-:W-:-:S03]  /*39330*/  IMAD.X R71, R4, 0x1, R69, P5 ;  /* 0x0000000104477824 */ /* 0x000fc600028e0645 */
[----:B------:R-:W-:Y:S04]  /*39340*/  STL.64 [R1+0xfb8], R72 ;  /* 0x000fb84801007387 */ /* 0x000fe80000100a00 */
[----:B------:R1:W-:Y:S04]  /*39350*/  STL.64 [R1+0xfb0], R2 ;  /* 0x000fb00201007387 */ /* 0x0003e80000100a00 */
[----:B------:R-:W-:Y:S04]  /*39360*/  STL.64 [R1+0xfd0], R76 ;  /* 0x000fd04c01007387 */ /* 0x000fe80000100a00 */
[----:B------:R-:W2:Y:S01]  /*39370*/  LDL.LU R92, [R1+0x468] ;  /* 0x00046800015c7983 */ /* 0x000ea20000300800 */
[----:B-1----:R-:W-:-:S05]  /*39380*/  F2FP.SATFINITE.E5M2.F32.PACK_AB_MERGE_C R2, R46, R47, RZ ;  /* 0x0000002f2e02723e */ /* 0x002fca00048060ff */
[----:B------:R-:W-:Y:S04]  /*39390*/  STL [R1+0x228], R2 ;  /* 0x0002280201007387 */ /* 0x000fe80000100800 */
[----:B------:R1:W-:Y:S04]  /*393a0*/  STL.64 [R1+0xff0], R70 ;  /* 0x000ff04601007387 */ /* 0x0003e80000100a00 */
[----:B------:R3:W-:Y:S01]  /*393b0*/  STL.64 [R1+0xfe0], R68 ;  /* 0x000fe04401007387 */ /* 0x0007e20000100a00 */
[----:B------:R-:W-:Y:S02]  /*393c0*/  F2FP.SATFINITE.E5M2.F32.PACK_AB_MERGE_C R84, R44, R45, RZ ;  /* 0x0000002d2c54723e */ /* 0x000fe400048060ff */
[----:B-1----:R-:W-:-:S02]  /*393d0*/  F2FP.SATFINITE.E5M2.F32.PACK_AB_MERGE_C R70, R35, R36, RZ ;  /* 0x000000242346723e */ /* 0x002fc400048060ff */
[----:B---3--:R-:W-:Y:S02]  /*393e0*/  F2FP.SATFINITE.E5M2.F32.PACK_AB_MERGE_C R69, R33, R34, RZ ;  /* 0x000000222145723e */ /* 0x008fe400048060ff */
[----:B------:R-:W-:Y:S01]  /*393f0*/  F2FP.SATFINITE.E5M2.F32.PACK_AB_MERGE_C R68, R29, R32, RZ ;  /* 0x000000201d44723e */ /* 0x000fe200048060ff */
[----:B------:R-:W-:Y:S01]  /*39400*/  STL [R1+0x1000], R70 ;  /* 0x0010004601007387 */ /* 0x000fe20000100800 */
[----:B------:R-:W-:Y:S01]  /*39410*/  ISETP.GE.AND P5, PT, R41, UR14, PT ;  /* 0x0000000e29007c0c */ /* 0x000fe2000bfa6270 */
[----:B------:R-:W-:Y:S01]  /*39420*/  IMAD.MOV.U32 R88, RZ, RZ, R42 ;  /* 0x000000ffff587224 */ /* 0x000fe200078e002a */
[----:B------:R-:W-:Y:S01]  /*39430*/  F2FP.SATFINITE.E5M2.F32.PACK_AB_MERGE_C R71, R39, R40, RZ ;  /* 0x000000282747723e */ /* 0x000fe200048060ff */
[----:B------:R1:W-:Y:S01]  /*39440*/  STL.64 [R1+0xff8], R68 ;  /* 0x000ff84401007387 */ /* 0x0003e20000100a00 */
[----:B------:R-:W-:Y:S01]  /*39450*/  IMAD.MOV.U32 R89, RZ, RZ, R43 ;  /* 0x000000ffff597224 */ /* 0x000fe200078e002b */
[----:B------:R-:W-:Y:S01]  /*39460*/  F2FP.SATFINITE.E5M2.F32.PACK_AB_MERGE_C R73, R37, R38, RZ ;  /* 0x000000262549723e */ /* 0x000fe200048060ff */
        /* <DEDUP_REMOVED lines=8> */
[----:B-1----:R-:W-:Y:S01]  /*394f0*/  IMAD.MOV.U32 R68, RZ, RZ, R30 ;  /* 0x000000ffff447224 */ /* 0x002fe200078e001e */
[----:B------:R-:W-:Y:S01]  /*39500*/  F2FP.SATFINITE.E5M2.F32.PACK_AB_MERGE_C R86, R19, R20, RZ ;  /* 0x000000141356723e */ /* 0x000fe200048060ff */
[----:B------:R-:W-:Y:S01]  /*39510*/  IMAD.MOV.U32 R69, RZ, RZ, R31 ;  /* 0x000000ffff457224 */ /* 0x000fe200078e001f */
[----:B------:R-:W-:-:S02]  /*39520*/  F2FP.SATFINITE.E5M2.F32.PACK_AB_MERGE_C R90, R17, R18, RZ ;  /* 0x00000012115a723e */ /* 0x000fc400048060ff */
[----:B------:R-:W-:Y:S02]  /*39530*/  F2FP.SATFINITE.E5M2.F32.PACK_AB_MERGE_C R87, R15, R16, RZ ;  /* 0x000000100f57723e */ /* 0x000fe400048060ff */
[----:B------:R-:W-:Y:S02]  /*39540*/  F2FP.SATFINITE.E5M2.F32.PACK_AB_MERGE_C R83, R9, R14, RZ ;  /* 0x0000000e0953723e */ /* 0x000fe400048060ff */
[----:B------:R-:W-:Y:S02]  /*39550*/  F2FP.SATFINITE.E5M2.F32.PACK_AB_MERGE_C R75, R7, R8, RZ ;  /* 0x00000008074b723e */ /* 0x000fe400048060ff */
[----:B------:R-:W1:Y:S01]  /*39560*/  LDTM.x64 R4, tmem[UR10+0xc0] ;  /* 0x0000c00a000479ee */ /* 0x000e620008340000 */
[----:B------:R3:W-:Y:S01]  /*39570*/  STL.64 [R1+0x1008], R72 ;  /* 0x0010084801007387 */ /* 0x0007e20000100a00 */
[C---:B------:R-:W-:Y:S01]  /*39580*/  ISETP.LT.AND P5, PT, R0.reuse, UR33, !P5 ;  /* 0x0000002100007c0c */ /* 0x040fe2000efa1270 */
[----:B------:R-:W-:Y:S01]  /*39590*/  NOP ;  /* 0x0000000000007918 */ /* 0x000fe20000000000 */
[----:B------:R-:W4:Y:S01]  /*395a0*/  LDCU.64 UR10, c[0x0][0x398] ;  /* 0x00007300ff0a77ac */ /* 0x000f220008000a00 */
[----:B---3--:R-:W3:Y:S04]  /*395b0*/  LDL.LU.64 R72, [R1+0x450] ;  /* 0x0004500001487983 */ /* 0x008ee80000300a00 */
[----:B------:R-:W5:Y:S04]  /*395c0*/  LDL.LU R79, [R1+0x46c] ;  /* 0x00046c00014f7983 */ /* 0x000f680000300800 */
[----:B-1----:R1:W-:Y:S04]  /*395d0*/  STL [R1+0xf60], R66 ;  /* 0x000f604201007387 */ /* 0x0023e80000100800 */
[----:B-1----:R-:W3:Y:S04]  /*395e0*/  LDL.LU R66, [R1+0x2d0] ;  /* 0x0002d00001427983 */ /* 0x002ee80000300800 */
[----:B------:R1:W-:Y:S04]  /*395f0*/  STL [R1+0xf5c], R67 ;  /* 0x000f5c4301007387 */ /* 0x0003e80000100800 */
[----:B-1----:R-:W0:Y:S04]  /*39600*/  LDL.LU R67, [R1+0x2d4] ;  /* 0x0002d40001437983 */ /* 0x002e280000300800 */
[----:B--2---:R1:W-:Y:S01]  /*39610*/  @P5 STG.E.U8 desc[UR20][R88.64], R92 ;  /* 0x0000005c58005986 */ /* 0x0043e2000c101114 */
[----:B------:R-:W-:Y:S01]  /*39620*/  ISETP.GE.AND P5, PT, R0, UR15, PT ;  /* 0x0000000f00007c0c */ /* 0x000fe2000bfa6270 */
[----:B------:R-:W2:Y:S02]  /*39630*/  LDCU.64 UR14, c[0x0][0x398] ;  /* 0x00007300ff0e77ac */ /* 0x000ea40008000a00 */
[----:B-1----:R-:W2:Y:S01]  /*39640*/  LDL.LU.64 R88, [R1+0x438] ;  /* 0x0004380001587983 */ /* 0x002ea20000300a00 */
[----:B0-----:R-:W-:Y:S01]  /*39650*/  ISETP.LT.AND P5, PT, R67, UR4, !P5 ;  /* 0x0000000443007c0c */ /* 0x001fe2000efa1270 */
[----:B------:R-:W0:-:S12]  /*39660*/  LDCU UR4, c[0x0][0x39c] ;  /* 0x00007380ff0477ac */ /* 0x000e180008000800 */
[----:B------:R1:W-:Y:S01]  /*39670*/  @P5 STG.E.U8 desc[UR20][R68.64], R84 ;  /* 0x0000005444005986 */ /* 0x0003e2000c101114 */
[----:B---3--:R-:W-:Y:S01]  /*39680*/  ISETP.LT.AND P5, PT, R66, UR6, !P0 ;  /* 0x0000000642007c0c */ /* 0x008fe2000c7a1270 */
[----:B------:R-:W3:Y:S01]  /*39690*/  LDCU UR6, c[0x0][0x398] ;  /* 0x00007300ff0677ac */ /* 0x000ee20008000800 */
[----:B-1----:R-:W-:Y:S02]  /*396a0*/  PRMT R68, R92, 0x9910, RZ ;  /* 0x000099105c447816 */ /* 0x002fe400000000ff */
[----:B------:R-:W3:Y:S02]  /*396b0*/  LDL.LU.64 R92, [R1+0x430] ;  /* 0x00043000015c7983 */ /* 0x000ee40000300a00 */
[----:B------:R-:W-:-:S07]  /*396c0*/  SHF.R.S32.HI R68, RZ, 0x8, R68 ;  /* 0x00000008ff447819 */ /* 0x000fce0000011444 */
[----:B------:R1:W-:Y:S04]  /*396d0*/  @P5 STG.E.U8 desc[UR20][R72.64], R68 ;  /* 0x0000004448005986 */ /* 0x0003e8000c101114 */
[----:B-1----:R-:W3:Y:S01]  /*396e0*/  LDL.LU.64 R72, [R1+0x428] ;  /* 0x0004280001487983 */ /* 0x002ee20000300a00 */
[----:B------:R-:W-:Y:S01]  /*396f0*/  VIADD R68, R0, 0x6 ;  /* 0x0000000600447836 */ /* 0x000fe20000000000 */
[----:B------:R-:W-:Y:S01]  /*39700*/  ISETP.LT.AND P0, PT, R67, UR12, !P0 ;  /* 0x0000000c43007c0c */ /* 0x000fe2000c701270 */
[----:B------:R-:W1:Y:S03]  /*39710*/  LDCU UR12, c[0x0][0x398] ;  /* 0x00007300ff0c77ac */ /* 0x000e660008000800 */
[----:B0-----:R-:W-:Y:S01]  /*39720*/  ISETP.GE.AND P5, PT, R68, UR4, PT ;  /* 0x0000000444007c0c */ /* 0x001fe2000bfa6270 */
[----:B------:R-:W0:Y:S01]  /*39730*/  LDCU UR4, c[0x0][0x39c] ;  /* 0x00007380ff0477ac */ /* 0x000e220008000800 */
[----:B------:R-:W-:-:S02]  /*39740*/  PRMT R68, R84, 0x9910, RZ ;  /* 0x0000991054447816 */ /* 0x000fc400000000ff */
[----:B-----5:R-:W-:Y:S01]  /*39750*/  PRMT R70, R79, 0x9910, RZ ;  /* 0x000099104f467816 */ /* 0x020fe200000000ff */
[----:B------:R-:W5:Y:S01]  /*39760*/  LDL.LU.64 R84, [R1+0x420] ;  /* 0x0004200001547983 */ /* 0x000f620000300a00 */
[----:B------:R-:W-:-:S05]  /*39770*/  SHF.R.S32.HI R68, RZ, 0x8, R68 ;  /* 0x00000008ff447819 */ /* 0x000fca0000011444 */
[----:B------:R0:W-:Y:S01]  /*39780*/  @P0 STG.E.U8 desc[UR20][R80.64], R68 ;  /* 0x0000004450000986 */ /* 0x0001e2000c101114 */
[----:B----4-:R-:W-:Y:S01]  /*39790*/  ISETP.LT.AND P0, PT, R66, UR10, !P3 ;  /* 0x0000000a42007c0c */ /* 0x010fe2000df01270 */
[----:B------:R-:W4:Y:S01]  /*397a0*/  LDCU UR10, c[0x0][0x398] ;  /* 0x00007300ff0a77ac */ /* 0x000f220008000800 */
[----:B------:R-:W-:Y:S02]  /*397b0*/  ISETP.LT.AND P3, PT, R67, UR16, !P3 ;  /* 0x0000001043007c0c */ /* 0x000fe4000df61270 */
[----:B------:R-:W-:Y:S01]  /*397c0*/  SHF.R.S32.HI R70, RZ, 0x8, R70 ;  /* 0x00000008ff467819 */ /* 0x000fe20000011446 */
[----:B------:R-:W1:Y:S01]  /*397d0*/  LDCU UR16, c[0x0][0x398] ;  /* 0x00007300ff1077ac */ /* 0x000e620008000800 */
[----:B0-----:R-:W-:Y:S01]  /*397e0*/  VIADD R68, R0, 0x7 ;  /* 0x0000000700447836 */ /* 0x001fe20000000000 */
[----:B------:R-:W5:Y:S06]  /*397f0*/  LDL.LU R80, [R1+0x470] ;  /* 0x0004700001507983 */ /* 0x000f6c0000300800 */
[----:B------:R0:W-:Y:S01]  /*39800*/  @P0 STG.E.U8 desc[UR20][R76.64], R79 ;  /* 0x0000004f4c000986 */ /* 0x0001e2000c101114 */
[----:B------:R-:W-:Y:S01]  /*39810*/  ISETP.GE.AND P0, PT, R68, UR4, PT ;  /* 0x0000000444007c0c */ /* 0x000fe2000bf06270 */
[----:B------:R-:W1:Y:S02]  /*39820*/  LDCU UR4, c[0x0][0x39c] ;  /* 0x00007380ff0477ac */ /* 0x000e640008000800 */
[----:B------:R-:W4:Y:S01]  /*39830*/  LDL.LU.64 R68, [R1+0x418] ;  /* 0x0004180001447983 */ /* 0x000f220000300a00 */
[----:B0-----:R-:W-:-:S04]  /*39840*/  PRMT R76, R71, 0x9910, RZ ;  /* 0x00009910474c7816 */ /* 0x001fc800000000ff */
[----:B------:R-:W-:Y:S01]  /*39850*/  SHF.R.S32.HI R76, RZ, 0x8, R76 ;  /* 0x00000008ff4c7819 */ /* 0x000fe2000001144c */
[----:B--2---:R0:W-:Y:S01]  /*39860*/  @P3 STG.E.U8 desc[UR20][R88.64], R71 ;  /* 0x0000004758003986 */ /* 0x0041e2000c101114 */
[----:B------:R-:W-:Y:S01]  /*39870*/  ISETP.LT.AND P3, PT, R66, UR14, !P4 ;  /* 0x0000000e42007c0c */ /* 0x000fe2000e761270 */
[C---:B------:R-:W-:Y:S01]  /*39880*/  VIADD R79, R0.reuse, 0x9 ;  /* 0x00000009004f7836 */ /* 0x040fe20000000000 */
[----:B------:R-:W-:Y:S01]  /*39890*/  ISETP.LT.AND P4, PT, R67, UR22, !P4 ;  /* 0x0000001643007c0c */ /* 0x000fe2000e781270 */
[----:B------:R-:W2:Y:S01]  /*398a0*/  LDCU UR14, c[0x0][0x398] ;  /* 0x00007300ff0e77ac */ /* 0x000ea20008000800 */
[----:B0-----:R-:W2:Y:S09]  /*398b0*/  LDL.LU.64 R88, [R1+0x410] ;  /* 0x0004100001587983 */ /* 0x001eb20000300a00 */
[----:B---3--:R0:W-:Y:S02]  /*398c0*/  @P3 STG.E.U8 desc[UR20][R92.64], R70 ;  /* 0x000000465c003986 */ /* 0x0081e4000c101114 */
[----:B0-----:R-:W-:-:S05]  /*398d0*/  VIADD R70, R0, 0x8 ;  /* 0x0000000800467836 */ /* 0x001fca0000000000 */
[----:B-1----:R-:W-:Y:S01]  /*398e0*/  ISETP.GE.AND P3, PT, R70, UR4, PT ;  /* 0x0000000446007c0c */ /* 0x002fe2000bf66270 */
[----:B------:R-:W0:Y:S01]  /*398f0*/  LDCU UR4, c[0x0][0x39c] ;  /* 0x00007380ff0477ac */ /* 0x000e220008000800 */
[----:B------:R-:W3:Y:S04]  /*39900*/  LDL.LU.64 R70, [R1+0x408] ;  /* 0x0004080001467983 */ /* 0x000ee80000300a00 */
[----:B------:R-:W2:Y:S04]  /*39910*/  LDL.LU R92, [R1+0x474] ;  /* 0x00047400015c7983 */ /* 0x000ea80000300800 */
[----:B------:R1:W-:Y:S04]  /*39920*/  @P4 STG.E.U8 desc[UR20][R72.64], R76 ;  /* 0x0000004c48004986 */ /* 0x0003e8000c101114 */
[----:B-1----:R-:W4:Y:S01]  /*39930*/  LDL.LU.64 R72, [R1+0x1008] ;  /* 0x0010080001487983 */ /* 0x002f220000300a00 */
[C---:B------:R-:W-:Y:S01]  /*39940*/  ISETP.LT.AND P4, PT, R66.reuse, UR18, !P6 ;  /* 0x0000001242007c0c */ /* 0x040fe2000f781270 */
[----:B------:R-:W1:Y:S01]  /*39950*/  LDCU UR18, c[0x0][0x398] ;  /* 0x00007300ff1277ac */ /* 0x000e620008000800 */
[----:B------:R-:W-:Y:S01]  /*39960*/  ISETP.LT.AND P6, PT, R67, UR26, !P6 ;  /* 0x0000001a43007c0c */ /* 0x000fe2000f7c1270 */
[----:B------:R-:W2:Y:S10]  /*39970*/  LDL.LU.64 R76, [R1+0x400] ;  /* 0x00040000014c7983 */ /* 0x000eb40000300a00 */
[----:B-----5:R5:W-:Y:S01]  /*39980*/  @P4 STG.E.U8 desc[UR20][R84.64], R80 ;  /* 0x0000005054004986 */ /* 0x020be2000c101114 */
[----:B0-----:R-:W-:Y:S01]  /*39990*/  ISETP.GE.AND P4, PT, R79, UR4, PT ;  /* 0x000000044f007c0c */ /* 0x001fe2000bf86270 */
[----:B------:R-:W0:Y:S02]  /*399a0*/  LDCU UR4, c[0x0][0x39c] ;  /* 0x00007380ff0477ac */ /* 0x000e240008000800 */
[----:B-----5:R-:W5:Y:S04]  /*399b0*/  LDL.LU.64 R84, [R1+0x3f8] ;  /* 0x0003f80001547983 */ /* 0x020f680000300a00 */
[----:B----4-:R4:W-:Y:S01]  /*399c0*/  @P6 STG.E.U8 desc[UR20][R68.64], R73 ;  /* 0x0000004944006986 */ /* 0x0109e2000c101114 */
[----:B------:R-:W-:-:S02]  /*399d0*/  ISETP.LT.AND P6, PT, R66, UR24, !P2 ;  /* 0x0000001842007c0c */ /* 0x000fc4000d7c1270 */
[----:B------:R-:W-:Y:S02]  /*399e0*/  ISETP.LT.AND P2, PT, R67, UR30, !P2 ;  /* 0x0000001e43007c0c */ /* 0x000fe4000d741270 */
[----:B----4-:R-:W-:Y:S02]  /*399f0*/  PRMT R68, R80, 0x9910, RZ ;  /* 0x0000991050447816 */ /* 0x010fe400000000ff */
[----:B------:R-:W4:Y:S02]  /*39a00*/  LDL.LU.64 R80, [R1+0x3f0] ;  /* 0x0003f00001507983 */ /* 0x000f240000300a00 */
[----:B------:R-:W-:Y:S01]  /*39a10*/  SHF.R.S32.HI R69, RZ, 0x8, R68 ;  /* 0x00000008ff457819 */ /* 0x000fe20000011444 */
[----:B------:R-:W-:-:S04]  /*39a20*/  VIADD R68, R0, 0xa ;  /* 0x0000000a00447836 */ /* 0x000fc80000000000 */
[----:B--2---:R2:W-:Y:S01]  /*39a30*/  @P6 STG.E.U8 desc[UR20][R88.64], R69 ;  /* 0x0000004558006986 */ /* 0x0045e2000c101114 */
[----:B0-----:R-:W-:Y:S01]  /*39a40*/  ISETP.GE.AND P6, PT, R68, UR4, PT ;  /* 0x0000000444007c0c */ /* 0x001fe2000bfc6270 */
[----:B------:R-:W0:Y:S01]  /*39a50*/  LDCU UR4, c[0x0][0x39c] ;  /* 0x00007380ff0477ac */ /* 0x000e220008000800 */
[----:B------:R-:W-:-:S04]  /*39a60*/  PRMT R68, R73, 0x9910, RZ ;  /* 0x0000991049447816 */ /* 0x000fc800000000ff */
[----:B------:R-:W-:Y:S01]  /*39a70*/  SHF.R.S32.HI R68, RZ, 0x8, R68 ;  /* 0x00000008ff447819 */ /* 0x000fe20000011444 */
[----:B--2---:R-:W2:Y:S04]  /*39a80*/  LDL.LU.64 R88, [R1+0x3e8] ;  /* 0x0003e80001587983 */ /* 0x004ea80000300a00 */
[----:B---3--:R3:W-:Y:S04]  /*39a90*/  @P2 STG.E.U8 desc[UR20][R70.64], R68 ;  /* 0x0000004446002986 */ /* 0x0087e8000c101114 */
[----:B---3--:R-:W5:Y:S04]  /*39aa0*/  LDL.LU R70, [R1+0x1000] ;  /* 0x0010000001467983 */ /* 0x008f680000300800 */
[----:B------:R-:W3:Y:S04]  /*39ab0*/  LDL.LU.64 R68, [R1+0x3e0] ;  /* 0x0003e00001447983 */ /* 0x000ee80000300a00 */
[----:B------:R-:W3:Y:S01]  /*39ac0*/  LDL.LU R79, [R1+0x478] ;  /* 0x00047800014f7983 */ /* 0x000ee20000300800 */
[----:B------:R-:W-:Y:S01]  /*39ad0*/  ISETP.LT.AND P2, PT, R66, UR32, !P5 ;  /* 0x0000002042007c0c */ /* 0x000fe2000ef41270 */
[----:B------:R-:W-:-:S12]  /*39ae0*/  VIADD R71, R0, 0xb ;  /* 0x0000000b00477836 */ /* 0x000fd80000000000 */
[----:B------:R1:W-:Y:S01]  /*39af0*/  @P2 STG.E.U8 desc[UR20][R76.64], R92 ;  /* 0x0000005c4c002986 */ /* 0x0003e2000c101114 */
[----:B0-----:R-:W-:Y:S01]  /*39b00*/  ISETP.GE.AND P2, PT, R71, UR4, PT ;  /* 0x0000000447007c0c */ /* 0x001fe2000bf46270 */
[----:B------:R-:W0:Y:S02]  /*39b10*/  LDCU UR4, c[0x0][0x398] ;  /* 0x00007300ff0477ac */ /* 0x000e240008000800 */
[----:B-1----:R-:W2:Y:S01]  /*39b20*/  LDL.LU.64 R76, [R1+0x3d8] ;  /* 0x0003d800014c7983 */ /* 0x002ea20000300a00 */
[----:B0-----:R-:W-:Y:S01]  /*39b30*/  ISETP.LT.AND P5, PT, R67, UR4, !P5 ;  /* 0x0000000443007c0c */ /* 0x001fe2000efa1270 */
[----:B------:R-:W0:Y:S01]  /*39b40*/  LDCU UR4, c[0x0][0x39c] ;  /* 0x00007380ff0477ac */ /* 0x000e220008000800 */
[----:B------:R-:W-:Y:S02]  /*39b50*/  PRMT R71, R92, 0x9910, RZ ;  /* 0x000099105c477816 */ /* 0x000fe400000000ff */
[----:B------:R-:W2:Y:S02]  /*39b60*/  LDL.LU.64 R92, [R1+0x3d0] ;  /* 0x0003d000015c7983 */ /* 0x000ea40000300a00 */
[----:B------:R-:W-:Y:S01]  /*39b70*/  SHF.R.S32.HI R73, RZ, 0x8, R71 ;  /* 0x00000008ff497819 */ /* 0x000fe20000011447 */
[----:B------:R-:W-:-:S06]  /*39b80*/  VIADD R71, R0, 0xc ;  /* 0x0000000c00477836 */ /* 0x000fcc0000000000 */
[----:B-----5:R1:W-:Y:S01]  /*39b90*/  @P5 STG.E.U8 desc[UR20][R84.64], R70 ;  /* 0x0000004654005986 */ /* 0x0203e2000c101114 */
[----:B------:R-:W-:Y:S01]  /*39ba0*/  ISETP.LT.AND P5, PT, R66, UR6, !P0 ;  /* 0x0000000642007c0c */ /* 0x000fe2000c7a1270 */
[----:B------:R-:W5:Y:S01]  /*39bb0*/  LDCU UR6, c[0x0][0x398] ;  /* 0x00007300ff0677ac */ /* 0x000f620008000800 */
[----:B-1----:R-:W-:Y:S01]  /*39bc0*/  PRMT R70, R70, 0x9910, RZ ;  /* 0x0000991046467816 */ /* 0x002fe200000000ff */
[----:B------:R-:W3:Y:S10]  /*39bd0*/  LDL.LU.64 R84, [R1+0x3c8] ;  /* 0x0003c80001547983 */ /* 0x000ef40000300a00 */
[----:B----4-:R1:W-:Y:S01]  /*39be0*/  @P5 STG.E.U8 desc[UR20][R80.64], R73 ;  /* 0x0000004950005986 */ /* 0x0103e2000c101114 */
[----:B0-----:R-:W-:Y:S01]  /*39bf0*/  ISETP.GE.AND P5, PT, R71, UR4, PT ;  /* 0x0000000447007c0c */ /* 0x001fe2000bfa6270 */
[----:B------:R-:W0:Y:S01]  /*39c00*/  LDCU UR4, c[0x0][0x398] ;  /* 0x00007300ff0477ac */ /* 0x000e220008000800 */
[----:B------:R-:W-:Y:S01]  /*39c10*/  SHF.R.S32.HI R70, RZ, 0x8, R70 ;  /* 0x00000008ff467819 */ /* 0x000fe20000011446 */
[----:B-1----:R-:W4:Y:S01]  /*39c20*/  LDL.LU R80, [R1+0x47c] ;  /* 0x00047c0001507983 */ /* 0x002f220000300800 */
[----:B0-----:R-:W-:Y:S01]  /*39c30*/  ISETP.LT.AND P0, PT, R67, UR4, !P0 ;  /* 0x0000000443007c0c */ /* 0x001fe2000c701270 */
[----:B------:R-:W0:-:S12]  /*39c40*/  LDCU UR4, c[0x0][0x39c] ;  /* 0x00007380ff0477ac */ /* 0x000e180008000800 */
[----:B--2---:R1:W-:Y:S01]  /*39c50*/  @P0 STG.E.U8 desc[UR20][R88.64], R70 ;  /* 0x0000004658000986 */ /* 0x0043e2000c101114 */
[----:B-----5:R-:W-:Y:S01]  /*39c60*/  ISETP.LT.AND P0, PT, R66, UR6, !P3 ;  /* 0x0000000642007c0c */ /* 0x020fe2000df01270 */
[----:B------:R-:W2:Y:S02]  /*39c70*/  LDCU UR6, c[0x0][0x398] ;  /* 0x00007300ff0677ac */ /* 0x000ea40008000800 */
[----:B-1----:R-:W4:Y:S10]  /*39c80*/  LDL.LU.64 R88, [R1+0x3c0] ;  /* 0x0003c00001587983 */ /* 0x002f340000300a00 */
[----:B---3--:R1:W-:Y:S04]  /*39c90*/  @P0 STG.E.U8 desc[UR20][R68.64], R79 ;  /* 0x0000004f44000986 */ /* 0x0083e8000c101114 */
[----:B-1----:R-:W3:Y:S01]  /*39ca0*/  LDL.LU.64 R68, [R1+0xff8] ;  /* 0x000ff80001447983 */ /* 0x002ee20000300a00 */
[----:B------:R-:W-:-:S05]  /*39cb0*/  VIADD R70, R0, 0xd ;  /* 0x0000000d00467836 */ /* 0x000fca0000000000 */
[----:B0-----:R-:W-:Y:S01]  /*39cc0*/  ISETP.GE.AND P0, PT, R70, UR4, PT ;  /* 0x0000000446007c0c */ /* 0x001fe2000bf06270 */
[----:B------:R-:W0:Y:S01]  /*39cd0*/  LDCU UR4, c[0x0][0x398] ;  /* 0x00007300ff0477ac */ /* 0x000e220008000800 */
[----:B------:R-:W5:Y:S01]  /*39ce0*/  LDL.LU.64 R70, [R1+0x3b8] ;  /* 0x0003b80001467983 */ /* 0x000f620000300a00 */
[----:B0-----:R-:W-:Y:S01]  /*39cf0*/  ISETP.LT.AND P3, PT, R67, UR4, !P3 ;  /* 0x0000000443007c0c */ /* 0x001fe2000df61270 */
[----:B------:R-:W0:Y:S01]  /*39d00*/  LDCU UR4, c[0x0][0x39c] ;  /* 0x00007380ff0477ac */ /* 0x000e220008000800 */
[----:B------:R-:W-:-:S04]  /*39d10*/  PRMT R73, R79, 0x9910, RZ ;  /* 0x000099104f497816 */ /* 0x000fc800000000ff */
[----:B------:R-:W-:Y:S01]  /*39d20*/  SHF.R.S32.HI R79, RZ, 0x8, R73 ;  /* 0x00000008ff4f7819 */ /* 0x000fe20000011449 */
[----:B------:R-:W-:-:S06]  /*39d30*/  VIADD R73, R0, 0xe ;  /* 0x0000000e00497836 */ /* 0x000fcc0000000000 */
[----:B---3--:R1:W-:Y:S04]  /*39d40*/  @P3 STG.E.U8 desc[UR20][R76.64], R69 ;  /* 0x000000454c003986 */ /* 0x0083e8000c101114 */
[----:B-1----:R-:W3:Y:S01]  /*39d50*/  LDL.LU.64 R76, [R1+0x3b0] ;  /* 0x0003b000014c7983 */ /* 0x002ee20000300a00 */
[----:B--2---:R-:W-:Y:S01]  /*39d60*/  ISETP.LT.AND P3, PT, R66, UR6, !P4 ;  /* 0x0000000642007c0c */ /* 0x004fe2000e761270 */
[----:B------:R-:W1:-:S12]  /*39d70*/  LDCU UR6, c[0x0][0x398] ;  /* 0x00007300ff0677ac */ /* 0x000e580008000800 */
[----:B------:R2:W-:Y:S04]  /*39d80*/  @P3 STG.E.U8 desc[UR20][R92.64], R79 ;  /* 0x0000004f5c003986 */ /* 0x0005e8000c101114 */
[----:B--2---:R-:W2:Y:S01]  /*39d90*/  LDL.LU.64 R92, [R1+0x3a8] ;  /* 0x0003a800015c7983 */ /* 0x004ea20000300a00 */
[----:B0-----:R-:W-:Y:S01]  /*39da0*/  ISETP.GE.AND P3, PT, R73, UR4, PT ;  /* 0x0000000449007c0c */ /* 0x001fe2000bf66270 */
[----:B------:R-:W0:Y:S01]  /*39db0*/  LDCU UR4, c[0x0][0x398] ;  /* 0x00007300ff0477ac */ /* 0x000e220008000800 */
[----:B------:R-:W-:-:S04]  /*39dc0*/  PRMT R69, R69, 0x9910, RZ ;  /* 0x0000991045457816 */ /* 0x000fc800000000ff */
[----:B------:R-:W-:Y:S02]  /*39dd0*/  SHF.R.S32.HI R69, RZ, 0x8, R69 ;  /* 0x00000008ff457819 */ /* 0x000fe40000011445 */
[----:B0-----:R-:W-:Y:S01]  /*39de0*/  ISETP.LT.AND P4, PT, R67, UR4, !P4 ;  /* 0x0000000443007c0c */ /* 0x001fe2000e781270 */
[----:B------:R-:W0:-:S12]  /*39df0*/  LDCU UR4, c[0x0][0x39c] ;  /* 0x00007380ff0477ac */ /* 0x000e180008000800 */
[----:B------:R0:W-:Y:S01]  /*39e00*/  @P4 STG.E.U8 desc[UR20][R84.64], R69 ;  /* 0x0000004554004986 */ /* 0x0001e2000c101114 */
[----:B-1----:R-:W-:Y:S01]  /*39e10*/  ISETP.LT.AND P4, PT, R66, UR6, !P6 ;  /* 0x0000000642007c0c */ /* 0x002fe2000f781270 */
[----:B------:R-:W1:Y:S01]  /*39e20*/  LDCU UR6, c[0x0][0x398] ;  /* 0x00007300ff0677ac */ /* 0x000e620008000800 */
[----:B0-----:R-:W-:Y:S01]  /*39e30*/  VIADD R69, R0, 0xf ;  /* 0x0000000f00457836 */ /* 0x001fe20000000000 */
[----:B------:R-:W2:Y:S10]  /*39e40*/  LDL.LU.64 R84, [R1+0x3a0] ;  /* 0x0003a00001547983 */ /* 0x000eb40000300a00 */
[----:B----4-:R0:W-:Y:S01]  /*39e50*/  @P4 STG.E.U8 desc[UR20][R88.64], R80 ;  /* 0x0000005058004986 */ /* 0x0101e2000c101114 */
[----:B------:R-:W-:Y:S01]  /*39e60*/  ISETP.GE.AND P4, PT, R69, UR4, PT ;  /* 0x0000000445007c0c */ /* 0x000fe2000bf86270 */
[----:B------:R-:W4:Y:S02]  /*39e70*/  LDCU UR4, c[0x0][0x398] ;  /* 0x00007300ff0477ac */ /* 0x000f240008000800 */
[----:B0-----:R-:W2:Y:S01]  /*39e80*/  LDL.LU.64 R88, [R1+0x398] ;  /* 0x0003980001587983 */ /* 0x001ea20000300a00 */
[----:B----4-:R-:W-:Y:S01]  /*39e90*/  ISETP.LT.AND P6, PT, R67, UR4, !P6 ;  /* 0x0000000443007c0c */ /* 0x010fe2000f7c1270 */
[----:B------:R-:W0:Y:S01]  /*39ea0*/  LDCU UR4, c[0x0][0x39c] ;  /* 0x00007380ff0477ac */ /* 0x000e220008000800 */
[----:B------:R-:W-:-:S11]  /*39eb0*/  PRMT R69, R80, 0x9910, RZ ;  /* 0x0000991050457816 */ /* 0x000fd600000000ff */
[----:B-----5:R4:W-:Y:S01]  /*39ec0*/  @P6 STG.E.U8 desc[UR20][R70.64], R68 ;  /* 0x0000004446006986 */ /* 0x0209e2000c101114 */
[----:B-1----:R-:W-:Y:S01]  /*39ed0*/  ISETP.LT.AND P6, PT, R66, UR6, !P2 ;  /* 0x0000000642007c0c */ /* 0x002fe2000d7c1270 */
[----:B------:R-:W1:Y:S01]  /*39ee0*/  LDCU UR6, c[0x0][0x398] ;  /* 0x00007300ff0677ac */ /* 0x000e620008000800 */
[----:B------:R-:W-:Y:S01]  /*39ef0*/  SHF.R.S32.HI R73, RZ, 0x8, R69 ;  /* 0x00000008ff497819 */ /* 0x000fe20000011445 */
[----:B------:R-:W-:Y:S01]  /*39f00*/  VIADD R69, R0, 0x10 ;  /* 0x0000001000457836 */ /* 0x000fe20000000000 */
[----:B----4-:R-:W-:Y:S01]  /*39f10*/  PRMT R68, R68, 0x9910, RZ ;  /* 0x0000991044447816 */ /* 0x010fe200000000ff */
[----:B------:R-:W4:Y:S03]  /*39f20*/  LDL.LU.64 R70, [R1+0xff0] ;  /* 0x000ff00001467983 */ /* 0x000f260000300a00 */
[----:B------:R-:W-:Y:S01]  /*39f30*/  SHF.R.S32.HI R68, RZ, 0x8, R68 ;  /* 0x00000008ff447819 */ /* 0x000fe20000011444 */
[----:B------:R-:W5:Y:S04]  /*39f40*/  LDL.LU.64 R80, [R1+0x390] ;  /* 0x0003900001507983 */ /* 0x000f680000300a00 */
[----:B---3--:R3:W-:Y:S01]  /*39f50*/  @P6 STG.E.U8 desc[UR20][R76.64], R73 ;  /* 0x000000494c006986 */ /* 0x0087e2000c101114 */
[----:B0-----:R-:W-:Y:S01]  /*39f60*/  ISETP.GE.AND P6, PT, R69, UR4, PT ;  /* 0x0000000445007c0c */ /* 0x001fe2000bfc6270 */
[----:B------:R-:W0:Y:S02]  /*39f70*/  LDCU UR4, c[0x0][0x398] ;  /* 0x00007300ff0477ac */ /* 0x000e240008000800 */
[----:B---3--:R-:W3:Y:S01]  /*39f80*/  LDL.LU.64 R76, [R1+0x388] ;  /* 0x00038800014c7983 */ /* 0x008ee20000300a00 */
[----:B0-----:R-:W-:Y:S01]  /*39f90*/  ISETP.LT.AND P2, PT, R67, UR4, !P2 ;  /* 0x0000000443007c0c */ /* 0x001fe2000d741270 */
[----:B------:R-:W0:-:S12]  /*39fa0*/  LDCU UR4, c[0x0][0x39c] ;  /* 0x00007380ff0477ac */ /* 0x000e180008000800 */
[----:B--2---:R2:W-:Y:S04]  /*39fb0*/  @P2 STG.E.U8 desc[UR20][R92.64], R68 ;  /* 0x000000445c002986 */ /* 0x0045e8000c101114 */
[----:B--2---:R-:W2:Y:S01]  /*39fc0*/  LDL.LU R93, [R1+0xfec] ;  /* 0x000fec00015d7983 */ /* 0x004ea20000300800 */
[----:B-1----:R-:W-:Y:S01]  /*39fd0*/  ISETP.LT.AND P2, PT, R66, UR6, !P5 ;  /* 0x0000000642007c0c */ /* 0x002fe2000ef41270 */
[----:B------:R-:W-:Y:S01]  /*39fe0*/  VIADD R73, R0, 0x11 ;  /* 0x0000001100497836 */ /* 0x000fe20000000000 */
[----:B------:R-:W1:Y:S01]  /*39ff0*/  LDCU UR6, c[0x0][0x398] ;  /* 0x00007300ff0677ac */ /* 0x000e620008000800 */
[----:B------:R-:W3:Y:S10]  /*3a000*/  LDL.LU.64 R68, [R1+0x380] ;  /* 0x0003800001447983 */ /* 0x000ef40000300a00 */
[----:B--2---:R2:W-:Y:S01]  /*3a010*/  @P2 STG.E.U8 desc[UR20][R84.64], R93 ;  /* 0x0000005d54002986 */ /* 0x0045e2000c101114 */
[----:B0-----:R-:W-:Y:S01]  /*3a020*/  ISETP.GE.AND P2, PT, R73, UR4, PT ;  /* 0x0000000449007c0c */ /* 0x001fe2000bf46270 */
[----:B------:R-:W0:Y:S02]  /*3a030*/  LDCU UR4, c[0x0][0x398] ;  /* 0x00007300ff0477ac */ /* 0x000e240008000800 */
[----:B--2---:R-:W2:Y:S01]  /*3a040*/  LDL.LU.64 R84, [R1+0x378] ;  /* 0x0003780001547983 */ /* 0x004ea20000300a00 */
[----:B0-----:R-:W-:Y:S01]  /*3a050*/  ISETP.LT.AND P5, PT, R67, UR4, !P5 ;  /* 0x0000000443007c0c */ /* 0x001fe2000efa1270 */
[----:B------:R-:W0:-:S12]  /*3a060*/  LDCU UR4, c[0x0][0x39c] ;  /* 0x00007380ff0477ac */ /* 0x000e180008000800 */
[----:B------:R0:W-:Y:S04]  /*3a070*/  @P5 STG.E.U8 desc[UR20][R88.64], R72 ;  /* 0x0000004858005986 */ /* 0x0001e8000c101114 */
[----:B0-----:R-:W2:Y:S01]  /*3a080*/  LDL.LU R89, [R1+0xfe8] ;  /* 0x000fe80001597983 */ /* 0x001ea20000300800 */
[----:B------:R-:W-:-:S03]  /*3a090*/  PRMT R73, R93, 0x9910, RZ ;  /* 0x000099105d497816 */ /* 0x000fc600000000ff */
[----:B------:R-:W4:Y:S01]  /*3a0a0*/  LDL.LU.64 R92, [R1+0x370] ;  /* 0x00037000015c7983 */ /* 0x000f220000300a00 */
[----:B-1----:R-:W-:Y:S01]  /*3a0b0*/  ISETP.LT.AND P5, PT, R66, UR6, !P0 ;  /* 0x0000000642007c0c */ /* 0x002fe2000c7a1270 */
[----:B------:R-:W0:Y:S01]  /*3a0c0*/  LDCU UR6, c[0x0][0x398] ;  /* 0x00007300ff0677ac */ /* 0x000e220008000800 */
[----:B------:R-:W-:Y:S01]  /*3a0d0*/  SHF.R.S32.HI R79, RZ, 0x8, R73 ;  /* 0x00000008ff4f7819 */ /* 0x000fe20000011449 */
[----:B------:R-:W-:-:S10]  /*3a0e0*/  VIADD R73, R0, 0x12 ;  /* 0x0000001200497836 */ /* 0x000fd40000000000 */
[----:B-----5:R1:W-:Y:S01]  /*3a0f0*/  @P5 STG.E.U8 desc[UR20][R80.64], R79 ;  /* 0x0000004f50005986 */ /* 0x0203e2000c101114 */
[----:B------:R-:W-:Y:S01]  /*3a100*/  ISETP.GE.AND P5, PT, R73, UR4, PT ;  /* 0x0000000449007c0c */ /* 0x000fe2000bfa6270 */
[----:B------:R-:W5:Y:S01]  /*3a110*/  LDCU UR4, c[0x0][0x398] ;  /* 0x00007300ff0477ac */ /* 0x000f620008000800 */
[----:B------:R-:W-:-:S04]  /*3a120*/  PRMT R72, R72, 0x9910, RZ ;  /* 0x0000991048487816 */ /* 0x000fc800000000ff */
[----:B------:R-:W-:Y:S01]  /*3a130*/  SHF.R.S32.HI R72, RZ, 0x8, R72 ;  /* 0x00000008ff487819 */ /* 0x000fe20000011448 */
[----:B-1----:R-:W4:Y:S01]  /*3a140*/  LDL.LU.64 R80, [R1+0x368] ;  /* 0x0003680001507983 */ /* 0x002f220000300a00 */
[----:B-----5:R-:W-:Y:S01]  /*3a150*/  ISETP.LT.AND P0, PT, R67, UR4, !P0 ;  /* 0x0000000443007c0c */ /* 0x020fe2000c701270 */
[----:B------:R-:W1:-:S12]  /*3a160*/  LDCU UR4, c[0x0][0x39c] ;  /* 0x00007380ff0477ac */ /* 0x000e580008000800 */
[----:B---3--:R3:W-:Y:S01]  /*3a170*/  @P0 STG.E.U8 desc[UR20][R76.64], R72 ;  /* 0x000000484c000986 */ /* 0x0087e2000c101114 */
[----:B0-----:R-:W-:Y:S01]  /*3a180*/  ISETP.LT.AND P0, PT, R66, UR6, !P3 ;  /* 0x0000000642007c0c */ /* 0x001fe2000df01270 */
[----:B------:R-:W0:Y:S01]  /*3a190*/  LDCU UR6, c[0x0][0x398] ;  /* 0x00007300ff0677ac */ /* 0x000e220008000800 */
[----:B---3--:R-:W-:Y:S01]  /*3a1a0*/  VIADD R72, R0, 0x13 ;  /* 0x0000001300487836 */ /* 0x008fe20000000000 */
[----:B------:R-:W3:Y:S10]  /*3a1b0*/  LDL.LU.64 R76, [R1+0x360] ;  /* 0x00036000014c7983 */ /* 0x000ef40000300a00 */
[----:B--2---:R2:W-:Y:S01]  /*3a1c0*/  @P0 STG.E.U8 desc[UR20][R68.64], R89 ;  /* 0x0000005944000986 */ /* 0x0045e2000c101114 */
[----:B-1----:R-:W-:Y:S01]  /*3a1d0*/  ISETP.GE.AND P0, PT, R72, UR4, PT ;  /* 0x0000000448007c0c */ /* 0x002fe2000bf06270 */
[----:B------:R-:W1:Y:S01]  /*3a1e0*/  LDCU UR4, c[0x0][0x398] ;  /* 0x00007300ff0477ac */ /* 0x000e620008000800 */
[----:B------:R-:W-:Y:S01]  /*3a1f0*/  PRMT R79, R89, 0x9910, RZ ;  /* 0x00009910594f7816 */ /* 0x000fe200000000ff */
[----:B--2---:R-:W2:Y:S04]  /*3a200*/  LDL.LU.64 R68, [R1+0xfe0] ;  /* 0x000fe00001447983 */ /* 0x004ea80000300a00 */
[----:B------:R-:W5:Y:S01]  /*3a210*/  LDL.LU.64 R72, [R1+0x358] ;  /* 0x0003580001487983 */ /* 0x000f620000300a00 */
[----:B-1----:R-:W-:-:S03]  /*3a220*/  ISETP.LT.AND P3, PT, R67, UR4, !P3 ;  /* 0x0000000443007c0c */ /* 0x002fc6000df61270 */
[----:B------:R-:W2:Y:S01]  /*3a230*/  LDL.LU.64 R88, [R1+0x350] ;  /* 0x0003500001587983 */ /* 0x000ea20000300a00 */
[----:B------:R-:W1:Y:S09]  /*3a240*/  LDCU UR4, c[0x0][0x39c] ;  /* 0x00007380ff0477ac */ /* 0x000e720008000800 */
[----:B------:R1:W-:Y:S01]  /*3a250*/  @P3 STG.E.U8 desc[UR20][R84.64], R78 ;  /* 0x0000004e54003986 */ /* 0x0003e2000c101114 */
[----:B0-----:R-:W-:Y:S01]  /*3a260*/  ISETP.LT.AND P3, PT, R66, UR6, !P4 ;  /* 0x0000000642007c0c */ /* 0x001fe2000e761270 */
[----:B------:R-:W0:Y:S01]  /*3a270*/  LDCU UR6, c[0x0][0x398] ;  /* 0x00007300ff0677ac */ /* 0x000e220008000800 */
[----:B-1----:R-:W-:-:S11]  /*3a280*/  SHF.R.S32.HI R84, RZ, 0x8, R79 ;  /* 0x00000008ff547819 */ /* 0x002fd6000001144f */
[----:B----4-:R1:W-:Y:S04]  /*3a290*/  @P3 STG.E.U8 desc[UR20][R92.64], R84 ;  /* 0x000000545c003986 */ /* 0x0103e8000c101114 */
[----:B-1----:R-:W3:Y:S01]  /*3a2a0*/  LDL.LU R92, [R1+0xfd8] ;  /* 0x000fd800015c7983 */ /* 0x002ee20000300800 */
[----:B------:R-:W-:Y:S01]  /*3a2b0*/  VIADD R79, R0, 0x14 ;  /* 0x00000014004f7836 */ /* 0x000fe20000000000 */
[----:B------:R-:W-:Y:S02]  /*3a2c0*/  PRMT R78, R78, 0x9910, RZ ;  /* 0x000099104e4e7816 */ /* 0x000fe400000000ff */
[----:B------:R-:W4:Y:S02]  /*3a2d0*/  LDL.LU.64 R84, [R1+0x348] ;  /* 0x0003480001547983 */ /* 0x000f240000300a00 */
[----:B------:R-:W-:Y:S01]  /*3a2e0*/  ISETP.GE.AND P3, PT, R79, UR4, PT ;  /* 0x000000044f007c0c */ /* 0x000fe2000bf66270 */
[----:B------:R-:W1:Y:S01]  /*3a2f0*/  LDCU UR4, c[0x0][0x398] ;  /* 0x00007300ff0477ac */ /* 0x000e620008000800 */
[----:B------:R-:W-:-:S02]  /*3a300*/  SHF.R.S32.HI R78, RZ, 0x8, R78 ;  /* 0x00000008ff4e7819 */ /* 0x000fc4000001144e */
[----:B-1----:R-:W-:Y:S01]  /*3a310*/  ISETP.LT.AND P4, PT, R67, UR4, !P4 ;  /* 0x0000000443007c0c */ /* 0x002fe2000e781270 */
[----:B------:R-:W1:-:S12]  /*3a320*/  LDCU UR4, c[0x0][0x39c] ;  /* 0x00007380ff0477ac */ /* 0x000e580008000800 */
[----:B------:R1:W-:Y:S01]  /*3a330*/  @P4 STG.E.U8 desc[UR20][R80.64], R78 ;  /* 0x0000004e50004986 */ /* 0x0003e2000c101114 */
[----:B0-----:R-:W-:Y:S01]  /*3a340*/  ISETP.LT.AND P4, PT, R66, UR6, !P6 ;  /* 0x0000000642007c0c */ /* 0x001fe2000f781270 */
[----:B------:R-:W0:Y:S01]  /*3a350*/  LDCU UR6, c[0x0][0x398] ;  /* 0x00007300ff0677ac */ /* 0x000e220008000800 */
[----:B-1----:R-:W-:Y:S01]  /*3a360*/  VIADD R80, R0, 0x15 ;  /* 0x0000001500507836 */ /* 0x002fe20000000000 */
[----:B------:R-:W2:Y:S10]  /*3a370*/  LDL.LU.64 R78, [R1+0x340] ;  /* 0x00034000014e7983 */ /* 0x000eb40000300a00 */
[----:B---3--:R1:W-:Y:S01]  /*3a380*/  @P4 STG.E.U8 desc[UR20][R76.64], R92 ;  /* 0x0000005c4c004986 */ /* 0x0083e2000c101114 */
[----:B------:R-:W-:Y:S01]  /*3a390*/  ISETP.GE.AND P4, PT, R80, UR4, PT ;  /* 0x0000000450007c0c */ /* 0x000fe2000bf86270 */
[----:B------:R-:W3:Y:S02]  /*3a3a0*/  LDCU UR4, c[0x0][0x398] ;  /* 0x00007300ff0477ac */ /* 0x000ee40008000800 */
[----:B-1----:R-:W4:Y:S04]  /*3a3b0*/  LDL.LU.64 R76, [R1+0xfd0] ;  /* 0x000fd000014c7983 */ /* 0x002f280000300a00 */
[----:B------:R-:W4:Y:S01]  /*3a3c0*/  LDL.LU.64 R80, [R1+0x338] ;  /* 0x0003380001507983 */ /* 0x000f220000300a00 */
[----:B---3--:R-:W-:Y:S01]  /*3a3d0*/  ISETP.LT.AND P6, PT, R67, UR4, !P6 ;  /* 0x0000000443007c0c */ /* 0x008fe2000f7c1270 */
[----:B------:R-:W1:-:S12]  /*3a3e0*/  LDCU UR4, c[0x0][0x39c] ;  /* 0x00007380ff0477ac */ /* 0x000e580008000800 */
[----:B-----5:R3:W-:Y:S01]  /*3a3f0*/  @P6 STG.E.U8 desc[UR20][R72.64], R3 ;  /* 0x0000000348006986 */ /* 0x0207e2000c101114 */
[----:B0-----:R-:W-:Y:S01]  /*3a400*/  ISETP.LT.AND P6, PT, R66, UR6, !P2 ;  /* 0x0000000642007c0c */ /* 0x001fe2000d7c1270 */
[----:B------:R-:W0:Y:S01]  /*3a410*/  LDCU UR6, c[0x0][0x398] ;  /* 0x00007300ff0677ac */ /* 0x000e220008000800 */
[----:B---3--:R-:W-:Y:S02]  /*3a420*/  PRMT R72, R92, 0x9910, RZ ;  /* 0x000099105c487816 */ /* 0x008fe400000000ff */
[----:B------:R-:W3:Y:S02]  /*3a430*/  LDL.LU.64 R92, [R1+0x330] ;  /* 0x00033000015c7983 */ /* 0x000ee40000300a00 */
[----:B------:R-:W-:-:S07]  /*3a440*/  SHF.R.S32.HI R73, RZ, 0x8, R72 ;  /* 0x00000008ff497819 */ /* 0x000fce0000011448 */
[----:B--2---:R2:W-:Y:S04]  /*3a450*/  @P6 STG.E.U8 desc[UR20][R88.64], R73 ;  /* 0x0000004958006986 */ /* 0x0045e8000c101114 */
[----:B--2---:R-:W2:Y:S01]  /*3a460*/  LDL.LU R88, [R1+0xfcc] ;  /* 0x000fcc0001587983 */ /* 0x004ea20000300800 */
[----:B------:R-:W-:-:S05]  /*3a470*/  VIADD R72, R0, 0x16 ;  /* 0x0000001600487836 */ /* 0x000fca0000000000 */
[----:B-1----:R-:W-:Y:S01]  /*3a480*/  ISETP.GE.AND P6, PT, R72, UR4, PT ;  /* 0x0000000448007c0c */ /* 0x002fe2000bfc6270 */
[----:B------:R-:W1:Y:S01]  /*3a490*/  LDCU UR4, c[0x0][0x398] ;  /* 0x00007300ff0477ac */ /* 0x000e620008000800 */
[----:B------:R-:W-:Y:S01]  /*3a4a0*/  PRMT R3, R3, 0x9910, RZ ;  /* 0x0000991003037816 */ /* 0x000fe200000000ff */
[----:B------:R-:W5:Y:S03]  /*3a4b0*/  LDL.LU.64 R72, [R1+0x328] ;  /* 0x0003280001487983 */ /* 0x000f660000300a00 */
[----:B------:R-:W-:Y:S02]  /*3a4c0*/  SHF.R.S32.HI R3, RZ, 0x8, R3 ;  /* 0x00000008ff037819 */ /* 0x000fe40000011403 */
[----:B-1----:R-:W-:Y:S01]  /*3a4d0*/  ISETP.LT.AND P2, PT, R67, UR4, !P2 ;  /* 0x0000000443007c0c */ /* 0x002fe2000d741270 */
[----:B------:R-:W1:-:S12]  /*3a4e0*/  LDCU UR4, c[0x0][0x39c] ;  /* 0x00007380ff0477ac */ /* 0x000e580008000800 */
[----:B----4-:R4:W-:Y:S01]  /*3a4f0*/  @P2 STG.E.U8 desc[UR20][R84.64], R3 ;  /* 0x0000000354002986 */ /* 0x0109e2000c101114 */
[----:B0-----:R-:W-:Y:S01]  /*3a500*/  ISETP.LT.AND P2, PT, R66, UR6, !P5 ;  /* 0x0000000642007c0c */ /* 0x001fe2000ef41270 */
[----:B------:R-:W0:Y:S01]  /*3a510*/  LDCU UR6, c[0x0][0x398] ;  /* 0x00007300ff0677ac */ /* 0x000e220008000800 */
[----:B----4-:R-:W-:Y:S01]  /*3a520*/  VIADD R3, R0, 0x17 ;  /* 0x0000001700037836 */ /* 0x010fe20000000000 */
[----:B------:R-:W4:Y:S10]  /*3a530*/  LDL.LU.64 R84, [R1+0x320] ;  /* 0x0003200001547983 */ /* 0x000f340000300a00 */
[----:B--2---:R2:W-:Y:S01]  /*3a540*/  @P2 STG.E.U8 desc[UR20][R78.64], R88 ;  /* 0x000000584e002986 */ /* 0x0045e2000c101114 */
[----:B-1----:R-:W-:Y:S01]  /*3a550*/  ISETP.GE.AND P2, PT, R3, UR4, PT ;  /* 0x0000000403007c0c */ /* 0x002fe2000bf46270 */
[----:B------:R-:W1:Y:S02]  /*3a560*/  LDCU UR4, c[0x0][0x398] ;  /* 0x00007300ff0477ac */ /* 0x000e640008000800 */
[----:B--2---:R-:W2:Y:S01]  /*3a570*/  LDL.LU.64 R78, [R1+0x318] ;  /* 0x00031800014e7983 */ /* 0x004ea20000300a00 */
[----:B-1----:R-:W-:Y:S01]  /*3a580*/  ISETP.LT.AND P5, PT, R67, UR4, !P5 ;  /* 0x0000000443007c0c */ /* 0x002fe2000efa1270 */
[----:B------:R-:W1:-:S12]  /*3a590*/  LDCU UR4, c[0x0][0x39c] ;  /* 0x00007380ff0477ac */ /* 0x000e580008000800 */
[----:B------:R0:W-:Y:S04]  /*3a5a0*/  @P5 STG.E.U8 desc[UR20][R80.64], R2 ;  /* 0x0000000250005986 */ /* 0x0001e8000c101114 */
[----:B0-----:R-:W4:Y:S01]  /*3a5b0*/  LDL.LU R81, [R1+0xfc8] ;  /* 0x000fc80001517983 */ /* 0x001f220000300800 */
[----:B------:R-:W-:-:S03]  /*3a5c0*/  PRMT R3, R88, 0x9910, RZ ;  /* 0x0000991058037816 */ /* 0x000fc600000000ff */
[----:B------:R-:W2:Y:S01]  /*3a5d0*/  LDL.LU.64 R88, [R1+0x310] ;  /* 0x0003100001587983 */ /* 0x000ea20000300a00 */
[----:B------:R-:W-:Y:S01]  /*3a5e0*/  ISETP.LT.AND P5, PT, R66, UR6, !P0 ;  /* 0x0000000642007c0c */ /* 0x000fe2000c7a1270 */
[----:B------:R-:W0:Y:S01]  /*3a5f0*/  LDCU UR6, c[0x0][0x398] ;  /* 0x00007300ff0677ac */ /* 0x000e220008000800 */
[----:B------:R-:W-:-:S11]  /*3a600*/  SHF.R.S32.HI R80, RZ, 0x8, R3 ;  /* 0x00000008ff507819 */ /* 0x000fd60000011403 */
[----:B---3--:R3:W-:Y:S04]  /*3a610*/  @P5 STG.E.U8 desc[UR20][R92.64], R80 ;  /* 0x000000505c005986 */ /* 0x0087e8000c101114 */
[----:B---3--:R-:W3:Y:S01]  /*3a620*/  LDL.LU.64 R92, [R1+0x308] ;  /* 0x00030800015c7983 */ /* 0x008ee20000300a00 */
[----:B------:R-:W-:-:S05]  /*3a630*/  VIADD R3, R0, 0x18 ;  /* 0x0000001800037836 */ /* 0x000fca0000000000 */
[----:B-1----:R-:W-:Y:S01]  /*3a640*/  ISETP.GE.AND P5, PT, R3, UR4, PT ;  /* 0x0000000403007c0c */ /* 0x002fe2000bfa6270 */
[----:B------:R-:W1:Y:S01]  /*3a650*/  LDCU UR4, c[0x0][0x398] ;  /* 0x00007300ff0477ac */ /* 0x000e620008000800 */
[----:B------:R-:W-:-:S04]  /*3a660*/  PRMT R2, R2, 0x9910, RZ ;  /* 0x0000991002027816 */ /* 0x000fc800000000ff */
[----:B------:R-:W-:Y:S02]  /*3a670*/  SHF.R.S32.HI R2, RZ, 0x8, R2 ;  /* 0x00000008ff027819 */ /* 0x000fe40000011402 */
[----:B-1----:R-:W-:Y:S01]  /*3a680*/  ISETP.LT.AND P0, PT, R67, UR4, !P0 ;  /* 0x0000000443007c0c */ /* 0x002fe2000c701270 */
[----:B------:R-:W1:-:S12]  /*3a690*/  LDCU UR4, c[0x0][0x39c] ;  /* 0x00007380ff0477ac */ /* 0x000e580008000800 */
[----:B-----5:R5:W-:Y:S01]  /*3a6a0*/  @P0 STG.E.U8 desc[UR20][R72.64], R2 ;  /* 0x0000000248000986 */ /* 0x020be2000c101114 */
[----:B0-----:R-:W-:Y:S01]  /*3a6b0*/  ISETP.LT.AND P0, PT, R66, UR6, !P3 ;  /* 0x0000000642007c0c */ /* 0x001fe2000df01270 */
[----:B------:R-:W0:Y:S02]  /*3a6c0*/  LDCU UR6, c[0x0][0x398] ;  /* 0x00007300ff0677ac */ /* 0x000e240008000800 */
[----:B-----5:R-:W5:Y:S01]  /*3a6d0*/  LDL.LU.64 R72, [R1+0x300] ;  /* 0x0003000001487983 */ /* 0x020f620000300a00 */
[----:B------:R-:W-:-:S09]  /*3a6e0*/  VIADD R2, R0, 0x19 ;  /* 0x0000001900027836 */ /* 0x000fd20000000000 */
[----:B----4-:R4:W-:Y:S04]  /*3a6f0*/  @P0 STG.E.U8 desc[UR20][R84.64], R81 ;  /* 0x0000005154000986 */ /* 0x0109e8000c101114 */
[----:B----4-:R-:W5:Y:S01]  /*3a700*/  LDL.LU.64 R84, [R1+0xfc0] ;  /* 0x000fc00001547983 */ /* 0x010f620000300a00 */
[----:B-1----:R-:W-:Y:S01]  /*3a710*/  ISETP.GE.AND P0, PT, R2, UR4, PT ;  /* 0x0000000402007c0c */ /* 0x002fe2000bf06270 */
[----:B------:R-:W1:Y:S02]  /*3a720*/  LDCU UR4, c[0x0][0x398] ;  /* 0x00007300ff0477ac */ /* 0x000e640008000800 */
[----:B------:R-:W4:Y:S01]  /*3a730*/  LDL.LU.64 R2, [R1+0x2f8] ;  /* 0x0002f80001027983 */ /* 0x000f220000300a00 */
[----:B-1----:R-:W-:Y:S01]  /*3a740*/  ISETP.LT.AND P3, PT, R67, UR4, !P3 ;  /* 0x0000000443007c0c */ /* 0x002fe2000df61270 */
[----:B------:R-:W1:-:S12]  /*3a750*/  LDCU UR4, c[0x0][0x39c] ;  /* 0x00007380ff0477ac */ /* 0x000e580008000800 */
[----:B--2---:R2:W-:Y:S04]  /*3a760*/  @P3 STG.E.U8 desc[UR20][R78.64], R86 ;  /* 0x000000564e003986 */ /* 0x0045e8000c101114 */
[----:B--2---:R-:W2:Y:S01]  /*3a770*/  LDL.LU.64 R78, [R1+0x2f0] ;  /* 0x0002f000014e7983 */ /* 0x004ea20000300a00 */
[----:B0-----:R-:W-:Y:S01]  /*3a780*/  ISETP.LT.AND P3, PT, R66, UR6, !P4 ;  /* 0x0000000642007c0c */ /* 0x001fe2000e761270 */
[----:B------:R-:W0:Y:S01]  /*3a790*/  LDCU UR6, c[0x0][0x398] ;  /* 0x00007300ff0677ac */ /* 0x000e220008000800 */
[----:B------:R-:W-:-:S04]  /*3a7a0*/  PRMT R80, R81, 0x9910, RZ ;  /* 0x0000991051507816 */ /* 0x000fc800000000ff */
[----:B------:R-:W-:Y:S01]  /*3a7b0*/  SHF.R.S32.HI R81, RZ, 0x8, R80 ;  /* 0x00000008ff517819 */ /* 0x000fe20000011450 */
[----:B------:R-:W-:-:S06]  /*3a7c0*/  VIADD R80, R0, 0x1a ;  /* 0x0000001a00507836 */ /* 0x000fcc0000000000 */
[----:B------:R0:W-:Y:S01]  /*3a7d0*/  @P3 STG.E.U8 desc[UR20][R88.64], R81 ;  /* 0x0000005158003986 */ /* 0x0001e2000c101114 */
[----:B-1----:R-:W-:Y:S01]  /*3a7e0*/  ISETP.GE.AND P3, PT, R80, UR4, PT ;  /* 0x0000000450007c0c */ /* 0x002fe2000bf66270 */
[----:B------:R-:W1:Y:S02]  /*3a7f0*/  LDCU UR4, c[0x0][0x398] ;  /* 0x00007300ff0477ac */ /* 0x000e640008000800 */
[----:B0-----:R-:W2:Y:S04]  /*3a800*/  LDL.LU.64 R80, [R1+0x2e8] ;  /* 0x0002e80001507983 */ /* 0x001ea80000300a00 */
[----:B------:R-:W2:Y:S01]  /*3a810*/  LDL.LU.64 R88, [R1+0x2e0] ;  /* 0x0002e00001587983 */ /* 0x000ea20000300a00 */
[----:B-1----:R-:W-:Y:S01]  /*3a820*/  ISETP.LT.AND P4, PT, R67, UR4, !P4 ;  /* 0x0000000443007c0c */ /* 0x002fe2000e781270 */
[----:B------:R-:W0:Y:S01]  /*3a830*/  LDCU UR4, c[0x0][0x39c] ;  /* 0x00007380ff0477ac */ /* 0x000e220008000800 */
[----:B------:R-:W-:-:S04]  /*3a840*/  PRMT R86, R86, 0x9910, RZ ;  /* 0x0000991056567816 */ /* 0x000fc800000000ff */
[----:B------:R-:W-:-:S07]  /*3a850*/  SHF.R.S32.HI R86, RZ, 0x8, R86 ;  /* 0x00000008ff567819 */ /* 0x000fce0000011456 */
[----:B---3--:R1:W-:Y:S04]  /*3a860*/  @P4 STG.E.U8 desc[UR20][R92.64], R86 ;  /* 0x000000565c004986 */ /* 0x0083e8000c101114 */
[----:B-1----:R-:W3:Y:S01]  /*3a870*/  LDL.LU.64 R92, [R1+0x2d8] ;  /* 0x0002d800015c7983 */ /* 0x002ee20000300a00 */
[----:B------:R-:W-:Y:S01]  /*3a880*/  ISETP.LT.AND P4, PT, R66, UR6, !P6 ;  /* 0x0000000642007c0c */ /* 0x000fe2000f781270 */
[----:B------:R-:W-:Y:S01]  /*3a890*/  VIADD R86, R0, 0x1b ;  /* 0x0000001b00567836 */ /* 0x000fe20000000000 */
[----:B------:R-:W1:Y:S11]  /*3a8a0*/  LDCU UR6, c[0x0][0x398] ;  /* 0x00007300ff0677ac */ /* 0x000e760008000800 */
[----:B-----5:R5:W-:Y:S01]  /*3a8b0*/  @P4 STG.E.U8 desc[UR20][R72.64], R84 ;  /* 0x0000005448004986 */ /* 0x020be2000c101114 */
[----:B0-----:R-:W-:Y:S01]  /*3a8c0*/  ISETP.GE.AND P4, PT, R86, UR4, PT ;  /* 0x0000000456007c0c */ /* 0x001fe2000bf86270 */
[----:B------:R-:W0:Y:S01]  /*3a8d0*/  LDCU UR4, c[0x0][0x398] ;  /* 0x00007300ff0477ac */ /* 0x000e220008000800 */
[----:B-----5:R-:W-:Y:S01]  /*3a8e0*/  PRMT R84, R84, 0x9910, RZ ;  /* 0x0000991054547816 */ /* 0x020fe200000000ff */
[----:B------:R-:W5:Y:S01]  /*3a8f0*/  LDL.LU.64 R72, [R1+0xfb8] ;  /* 0x000fb80001487983 */ /* 0x000f620000300a00 */
[----:B0-----:R-:W-:Y:S01]  /*3a900*/  ISETP.LT.AND P6, PT, R67, UR4, !P6 ;  /* 0x0000000443007c0c */ /* 0x001fe2000f7c1270 */
[----:B------:R-:W0:Y:S01]  /*3a910*/  LDCU UR4, c[0x0][0x39c] ;  /* 0x00007380ff0477ac */ /* 0x000e220008000800 */
[----:B------:R-:W-:Y:S01]  /*3a920*/  SHF.R.S32.HI R84, RZ, 0x8, R84 ;  /* 0x00000008ff547819 */ /* 0x000fe20000011454 */
[----:B------:R-:W-:-:S10]  /*3a930*/  VIADD R86, R0, 0x1c ;  /* 0x0000001c00567836 */ /* 0x000fd40000000000 */
[----:B----4-:R4:W-:Y:S01]  /*3a940*/  @P6 STG.E.U8 desc[UR20][R2.64], R90 ;  /* 0x0000005a02006986 */ /* 0x0109e2000c101114 */
[----:B-1----:R-:W-:Y:S01]  /*3a950*/  ISETP.LT.AND P6, PT, R66, UR6, !P2 ;  /* 0x0000000642007c0c */ /* 0x002fe2000d7c1270 */
[----:B------:R-:W1:Y:S01]  /*3a960*/  LDCU UR6, c[0x0][0x398] ;  /* 0x00007300ff0677ac */ /* 0x000e620008000800 */
[----:B----4-:R-:W-:Y:S01]  /*3a970*/  PRMT R90, R90, 0x9910, RZ ;  /* 0x000099105a5a7816 */ /* 0x010fe200000000ff */
[----:B------:R-:W4:Y:S10]  /*3a980*/  LDL.LU.64 R2, [R1+0xfb0] ;  /* 0x000fb00001027983 */ /* 0x000f340000300a00 */
[----:B--2---:R2:W-:Y:S01]  /*3a990*/  @P6 STG.E.U8 desc[UR20][R78.64], R84 ;  /* 0x000000544e006986 */ /* 0x0045e2000c101114 */
[----:B0-----:R-:W-:Y:S01]  /*3a9a0*/  ISETP.GE.AND P6, PT, R86, UR4, PT ;  /* 0x0000000456007c0c */ /* 0x001fe2000bfc6270 */
[----:B------:R-:W0:Y:S01]  /*3a9b0*/  LDCU UR4, c[0x0][0x398] ;  /* 0x00007300ff0477ac */ /* 0x000e220008000800 */
[----:B------:R-:W-:Y:S01]  /*3a9c0*/  SHF.R.S32.HI R90, RZ, 0x8, R90 ;  /* 0x00000008ff5a7819 */ /* 0x000fe2000001145a */
[----:B--2---:R-:W2:Y:S04]  /*3a9d0*/  LDL.LU.64 R78, [R1+0xfa8] ;  /* 0x000fa800014e7983 */ /* 0x004ea80000300a00 */
[----:B------:R-:W2:Y:S01]  /*3a9e0*/  LDL.LU R84, [R1+0xfa4] ;  /* 0x000fa40001547983 */ /* 0x000ea20000300800 */
[C---:B0-----:R-:W-:Y:S01]  /*3a9f0*/  ISETP.LT.AND P2, PT, R67.reuse, UR4, !P2 ;  /* 0x0000000443007c0c */ /* 0x041fe2000d741270 */
[----:B------:R-:W0:Y:S02]  /*3aa00*/  LDCU UR4, c[0x0][0x39c] ;  /* 0x00007380ff0477ac */ /* 0x000e240008000800 */
[----:B------:R-:W2:Y:S10]  /*3aa10*/  LDL.LU R86, [R1+0xfa0] ;  /* 0x000fa00001567983 */ /* 0x000eb40000300800 */
[----:B------:R0:W-:Y:S01]  /*3aa20*/  @P2 STG.E.U8 desc[UR20][R80.64], R90 ;  /* 0x0000005a50002986 */ /* 0x0001e2000c101114 */
[----:B-1----:R-:W-:Y:S01]  /*3aa30*/  ISETP.LT.AND P2, PT, R66, UR6, !P5 ;  /* 0x0000000642007c0c */ /* 0x002fe2000ef41270 */
[----:B------:R-:W1:Y:S01]  /*3aa40*/  LDCU UR6, c[0x0][0x398] ;  /* 0x00007300ff0677ac */ /* 0x000e620008000800 */
[----:B0-----:R-:W-:Y:S01]  /*3aa50*/  VIADD R90, R0, 0x1d ;  /* 0x0000001d005a7836 */ /* 0x001fe20000000000 */
[----:B------:R-:W2:Y:S10]  /*3aa60*/  LDL.LU.64 R80, [R1+0xf98] ;  /* 0x000f980001507983 */ /* 0x000eb40000300a00 */
[----:B------:R0:W-:Y:S01]  /*3aa70*/  @P2 STG.E.U8 desc[UR20][R88.64], R91 ;  /* 0x0000005b58002986 */ /* 0x0001e2000c101114 */
[----:B------:R-:W-:Y:S01]  /*3aa80*/  ISETP.GE.AND P2, PT, R90, UR4, PT ;  /* 0x000000045a007c0c */ /* 0x000fe2000bf46270 */
[----:B------:R-:W1:Y:S02]  /*3aa90*/  LDCU UR4, c[0x0][0x398] ;  /* 0x00007300ff0477ac */ /* 0x000e640008000800 */
[----:B0-----:R-:W2:Y:S04]  /*3aaa0*/  LDL.LU.64 R88, [R1+0xf90] ;  /* 0x000f900001587983 */ /* 0x001ea80000300a00 */
[----:B------:R-:W2:Y:S01]  /*3aab0*/  LDL.LU R90, [R1+0xf88] ;  /* 0x000f8800015a7983 */ /* 0x000ea20000300800 */
[----:B-1----:R-:W-:Y:S01]  /*3aac0*/  ISETP.LT.AND P5, PT, R67, UR4, !P5 ;  /* 0x0000000443007c0c */ /* 0x002fe2000efa1270 */
[----:B------:R-:W0:-:S12]  /*3aad0*/  LDCU UR4, c[0x0][0x39c] ;  /* 0x00007380ff0477ac */ /* 0x000e180008000800 */
[----:B---3--:R1:W-:Y:S04]  /*3aae0*/  @P5 STG.E.U8 desc[UR20][R92.64], R87 ;  /* 0x000000575c005986 */ /* 0x0083e8000c101114 */
[----:B-1----:R-:W3:Y:S01]  /*3aaf0*/  LDL.LU.64 R92, [R1+0xf80] ;  /* 0x000f8000015c7983 */ /* 0x002ee20000300a00 */
[----:B------:R-:W-:Y:S01]  /*3ab00*/  ISETP.LT.AND P5, PT, R66, UR6, !P0 ;  /* 0x0000000642007c0c */ /* 0x000fe2000c7a1270 */
[----:B------:R-:W1:Y:S01]  /*3ab10*/  LDCU UR6, c[0x0][0x398] ;  /* 0x00007300ff0677ac */ /* 0x000e620008000800 */
[----:B------:R-:W-:-:S04]  /*3ab20*/  PRMT R91, R91, 0x9910, RZ ;  /* 0x000099105b5b7816 */ /* 0x000fc800000000ff */
[----:B------:R-:W-:-:S07]  /*3ab30*/  SHF.R.S32.HI R91, RZ, 0x8, R91 ;  /* 0x00000008ff5b7819 */ /* 0x000fce000001145b */
[----:B---3--:R3:W-:Y:S04]  /*3ab40*/  @P5 STG.E.U8 desc[UR20][R92.64], R91 ;  /* 0x0000005b5c005986 */ /* 0x0087e8000c101114 */
[----:B---3--:R-:W2:Y:S01]  /*3ab50*/  LDL.LU R91, [R1+0xf78] ;  /* 0x000f7800015b7983 */ /* 0x008ea20000300800 */
[----:B------:R-:W-:-:S03]  /*3ab60*/  PRMT R92, R87, 0x9910, RZ ;  /* 0x00009910575c7816 */ /* 0x000fc600000000ff */
[----:B------:R-:W3:Y:S01]  /*3ab70*/  LDL.LU R87, [R1+0xf74] ;  /* 0x000f740001577983 */ /* 0x000ee20000300800 */
[----:B------:R-:W-:-:S05]  /*3ab80*/  VIADD R93, R0, 0x1e ;  /* 0x0000001e005d7836 */ /* 0x000fca0000000000 */
[----:B0-----:R-:W-:Y:S01]  /*3ab90*/  ISETP.GE.AND P5, PT, R93, UR4, PT ;  /* 0x000000045d007c0c */ /* 0x001fe2000bfa6270 */
[----:B------:R-:W0:Y:S01]  /*3aba0*/  LDCU UR4, c[0x0][0x398] ;  /* 0x00007300ff0477ac */ /* 0x000e220008000800 */
[----:B------:R-:W-:Y:S02]  /*3abb0*/  SHF.R.S32.HI R92, RZ, 0x8, R92 ;  /* 0x00000008ff5c7819 */ /* 0x000fe4000001145c */
[----:B0-----:R-:W-:Y:S01]  /*3abc0*/  ISETP.LT.AND P0, PT, R67, UR4, !P0 ;  /* 0x0000000443007c0c */ /* 0x001fe2000c701270 */
[----:B------:R-:W0:-:S12]  /*3abd0*/  LDCU UR4, c[0x0][0x39c] ;  /* 0x00007380ff0477ac */ /* 0x000e180008000800 */
[----:B--2---:R2:W-:Y:S01]  /*3abe0*/  @P0 STG.E.U8 desc[UR20][R90.64], R92 ;  /* 0x0000005c5a000986 */ /* 0x0045e2000c101114 */
[----:B-1----:R-:W-:Y:S01]  /*3abf0*/  ISETP.LT.AND P0, PT, R66, UR6, !P3 ;  /* 0x0000000642007c0c */ /* 0x002fe2000df01270 */
[----:B------:R-:W1:Y:S01]  /*3ac00*/  LDCU UR6, c[0x0][0x398] ;  /* 0x00007300ff0677ac */ /* 0x000e620008000800 */
[----:B--2---:R-:W-:-:S11]  /*3ac10*/  VIADD R90, R0, 0x1f ;  /* 0x0000001f005a7836 */ /* 0x004fd60000000000 */
[----:B------:R-:W-:Y:S01]  /*3ac20*/  @P0 STG.E.U8 desc[UR20][R88.64], R85 ;  /* 0x0000005558000986 */ /* 0x000fe2000c101114 */
[----:B0-----:R-:W-:Y:S01]  /*3ac30*/  ISETP.GE.AND P0, PT, R90, UR4, PT ;  /* 0x000000045a007c0c */ /* 0x001fe2000bf06270 */
[----:B------:R-:W0:Y:S02]  /*3ac40*/  LDCU UR4, c[0x0][0x398] ;  /* 0x00007300ff0477ac */ /* 0x000e240008000800 */
[----:B0-----:R-:W-:Y:S01]  /*3ac50*/  ISETP.LT.AND P3, PT, R67, UR4, !P3 ;  /* 0x0000000443007c0c */ /* 0x001fe2000df61270 */
[----:B------:R-:W0:-:S12]  /*3ac60*/  LDCU UR4, c[0x0][0x39c] ;  /* 0x00007380ff0477ac */ /* 0x000e180008000800 */
[----:B---3--:R2:W-:Y:S02]  /*3ac70*/  @P3 STG.E.U8 desc[UR20][R86.64], R83 ;  /* 0x0000005356003986 */ /* 0x0085e4000c101114 */
[----:B--2---:R-:W-:Y:S02]  /*3ac80*/  PRMT R86, R85, 0x9910, RZ ;  /* 0x0000991055567816 */ /* 0x004fe400000000ff */
[----:B------:R-:W2:Y:S01]  /*3ac90*/  LDL.LU R85, [R1+0xf70] ;  /* 0x000f700001557983 */ /* 0x000ea20000300800 */
[----:B------:R-:W-:-:S03]  /*3aca0*/  PRMT R87, R83, 0x9910, RZ ;  /* 0x0000991053577816 */ /* 0x000fc600000000ff */
[----:B------:R-:W3:Y:S01]  /*3acb0*/  LDL.LU R83, [R1+0xf6c] ;  /* 0x000f6c0001537983 */ /* 0x000ee20000300800 */
[C---:B-1----:R-:W-:Y:S01]  /*3acc0*/  ISETP.LT.AND P3, PT, R66.reuse, UR6, !P4 ;  /* 0x0000000642007c0c */ /* 0x042fe2000e761270 */
[----:B------:R-:W1:Y:S01]  /*3acd0*/  LDCU UR6, c[0x0][0x39c] ;  /* 0x00007380ff0677ac */ /* 0x000e620008000800 */
[----:B------:R-:W-:Y:S01]  /*3ace0*/  SHF.R.S32.HI R86, RZ, 0x8, R86 ;  /* 0x00000008ff567819 */ /* 0x000fe20000011456 */
[----:B------:R-:W3:Y:S01]  /*3acf0*/  LDL.LU R92, [R1+0x78] ;  /* 0x00007800015c7983 */ /* 0x000ee20000300800 */
[C---:B------:R-:W-:Y:S01]  /*3ad00*/  ISETP.LT.AND P4, PT, R67.reuse, UR9, !P4 ;  /* 0x0000000943007c0c */ /* 0x040fe2000e781270 */
[----:B------:R-:W0:Y:S02]  /*3ad10*/  LDCU UR9, c[0x0][0x398] ;  /* 0x00007300ff0977ac */ /* 0x000e240008000800 */
[----:B------:R-:W3:Y:S04]  /*3ad20*/  LDL.LU R91, [R1+0x7c] ;  /* 0x00007c00015b7983 */ /* 0x000ee80000300800 */
[----:B------:R-:W3:Y:S04]  /*3ad30*/  LDL.LU R93, [R1+0x200] ;  /* 0x00020000015d7983 */ /* 0x000ee80000300800 */
[----:B------:R-:W5:Y:S04]  /*3ad40*/  LDL.LU R88, [R1+0x228] ;  /* 0x0002280001587983 */ /* 0x000f680000300800 */
[----:B--2---:R2:W-:Y:S01]  /*3ad50*/  @P3 STG.E.U8 desc[UR20][R84.64], R86 ;  /* 0x0000005654003986 */ /* 0x0045e2000c101114 */
[----:B------:R-:W-:Y:S01]  /*3ad60*/  ISETP.LT.AND P3, PT, R66, UR10, !P6 ;  /* 0x0000000a42007c0c */ /* 0x000fe2000f761270 */
[----:B------:R-:W0:Y:S01]  /*3ad70*/  LDCU UR10, c[0x0][0x398] ;  /* 0x00007300ff0a77ac */ /* 0x000e220008000800 */
[----:B------:R-:W-:Y:S01]  /*3ad80*/  ISETP.LT.AND P6, PT, R67, UR12, !P6 ;  /* 0x0000000c43007c0c */ /* 0x000fe2000f7c1270 */
[----:B------:R-:W0:Y:S01]  /*3ad90*/  LDCU UR12, c[0x0][0x398] ;  /* 0x00007300ff0c77ac */ /* 0x000e220008000800 */
[----:B--2---:R-:W-:-:S05]  /*3ada0*/  IMAD.MOV.U32 R85, RZ, RZ, R87 ;  /* 0x000000ffff557224 */ /* 0x004fca00078e0057 */
[----:B------:R-:W-:-:S05]  /*3adb0*/  SHF.R.S32.HI R85, RZ, 0x8, R85 ;  /* 0x00000008ff557819 */ /* 0x000fca0000011455 */
[----:B---3--:R-:W-:Y:S04]  /*3adc0*/  @P4 STG.E.U8 desc[UR20][R82.64], R85 ;  /* 0x0000005552004986 */ /* 0x008fe8000c101114 */
[----:B------:R2:W-:Y:S04]  /*3add0*/  @P3 STG.E.U8 desc[UR20][R80.64], R77 ;  /* 0x0000004d50003986 */ /* 0x0005e8000c101114 */
[----:B------:R3:W-:Y:S01]  /*3ade0*/  @P6 STG.E.U8 desc[UR20][R78.64], R75 ;  /* 0x0000004b4e006986 */ /* 0x0007e2000c101114 */
[----:B--2---:R-:W-:-:S03]  /*3adf0*/  PRMT R80, R77, 0x9910, RZ ;  /* 0x000099104d507816 */ /* 0x004fc600000000ff */
[----:B------:R-:W2:Y:S02]  /*3ae00*/  LDL.LU R77, [R1+0xf68] ;  /* 0x000f6800014d7983 */ /* 0x000ea40000300800 */
[----:B---3--:R-:W-:Y:S01]  /*3ae10*/  IMAD.MOV.U32 R79, RZ, RZ, R80 ;  /* 0x000000ffff4f7224 */ /* 0x008fe200078e0050 */
[----:B------:R-:W-:Y:S02]  /*3ae20*/  PRMT R80, R75, 0x9910, RZ ;  /* 0x000099104b507816 */ /* 0x000fe400000000ff */
[----:B------:R-:W3:Y:S01]  /*3ae30*/  LDL.LU R75, [R1+0xf64] ;  /* 0x000f6400014b7983 */ /* 0x000ee20000300800 */
[----:B------:R-:W-:Y:S01]  /*3ae40*/  ISETP.LT.AND P3, PT, R66, UR14, !P2 ;  /* 0x0000000e42007c0c */ /* 0x000fe2000d761270 */
[C---:B------:R-:W-:Y:S01]  /*3ae50*/  VIADD R84, R0.reuse, 0x20 ;  /* 0x0000002000547836 */ /* 0x040fe20000000000 */
[C---:B------:R-:W-:Y:S01]  /*3ae60*/  ISETP.LT.AND P2, PT, R67.reuse, UR16, !P2 ;  /* 0x0000001043007c0c */ /* 0x040fe2000d741270 */
[----:B------:R-:W3:Y:S01]  /*3ae70*/  LDL.LU R89, [R1+0x250] ;  /* 0x0002500001597983 */ /* 0x000ee20000300800 */
[----:B------:R-:W-:Y:S01]  /*3ae80*/  SHF.R.S32.HI R79, RZ, 0x8, R79 ;  /* 0x00000008ff4f7819 */ /* 0x000fe2000001144f */
[----:B------:R-:W-:Y:S01]  /*3ae90*/  VIADD R78, R0, 0x21 ;  /* 0x00000021004e7836 */ /* 0x000fe20000000000 */
[----:B0-----:R-:W-:Y:S01]  /*3aea0*/  ISETP.LT.AND P6, PT, R66, UR9, !P5 ;  /* 0x0000000942007c0c */ /* 0x001fe2000efc1270 */
[----:B------:R-:W0:Y:S01]  /*3aeb0*/  LDCU UR14, c[0x0][0x398] ;  /* 0x00007300ff0e77ac */ /* 0x000e220008000800 */
[----:B------:R-:W-:-:S02]  /*3aec0*/  ISETP.LT.AND P5, PT, R67, UR10, !P5 ;  /* 0x0000000a43007c0c */ /* 0x000fc4000efa1270 */
[----:B------:R-:W-:Y:S01]  /*3aed0*/  ISETP.GE.AND P4, PT, R84, UR4, PT ;  /* 0x0000000454007c0c */ /* 0x000fe2000bf86270 */
[----:B------:R-:W0:Y:S01]  /*3aee0*/  LDCU UR4, c[0x0][0x39c] ;  /* 0x00007380ff0477ac */ /* 0x000e220008000800 */
[----:B------:R-:W0:Y:S01]  /*3aef0*/  LDCU UR9, c[0x0][0x398] ;  /* 0x00007300ff0977ac */ /* 0x000e220008000800 */
[----:B------:R-:W0:Y:S01]  /*3af00*/  LDCU UR10, c[0x0][0x398] ;  /* 0x00007300ff0a77ac */ /* 0x000e220008000800 */
[----:B--2---:R2:W-:Y:S02]  /*3af10*/  @P3 STG.E.U8 desc[UR20][R76.64], R79 ;  /* 0x0000004f4c003986 */ /* 0x0045e4000c101114 */
[----:B--2---:R-:W-:Y:S02]  /*3af20*/  SHF.R.S32.HI R76, RZ, 0x8, R80 ;  /* 0x00000008ff4c7819 */ /* 0x004fe40000011450 */
[----:B------:R-:W-:Y:S02]  /*3af30*/  F2FP.SATFINITE.E5M2.F32.PACK_AB_MERGE_C R77, R91, R92, RZ ;  /* 0x0000005c5b4d723e */ /* 0x000fe400048060ff */
[----:B------:R-:W2:Y:S04]  /*3af40*/  LDL.LU R92, [R1+0x254] ;  /* 0x00025400015c7983 */ /* 0x000ea80000300800 */
[----:B---3--:R3:W-:Y:S04]  /*3af50*/  @P2 STG.E.U8 desc[UR20][R74.64], R76 ;  /* 0x0000004c4a002986 */ /* 0x0087e8000c101114 */
[----:B------:R-:W2:Y:S01]  /*3af60*/  LDL.LU R91, [R1+0x80] ;  /* 0x00008000015b7983 */ /* 0x000ea20000300800 */
[----:B---3--:R-:W-:-:S03]  /*3af70*/  VIADD R74, R93, UR28 ;  /* 0x0000001c5d4a7c36 */ /* 0x008fc60008000000 */
[----:B------:R-:W3:Y:S04]  /*3af80*/  LDL.LU R93, [R1+0x84] ;  /* 0x00008400015d7983 */ /* 0x000ee80000300800 */
[----:B-----5:R4:W-:Y:S04]  /*3af90*/  @P6 STG.E.U8 desc[UR20][R72.64], R88 ;  /* 0x0000005848006986 */ /* 0x0209e8000c101114 */
[----:B------:R5:W-:Y:S01]  /*3afa0*/  @P5 STG.E.U8 desc[UR20][R70.64], R77 ;  /* 0x0000004d46005986 */ /* 0x000be2000c101114 */
[----:B------:R-:W-:Y:S02]  /*3afb0*/  ISETP.LT.AND P5, PT, R66, UR12, !P0 ;  /* 0x0000000c42007c0c */ /* 0x000fe4000c7a1270 */
[----:B------:R-:W-:Y:S01]  /*3afc0*/  PRMT R76, R88, 0x9910, RZ ;  /* 0x00009910584c7816 */ /* 0x000fe200000000ff */
[----:B------:R-:W-:Y:S01]  /*3afd0*/  VIADD R75, R0, 0x22 ;  /* 0x00000022004b7836 */ /* 0x000fe20000000000 */
[----:B-1----:R-:W-:Y:S01]  /*3afe0*/  ISETP.GE.AND P3, PT, R78, UR6, PT ;  /* 0x000000064e007c0c */ /* 0x002fe2000bf66270 */
[----:B------:R-:W1:Y:S01]  /*3aff0*/  LDCU UR6, c[0x0][0x39c] ;  /* 0x00007380ff0677ac */ /* 0x000e620008000800 */
[----:B----4-:R-:W-:-:S02]  /*3b000*/  IADD3 R72, P2, PT, R74, R3, RZ ;  /* 0x000000034a487210 */ /* 0x010fc40007f5e0ff */
[----:B-----5:R-:W-:Y:S01]  /*3b010*/  SHF.R.S32.HI R71, RZ, 0x1f, R74 ;  /* 0x0000001fff477819 */ /* 0x020fe2000001144a */
[----:B------:R-:W4:Y:S01]  /*3b020*/  LDCU UR12, c[0x0][0x398] ;  /* 0x00007300ff0c77ac */ /* 0x000f220008000800 */
[----:B------:R-:W-:-:S03]  /*3b030*/  SHF.R.S32.HI R76, RZ, 0x8, R76 ;  /* 0x00000008ff4c7819 */ /* 0x000fc6000001144c */
[----:B------:R-:W-:Y:S01]  /*3b040*/  IMAD.X R73, R71, 0x1, R2, P2 ;  /* 0x0000000147497824 */ /* 0x000fe200010e0602 */
[----:B------:R-:W-:Y:S02]  /*3b050*/  PRMT R77, R77, 0x9910, RZ ;  /* 0x000099104d4d7816 */ /* 0x000fe400000000ff */
[----:B0-----:R-:W-:Y:S01]  /*3b060*/  ISETP.GE.AND P2, PT, R75, UR4, PT ;  /* 0x000000044b007c0c */ /* 0x001fe2000bf46270 */
[----:B------:R-:W0:Y:S01]  /*3b070*/  LDCU UR4, c[0x0][0x39c] ;  /* 0x00007380ff0477ac */ /* 0x000e220008000800 */
[----:B------:R2:W-:Y:S01]  /*3b080*/  @P5 STG.E.U8 desc[UR20][R72.64], R76 ;  /* 0x0000004c48005986 */ /* 0x0005e2000c101114 */
[----:B------:R-:W-:Y:S02]  /*3b090*/  SHF.R.S32.HI R75, RZ, 0x8, R77 ;  /* 0x00000008ff4b7819 */ /* 0x000fe4000001144d */
[----:B--2---:R-:W-:Y:S02]  /*3b0a0*/  F2FP.SATFINITE.E5M2.F32.PACK_AB_MERGE_C R76, R92, R89, RZ ;  /* 0x000000595c4c723e */ /* 0x004fe400048060ff */
[----:B------:R-:W2:Y:S04]  /*3b0b0*/  LDL.LU R89, [R1+0x258] ;  /* 0x0002580001597983 */ /* 0x000ea80000300800 */
[----:B------:R-:W2:Y:S01]  /*3b0c0*/  LDL.LU R92, [R1+0x25c] ;  /* 0x00025c00015c7983 */ /* 0x000ea20000300800 */
[----:B---3--:R-:W-:-:S03]  /*3b0d0*/  F2FP.SATFINITE.E5M2.F32.PACK_AB_MERGE_C R77, R93, R91, RZ ;  /* 0x0000005b5d4d723e */ /* 0x008fc600048060ff */
[----:B------:R-:W3:Y:S04]  /*3b0e0*/  LDL.LU R91, [R1+0x88] ;  /* 0x00008800015b7983 */ /* 0x000ee80000300800 */
[----:B------:R-:W3:Y:S01]  /*3b0f0*/  LDL.LU R93, [R1+0x8c] ;  /* 0x00008c00015d7983 */ /* 0x000ee20000300800 */
[----:B------:R-:W-:Y:S02]  /*3b100*/  ISETP.LT.AND P0, PT, R67, UR18, !P0 ;  /* 0x0000001243007c0c */ /* 0x000fe4000c701270 */
[C---:B------:R-:W-:Y:S01]  /*3b110*/  IADD3 R70, P6, PT, R74.reuse, R68, RZ ;  /* 0x000000444a467210 */ /* 0x040fe20007fde0ff */
[----:B------:R-:W-:-:S04]  /*3b120*/  VIADD R74, R74, UR28 ;  /* 0x0000001c4a4a7c36 */ /* 0x000fc80008000000 */
[----:B------:R-:W-:Y:S01]  /*3b130*/  IMAD.X R71, R71, 0x1, R69, P6 ;  /* 0x0000000147477824 */ /* 0x000fe200030e0645 */
[----:B------:R-:W-:Y:S02]  /*3b140*/  IADD3 R72, P6, PT, R74, R3, RZ ;  /* 0x000000034a487210 */ /* 0x000fe40007fde0ff */
[----:B------:R-:W-:Y:S01]  /*3b150*/  ISETP.LT.AND P5, PT, R66, UR14, !P4 ;  /* 0x0000000e42007c0c */ /* 0x000fe2000e7a1270 */
[----:B------:R-:W5:Y:S02]  /*3b160*/  LDCU UR14, c[0x0][0x398] ;  /* 0x00007300ff0e77ac */ /* 0x000f640008000800 */
[----:B------:R0:W-:Y:S01]  /*3b170*/  @P0 STG.E.U8 desc[UR20][R70.64], R75 ;  /* 0x0000004b46000986 */ /* 0x0001e2000c101114 */
[----:B------:R-:W-:Y:S01]  /*3b180*/  ISETP.LT.AND P4, PT, R67, UR9, !P4 ;  /* 0x0000000943007c0c */ /* 0x000fe2000e781270 */
[----:B------:R-:W2:Y:S01]  /*3b190*/  LDCU UR9, c[0x0][0x398] ;  /* 0x00007300ff0977ac */ /* 0x000ea20008000800 */
[----:B0-----:R-:W-:Y:S01]  /*3b1a0*/  VIADD R70, R0, 0x23 ;  /* 0x0000002300467836 */ /* 0x001fe20000000000 */
[----:B------:R-:W-:-:S04]  /*3b1b0*/  SHF.R.S32.HI R71, RZ, 0x1f, R74 ;  /* 0x0000001fff477819 */ /* 0x000fc8000001144a */
[----:B-1----:R-:W-:Y:S01]  /*3b1c0*/  ISETP.GE.AND P0, PT, R70, UR6, PT ;  /* 0x0000000646007c0c */ /* 0x002fe2000bf06270 */
[C---:B------:R-:W-:Y:S01]  /*3b1d0*/  IMAD.X R73, R71.reuse, 0x1, R2, P6 ;  /* 0x0000000147497824 */ /* 0x040fe200030e0602 */
[C---:B------:R-:W-:Y:S01]  /*3b1e0*/  IADD3 R70, P6, PT, R74.reuse, R68, RZ ;  /* 0x000000444a467210 */ /* 0x040fe20007fde0ff */
[----:B------:R-:W-:Y:S01]  /*3b1f0*/  VIADD R74, R74, UR28 ;  /* 0x0000001c4a4a7c36 */ /* 0x000fe20008000000 */
[----:B------:R-:W0:Y:S03]  /*3b200*/  LDCU UR6, c[0x0][0x398] ;  /* 0x00007300ff0677ac */ /* 0x000e260008000800 */
[----:B------:R-:W-:Y:S01]  /*3b210*/  IMAD.X R71, R71, 0x1, R69, P6 ;  /* 0x0000000147477824 */ /* 0x000fe200030e0645 */
[----:B------:R1:W-:Y:S04]  /*3b220*/  @P5 STG.E.U8 desc[UR20][R72.64], R76 ;  /* 0x0000004c48005986 */ /* 0x0003e8000c101114 */
[----:B------:R0:W-:Y:S01]  /*3b230*/  @P4 STG.E.U8 desc[UR20][R70.64], R77 ;  /* 0x0000004d46004986 */ /* 0x0001e2000c101114 */
[----:B------:R-:W-:Y:S01]  /*3b240*/  ISETP.LT.AND P4, PT, R66, UR10, !P3 ;  /* 0x0000000a42007c0c */ /* 0x000fe2000df81270 */
[----:B------:R-:W-:Y:S01]  /*3b250*/  VIADD R75, R0, 0x24 ;  /* 0x00000024004b7836 */ /* 0x000fe20000000000 */
[----:B------:R-:W2:Y:S01]  /*3b260*/  LDCU UR10, c[0x0][0x398] ;  /* 0x00007300ff0a77ac */ /* 0x000ea20008000800 */
[----:B-1----:R-:W-:-:S02]  /*3b270*/  IADD3 R72, P6, PT, R74, R3, RZ ;  /* 0x000000034a487210 */ /* 0x002fc40007fde0ff */
[----:B------:R-:W-:Y:S02]  /*3b280*/  PRMT R76, R76, 0x9910, RZ ;  /* 0x000099104c4c7816 */ /* 0x000fe400000000ff */
[----:B0-----:R-:W-:Y:S02]  /*3b290*/  SHF.R.S32.HI R71, RZ, 0x1f, R74 ;  /* 0x0000001fff477819 */ /* 0x001fe4000001144a */
[----:B------:R-:W-:-:S03]  /*3b2a0*/  SHF.R.S32.HI R76, RZ, 0x8, R76 ;  /* 0x00000008ff4c7819 */ /* 0x000fc6000001144c */
[----:B------:R-:W-:Y:S01]  /*3b2b0*/  IMAD.X R73, R71, 0x1, R2, P6 ;  /* 0x0000000147497824 */ /* 0x000fe200030e0602 */
[----:B------:R-:W-:Y:S01]  /*3b2c0*/  ISETP.GE.AND P5, PT, R75, UR4, PT ;  /* 0x000000044b007c0c */ /* 0x000fe2000bfa6270 */
[----:B------:R-:W0:Y:S01]  /*3b2d0*/  LDCU UR4, c[0x0][0x39c] ;  /* 0x00007380ff0477ac */ /* 0x000e220008000800 */
[----:B------:R-:W-:Y:S02]  /*3b2e0*/  PRMT R75, R77, 0x9910, RZ ;  /* 0x000099104d4b7816 */ /* 0x000fe400000000ff */
[----:B------:R3:W-:Y:S01]  /*3b2f0*/  @P4 STG.E.U8 desc[UR20][R72.64], R76 ;  /* 0x0000004c48004986 */ /* 0x0007e2000c101114 */
[----:B--2---:R-:W-:-:S03]  /*3b300*/  F2FP.SATFINITE.E5M2.F32.PACK_AB_MERGE_C R77, R92, R89, RZ ;  /* 0x000000595c4d723e */ /* 0x004fc600048060ff */
[----:B------:R-:W2:Y:S04]  /*3b310*/  LDL.LU R89, [R1+0x260] ;  /* 0x0002600001597983 */ /* 0x000ea80000300800 */
[----:B------:R-:W2:Y:S01]  /*3b320*/  LDL.LU R92, [R1+0x264] ;  /* 0x00026400015c7983 */ /* 0x000ea20000300800 */
[----:B---3--:R-:W-:-:S03]  /*3b330*/  F2FP.SATFINITE.E5M2.F32.PACK_AB_MERGE_C R76, R93, R91, RZ ;  /* 0x0000005b5d4c723e */ /* 0x008fc600048060ff */
[----:B------:R-:W3:Y:S04]  /*3b340*/  LDL.LU R91, [R1+0x90] ;  /* 0x00009000015b7983 */ /* 0x000ee80000300800 */
[----:B------:R-:W3:Y:S01]  /*3b350*/  LDL.LU R93, [R1+0x94] ;  /* 0x00009400015d7983 */ /* 0x000ee20000300800 */
[----:B------:R-:W-:Y:S01]  /*3b360*/  ISETP.LT.AND P3, PT, R67, UR6, !P3 ;  /* 0x0000000643007c0c */ /* 0x000fe2000df61270 */
[----:B------:R-:W1:Y:S01]  /*3b370*/  LDCU UR6, c[0x0][0x39c] ;  /* 0x00007380ff0677ac */ /* 0x000e620008000800 */
[C---:B------:R-:W-:Y:S01]  /*3b380*/  IADD3 R70, P6, PT, R74.reuse, R68, RZ ;  /* 0x000000444a467210 */ /* 0x040fe20007fde0ff */
[----:B------:R-:W-:Y:S01]  /*3b390*/  VIADD R74, R74, UR28 ;  /* 0x0000001c4a4a7c36 */ /* 0x000fe20008000000 */
[----:B------:R-:W-:-:S03]  /*3b3a0*/  SHF.R.S32.HI R75, RZ, 0x8, R75 ;  /* 0x00000008ff4b7819 */ /* 0x000fc6000001144b */
[----:B------:R-:W-:Y:S01]  /*3b3b0*/  IMAD.X R71, R71, 0x1, R69, P6 ;  /* 0x0000000147477824 */ /* 0x000fe200030e0645 */
[----:B------:R-:W-:Y:S01]  /*3b3c0*/  ISETP.LT.AND P4, PT, R66, UR9, !P2 ;  /* 0x0000000942007c0c */ /* 0x000fe2000d781270 */
[----:B------:R-:W0:Y:S01]  /*3b3d0*/  LDCU UR9, c[0x0][0x398] ;  /* 0x00007300ff0977ac */ /* 0x000e220008000800 */
[----:B----4-:R-:W-:-:S03]  /*3b3e0*/  ISETP.LT.AND P2, PT, R67, UR12, !P2 ;  /* 0x0000000c43007c0c */ /* 0x010fc6000d741270 */
[----:B------:R4:W-:Y:S01]  /*3b3f0*/  @P3 STG.E.U8 desc[UR20][R70.64], R75 ;  /* 0x0000004b46003986 */ /* 0x0009e2000c101114 */
[C---:B------:R-:W-:Y:S01]  /*3b400*/  IADD3 R72, P3, PT, R74.reuse, R3, RZ ;  /* 0x000000034a487210 */ /* 0x040fe20007f7e0ff */
[----:B------:R-:W0:Y:S01]  /*3b410*/  LDCU UR12, c[0x0][0x398] ;  /* 0x00007300ff0c77ac */ /* 0x000e220008000800 */
[----:B----4-:R-:W-:Y:S02]  /*3b420*/  SHF.R.S32.HI R71, RZ, 0x1f, R74 ;  /* 0x0000001fff477819 */ /* 0x010fe4000001144a */
[----:B------:R-:W-:Y:S01]  /*3b430*/  IADD3 R70, P6, PT, R74, R68, RZ ;  /* 0x000000444a467210 */ /* 0x000fe20007fde0ff */
[----:B------:R-:W-:Y:S02]  /*3b440*/  VIADD R75, R0, 0x25 ;  /* 0x00000025004b7836 */ /* 0x000fe40000000000 */
[C---:B------:R-:W-:Y:S02]  /*3b450*/  IMAD.X R73, R71.reuse, 0x1, R2, P3 ;  /* 0x0000000147497824 */ /* 0x040fe400018e0602 */
[----:B------:R-:W-:Y:S01]  /*3b460*/  IMAD.X R71, R71, 0x1, R69, P6 ;  /* 0x0000000147477824 */ /* 0x000fe200030e0645 */
[----:B0-----:R-:W-:Y:S01]  /*3b470*/  ISETP.GE.AND P3, PT, R75, UR4, PT ;  /* 0x000000044b007c0c */ /* 0x001fe2000bf66270 */
[----:B------:R-:W0:Y:S01]  /*3b480*/  LDCU UR4, c[0x0][0x39c] ;  /* 0x00007380ff0477ac */ /* 0x000e220008000800 */
[----:B------:R-:W-:Y:S01]  /*3b490*/  @P4 STG.E.U8 desc[UR20][R72.64], R77 ;  /* 0x0000004d48004986 */ /* 0x000fe2000c101114 */
[----:B------:R-:W-:-:S03]  /*3b4a0*/  VIADD R74, R74, UR28 ;  /* 0x0000001c4a4a7c36 */ /* 0x000fc60008000000 */
[----:B------:R4:W-:Y:S01]  /*3b4b0*/  @P2 STG.E.U8 desc[UR20][R70.64], R76 ;  /* 0x0000004c46002986 */ /* 0x0009e2000c101114 */
[----:B------:R-:W-:Y:S01]  /*3b4c0*/  ISETP.LT.AND P4, PT, R66, UR10, !P0 ;  /* 0x0000000a42007c0c */ /* 0x000fe2000c781270 */
[----:B------:R-:W-:Y:S01]  /*3b4d0*/  VIADD R75, R0, 0x26 ;  /* 0x00000026004b7836 */ /* 0x000fe20000000000 */
[----:B----4-:R-:W-:Y:S01]  /*3b4e0*/  PRMT R70, R77, 0x9910, RZ ;  /* 0x000099104d467816 */ /* 0x010fe200000000ff */
[----:B------:R-:W4:Y:S01]  /*3b4f0*/  LDCU UR10, c[0x0][0x398] ;  /* 0x00007300ff0a77ac */ /* 0x000f220008000800 */
[----:B------:R-:W-:Y:S02]  /*3b500*/  PRMT R77, R76, 0x9910, RZ ;  /* 0x000099104c4d7816 */ /* 0x000fe400000000ff */
[----:B------:R-:W-:Y:S01]  /*3b510*/  SHF.R.S32.HI R71, RZ, 0x1f, R74 ;  /* 0x0000001fff477819 */ /* 0x000fe2000001144a */
[----:B------:R-:W-:Y:S01]  /*3b520*/  IMAD.MOV.U32 R76, RZ, RZ, R70 ;  /* 0x000000ffff4c7224 */ /* 0x000fe200078e0046 */
[----:B------:R-:W-:-:S04]  /*3b530*/  IADD3 R72, P2, PT, R74, R3, RZ ;  /* 0x000000034a487210 */ /* 0x000fc80007f5e0ff */
[----:B------:R-:W-:Y:S01]  /*3b540*/  SHF.R.S32.HI R76, RZ, 0x8, R76 ;  /* 0x00000008ff4c7819 */ /* 0x000fe2000001144c */
[----:B------:R-:W-:Y:S01]  /*3b550*/  IMAD.X R73, R71, 0x1, R2, P2 ;  /* 0x0000000147497824 */ /* 0x000fe200010e0602 */
[----:B0-----:R-:W-:Y:S01]  /*3b560*/  ISETP.GE.AND P2, PT, R75, UR4, PT ;  /* 0x000000044b007c0c */ /* 0x001fe2000bf46270 */
[----:B------:R-:W0:Y:S01]  /*3b570*/  LDCU UR4, c[0x0][0x39c] ;  /* 0x00007380ff0477ac */ /* 0x000e220008000800 */
[----:B------:R-:W-:Y:S02]  /*3b580*/  SHF.R.S32.HI R75, RZ, 0x8, R77 ;  /* 0x00000008ff4b7819 */ /* 0x000fe4000001144d */
[----:B------:R2:W-:Y:S02]  /*3b590*/  @P4 STG.E.U8 desc[UR20][R72.64], R76 ;  /* 0x0000004c48004986 */ /* 0x0005e4000c101114 */
[----:B--2---:R-:W-:Y:S02]  /*3b5a0*/  F2FP.SATFINITE.E5M2.F32.PACK_AB_MERGE_C R76, R92, R89, RZ ;  /* 0x000000595c4c723e */ /* 0x004fe400048060ff */
[----:B------:R-:W2:Y:S04]  /*3b5b0*/  LDL.LU R89, [R1+0x268] ;  /* 0x0002680001597983 */ /* 0x000ea80000300800 */
[----:B------:R-:W2:Y:S01]  /*3b5c0*/  LDL.LU R92, [R1+0x26c] ;  /* 0x00026c00015c7983 */ /* 0x000ea20000300800 */
[----:B---3--:R-:W-:-:S03]  /*3b5d0*/  F2FP.SATFINITE.E5M2.F32.PACK_AB_MERGE_C R77, R93, R91, RZ ;  /* 0x0000005b5d4d723e */ /* 0x008fc600048060ff */
[----:B------:R-:W3:Y:S04]  /*3b5e0*/  LDL.LU R91, [R1+0x98] ;  /* 0x00009800015b7983 */ /* 0x000ee80000300800 */
[----:B------:R-:W3:Y:S01]  /*3b5f0*/  LDL.LU R93, [R1+0x9c] ;  /* 0x00009c00015d7983 */ /* 0x000ee20000300800 */
[----:B-----5:R-:W-:Y:S01]  /*3b600*/  ISETP.LT.AND P0, PT, R67, UR14, !P0 ;  /* 0x0000000e43007c0c */ /* 0x020fe2000c701270 */
[----:B------:R-:W5:Y:S01]  /*3b610*/  LDCU UR14, c[0x0][0x398] ;  /* 0x00007300ff0e77ac */ /* 0x000f620008000800 */
[C---:B------:R-:W-:Y:S01]  /*3b620*/  IADD3 R70, P6, PT, R74.reuse, R68, RZ ;  /* 0x000000444a467210 */ /* 0x040fe20007fde0ff */
[----:B------:R-:W-:-:S04]  /*3b630*/  VIADD R74, R74, UR28 ;  /* 0x0000001c4a4a7c36 */ /* 0x000fc80008000000 */
[----:B------:R-:W-:Y:S01]  /*3b640*/  IMAD.X R71, R71, 0x1, R69, P6 ;  /* 0x0000000147477824 */ /* 0x000fe200030e0645 */
[----:B------:R-:W-:Y:S02]  /*3b650*/  IADD3 R72, P6, PT, R74, R3, RZ ;  /* 0x000000034a487210 */ /* 0x000fe40007fde0ff */
[----:B------:R-:W-:Y:S01]  /*3b660*/  ISETP.LT.AND P4, PT, R66, UR9, !P5 ;  /* 0x0000000942007c0c */ /* 0x000fe2000ef81270 */
[----:B------:R-:W0:Y:S02]  /*3b670*/  LDCU UR9, c[0x0][0x398] ;  /* 0x00007300ff0977ac */ /* 0x000e240008000800 */
[----:B------:R1:W-:Y:S01]  /*3b680*/  @P0 STG.E.U8 desc[UR20][R70.64], R75 ;  /* 0x0000004b46000986 */ /* 0x0003e2000c101114 */
[----:B------:R-:W-:Y:S01]  /*3b690*/  ISETP.LT.AND P5, PT, R67, UR12, !P5 ;  /* 0x0000000c43007c0c */ /* 0x000fe2000efa1270 */
[----:B------:R-:W0:Y:S01]  /*3b6a0*/  LDCU UR12, c[0x0][0x398] ;  /* 0x00007300ff0c77ac */ /* 0x000e220008000800 */
[----:B-1----:R-:W-:Y:S01]  /*3b6b0*/  VIADD R70, R0, 0x27 ;  /* 0x0000002700467836 */ /* 0x002fe20000000000 */
[----:B------:R-:W-:-:S04]  /*3b6c0*/  SHF.R.S32.HI R71, RZ, 0x1f, R74 ;  /* 0x0000001fff477819 */ /* 0x000fc8000001144a */
[----:B------:R-:W-:Y:S01]  /*3b6d0*/  ISETP.GE.AND P0, PT, R70, UR6, PT ;  /* 0x0000000646007c0c */ /* 0x000fe2000bf06270 */
[C---:B------:R-:W-:Y:S01]  /*3b6e0*/  IMAD.X R73, R71.reuse, 0x1, R2, P6 ;  /* 0x0000000147497824 */ /* 0x040fe200030e0602 */
[C---:B------:R-:W-:Y:S01]  /*3b6f0*/  IADD3 R70, P6, PT, R74.reuse, R68, RZ ;  /* 0x000000444a467210 */ /* 0x040fe20007fde0ff */
[----:B------:R-:W-:Y:S01]  /*3b700*/  VIADD R74, R74, UR28 ;  /* 0x0000001c4a4a7c36 */ /* 0x000fe20008000000 */
[----:B------:R-:W1:Y:S03]  /*3b710*/  LDCU UR6, c[0x0][0x398] ;  /* 0x00007300ff0677ac */ /* 0x000e660008000800 */
[----:B------:R-:W-:Y:S01]  /*3b720*/  IMAD.X R71, R71, 0x1, R69, P6 ;  /* 0x0000000147477824 */ /* 0x000fe200030e0645 */
[----:B------:R0:W-:Y:S04]  /*3b730*/  @P4 STG.E.U8 desc[UR20][R72.64], R76 ;  /* 0x0000004c48004986 */ /* 0x0001e8000c101114 */
[----:B------:R1:W-:Y:S01]  /*3b740*/  @P5 STG.E.U8 desc[UR20][R70.64], R77 ;  /* 0x0000004d46005986 */ /* 0x0003e2000c101114 */
[----:B----4-:R-:W-:Y:S01]  /*3b750*/  ISETP.LT.AND P5, PT, R66, UR10, !P3 ;  /* 0x0000000a42007c0c */ /* 0x010fe2000dfa1270 */
[----:B------:R-:W-:Y:S01]  /*3b760*/  VIADD R75, R0, 0x28 ;  /* 0x00000028004b7836 */ /* 0x000fe20000000000 */
[----:B------:R-:W4:Y:S01]  /*3b770*/  LDCU UR10, c[0x0][0x398] ;  /* 0x00007300ff0a77ac */ /* 0x000f220008000800 */
[----:B0-----:R-:W-:-:S02]  /*3b780*/  IADD3 R72, P6, PT, R74, R3, RZ ;  /* 0x000000034a487210 */ /* 0x001fc40007fde0ff */
[----:B------:R-:W-:Y:S02]  /*3b790*/  PRMT R76, R76, 0x9910, RZ ;  /* 0x000099104c4c7816 */ /* 0x000fe400000000ff */
[----:B-1----:R-:W-:Y:S02]  /*3b7a0*/  SHF.R.S32.HI R71, RZ, 0x1f, R74 ;  /* 0x0000001fff477819 */ /* 0x002fe4000001144a */
        /* <DEDUP_REMOVED lines=20> */
[----:B------:R-:W-:-:S03]  /*3b8f0*/  ISETP.LT.AND P2, PT, R67, UR12, !P2 ;  /* 0x0000000c43007c0c */ /* 0x000fc6000d741270 */
[----:B------:R1:W-:Y:S01]  /*3b900*/  @P3 STG.E.U8 desc[UR20][R70.64], R75 ;  /* 0x0000004b46003986 */ /* 0x0003e2000c101114 */
[C---:B------:R-:W-:Y:S01]  /*3b910*/  IADD3 R72, P3, PT, R74.reuse, R3, RZ ;  /* 0x000000034a487210 */ /* 0x040fe20007f7e0ff */
[----:B------:R-:W0:Y:S01]  /*3b920*/  LDCU UR12, c[0x0][0x398] ;  /* 0x00007300ff0c77ac */ /* 0x000e220008000800 */
[----:B-1----:R-:W-:Y:S02]  /*3b930*/  SHF.R.S32.HI R71, RZ, 0x1f, R74 ;  /* 0x0000001fff477819 */ /* 0x002fe4000001144a */
        /* <DEDUP_REMOVED lines=9> */
[----:B----4-:R-:W-:Y:S01]  /*3b9d0*/  ISETP.LT.AND P5, PT, R66, UR10, !P0 ;  /* 0x0000000a42007c0c */ /* 0x010fe2000c7a1270 */
[----:B------:R-:W-:Y:S01]  /*3b9e0*/  VIADD R75, R0, 0x2a ;  /* 0x0000002a004b7836 */ /* 0x000fe20000000000 */
[----:B-1----:R-:W-:Y:S01]  /*3b9f0*/  PRMT R70, R77, 0x9910, RZ ;  /* 0x000099104d467816 */ /* 0x002fe200000000ff */
[----:B------:R-:W1:Y:S01]  /*3ba00*/  LDCU UR10, c[0x0][0x398] ;  /* 0x00007300ff0a77ac */ /* 0x000e620008000800 */
        /* <DEDUP_REMOVED lines=17> */
[----:B------:R-:W4:Y:S01]  /*3bb20*/  LDCU UR14, c[0x0][0x398] ;  /* 0x00007300ff0e77ac */ /* 0x000f220008000800 */
        /* <DEDUP_REMOVED lines=8> */
[----:B------:R-:W1:Y:S01]  /*3bbb0*/  LDCU UR12, c[0x0][0x398] ;  /* 0x00007300ff0c77ac */ /* 0x000e620008000800 */
[----:B0-----:R-:W-:Y:S01]  /*3bbc0*/  VIADD R70, R0, 0x2b ;  /* 0x0000002b00467836 */ /* 0x001fe20000000000 */
[----:B------:R-:W-:-:S04]  /*3bbd0*/  SHF.R.S32.HI R71, RZ, 0x1f, R74 ;  /* 0x0000001fff477819 */ /* 0x000fc8000001144a */
[----:B------:R-:W-:Y:S01]  /*3bbe0*/  ISETP.GE.AND P0, PT, R70, UR6, PT ;  /* 0x0000000646007c0c */ /* 0x000fe2000bf06270 */
[C---:B------:R-:W-:Y:S01]  /*3bbf0*/  IMAD.X R73, R71.reuse, 0x1, R2, P6 ;  /* 0x0000000147497824 */ /* 0x040fe200030e0602 */
[C---:B------:R-:W-:Y:S01]  /*3bc00*/  IADD3 R70, P6, PT, R74.reuse, R68, RZ ;  /* 0x000000444a467210 */ /* 0x040fe20007fde0ff */
[----:B------:R-:W-:Y:S01]  /*3bc10*/  VIADD R74, R74, UR28 ;  /* 0x0000001c4a4a7c36 */ /* 0x000fe20008000000 */
[----:B------:R-:W0:Y:S03]  /*3bc20*/  LDCU UR6, c[0x0][0x398] ;  /* 0x00007300ff0677ac */ /* 0x000e260008000800 */
[----:B------:R-:W-:Y:S01]  /*3bc30*/  IMAD.X R71, R71, 0x1, R69, P6 ;  /* 0x0000000147477824 */ /* 0x000fe200030e0645 */
[----:B------:R4:W-:Y:S04]  /*3bc40*/  @P5 STG.E.U8 desc[UR20][R72.64], R76 ;  /* 0x0000004c48005986 */ /* 0x0009e8000c101114 */
[----:B------:R0:W-:Y:S01]  /*3bc50*/  @P4 STG.E.U8 desc[UR20][R70.64], R77 ;  /* 0x0000004d46004986 */ /* 0x0001e2000c101114 */
[----:B-1----:R-:W-:Y:S01]  /*3bc60*/  ISETP.LT.AND P4, PT, R66, UR10, !P3 ;  /* 0x0000000a42007c0c */ /* 0x002fe2000df81270 */
[----:B------:R-:W-:Y:S01]  /*3bc70*/  VIADD R75, R0, 0x2c ;  /* 0x0000002c004b7836 */ /* 0x000fe20000000000 */
[----:B------:R-:W1:Y:S01]  /*3bc80*/  LDCU UR10, c[0x0][0x398] ;  /* 0x00007300ff0a77ac */ /* 0x000e620008000800 */
[----:B----4-:R-:W-:-:S02]  /*3bc90*/  IADD3 R72, P6, PT, R74, R3, RZ ;  /* 0x000000034a487210 */ /* 0x010fc40007fde0ff */
        /* <DEDUP_REMOVED lines=15> */
[----:B------:R-:W4:Y:S01]  /*3bd90*/  LDCU UR6, c[0x0][0x39c] ;  /* 0x00007380ff0677ac */ /* 0x000f220008000800 */
[----:B------:R-:W-:Y:S02]  /*3bda0*/  IADD3 R70, P6, PT, R74, R68, RZ ;  /* 0x000000444a467210 */ /* 0x000fe40007fde0ff */
[----:B------:R-:W-:-:S03]  /*3bdb0*/  SHF.R.S32.HI R75, RZ, 0x8, R75 ;  /* 0x00000008ff4b7819 */ /* 0x000fc6000001144b */
[----:B------:R-:W-:Y:S02]  /*3bdc0*/  IMAD.X R71, R71, 0x1, R69, P6 ;  /* 0x0000000147477824 */ /* 0x000fe400030e0645 */
[----:B------:R-:W-:-:S04]  /*3bdd0*/  VIADD R74, R74, UR28 ;  /* 0x0000001c4a4a7c36 */ /* 0x000fc80008000000 */
[----:B------:R0:W-:Y:S01]  /*3bde0*/  @P3 STG.E.U8 desc[UR20][R70.64], R75 ;  /* 0x0000004b46003986 */ /* 0x0001e2000c101114 */
[----:B-----5:R-:W-:Y:S01]  /*3bdf0*/  ISETP.LT.AND P3, PT, R66, UR9, !P2 ;  /* 0x0000000942007c0c */ /* 0x020fe2000d761270 */
[----:B------:R-:W5:Y:S01]  /*3be00*/  LDCU UR9, c[0x0][0x398] ;  /* 0x00007300ff0977ac */ /* 0x000f620008000800 */
[----:B------:R-:W-:Y:S02]  /*3be10*/  ISETP.LT.AND P2, PT, R67, UR12, !P2 ;  /* 0x0000000c43007c0c */ /* 0x000fe4000d741270 */
[C---:B------:R-:W-:Y:S01]  /*3be20*/  IADD3 R72, P4, PT, R74.reuse, R3, RZ ;  /* 0x000000034a487210 */ /* 0x040fe20007f9e0ff */
[----:B------:R-:W1:Y:S01]  /*3be30*/  LDCU UR12, c[0x0][0x398] ;  /* 0x00007300ff0c77ac */ /* 0x000e620008000800 */
[----:B0-----:R-:W-:Y:S02]  /*3be40*/  SHF.R.S32.HI R71, RZ, 0x1f, R74 ;  /* 0x0000001fff477819 */ /* 0x001fe4000001144a */
[----:B------:R-:W-:Y:S01]  /*3be50*/  IADD3 R70, P6, PT, R74, R68, RZ ;  /* 0x000000444a467210 */ /* 0x000fe20007fde0ff */
[----:B------:R-:W-:-:S02]  /*3be60*/  VIADD R75, R0, 0x2d ;  /* 0x0000002d004b7836 */ /* 0x000fc40000000000 */
[C---:B------:R-:W-:Y:S02]  /*3be70*/  IMAD.X R73, R71.reuse, 0x1, R2, P4 ;  /* 0x0000000147497824 */ /* 0x040fe400020e0602 */
[----:B------:R-:W-:Y:S01]  /*3be80*/  IMAD.X R71, R71, 0x1, R69, P6 ;  /* 0x0000000147477824 */ /* 0x000fe200030e0645 */
[----:B------:R-:W-:Y:S01]  /*3be90*/  ISETP.GE.AND P4, PT, R75, UR4, PT ;  /* 0x000000044b007c0c */ /* 0x000fe2000bf86270 */
[----:B------:R-:W0:Y:S01]  /*3bea0*/  LDCU UR4, c[0x0][0x39c] ;  /* 0x00007380ff0477ac */ /* 0x000e220008000800 */
[----:B------:R-:W-:Y:S01]  /*3beb0*/  @P3 STG.E.U8 desc[UR20][R72.64], R77 ;  /* 0x0000004d48003986 */ /* 0x000fe2000c101114 */
[----:B------:R-:W-:-:S03]  /*3bec0*/  VIADD R74, R74, UR28 ;  /* 0x0000001c4a4a7c36 */ /* 0x000fc60008000000 */
[----:B------:R4:W-:Y:S01]  /*3bed0*/  @P2 STG.E.U8 desc[UR20][R70.64], R76 ;  /* 0x0000004c46002986 */ /* 0x0009e2000c101114 */
[----:B-1----:R-:W-:Y:S01]  /*3bee0*/  ISETP.LT.AND P3, PT, R66, UR10, !P0 ;  /* 0x0000000a42007c0c */ /* 0x002fe2000c761270 */
[----:B------:R-:W-:Y:S01]  /*3bef0*/  VIADD R75, R0, 0x2e ;  /* 0x0000002e004b7836 */ /* 0x000fe20000000000 */
[----:B----4-:R-:W-:Y:S01]  /*3bf00*/  PRMT R70, R77, 0x9910, RZ ;  /* 0x000099104d467816 */ /* 0x010fe200000000ff */
        /* <DEDUP_REMOVED lines=17> */
[----:B------:R-:W-:Y:S01]  /*3c020*/  ISETP.LT.AND P0, PT, R67, UR14, !P0 ;  /* 0x0000000e43007c0c */ /* 0x000fe2000c701270 */
[----:B------:R-:W4:Y:S01]  /*3c030*/  LDCU UR14, c[0x0][0x398] ;  /* 0x00007300ff0e77ac */ /* 0x000f220008000800 */
[C---:B------:R-:W-:Y:S01]  /*3c040*/  IADD3 R70, P6, PT, R74.reuse, R68, RZ ;  /* 0x000000444a467210 */ /* 0x040fe20007fde0ff */
[----:B------:R-:W-:-:S04]  /*3c050*/  VIADD R74, R74, UR28 ;  /* 0x0000001c4a4a7c36 */ /* 0x000fc80008000000 */
[----:B------:R-:W-:Y:S01]  /*3c060*/  IMAD.X R71, R71, 0x1, R69, P6 ;  /* 0x0000000147477824 */ /* 0x000fe200030e0645 */
[----:B------:R-:W-:Y:S02]  /*3c070*/  IADD3 R72, P6, PT, R74, R3, RZ ;  /* 0x000000034a487210 */ /* 0x000fe40007fde0ff */
[----:B-----5:R-:W-:Y:S01]  /*3c080*/  ISETP.LT.AND P3, PT, R66, UR9, !P5 ;  /* 0x0000000942007c0c */ /* 0x020fe2000ef61270 */
        /* <DEDUP_REMOVED lines=37> */
[----:B------:R-:W-:Y:S01]  /*3c2e0*/  VIADD R74, R74, UR28 ;  /* 0x0000001c4a4a7c36 */ /* 0x000fe20008000000 */
[----:B-----5:R-:W-:Y:S01]  /*3c2f0*/  ISETP.LT.AND P5, PT, R66, UR9, !P2 ;  /* 0x0000000942007c0c */ /* 0x020fe2000d7a1270 */
[----:B------:R-:W5:Y:S02]  /*3c300*/  LDCU UR9, c[0x0][0x398] ;  /* 0x00007300ff0977ac */ /* 0x000f640008000800 */
[----:B------:R0:W-:Y:S01]  /*3c310*/  @P4 STG.E.U8 desc[UR20][R70.64], R75 ;  /* 0x0000004b46004986 */ /* 0x0001e2000c101114 */
[----:B------:R-:W-:Y:S01]  /*3c320*/  ISETP.LT.AND P4, PT, R67, UR12, !P2 ;  /* 0x0000000c43007c0c */ /* 0x000fe2000d781270 */
[----:B------:R-:W1:Y:S01]  /*3c330*/  LDCU UR12, c[0x0][0x398] ;  /* 0x00007300ff0c77ac */ /* 0x000e620008000800 */
[----:B------:R-:W-:Y:S02]  /*3c340*/  IADD3 R72, P2, PT, R74, R3, RZ ;  /* 0x000000034a487210 */ /* 0x000fe40007f5e0ff */
[----:B0-----:R-:W-:-:S02]  /*3c350*/  SHF.R.S32.HI R71, RZ, 0x1f, R74 ;  /* 0x0000001fff477819 */ /* 0x001fc4000001144a */
[----:B------:R-:W-:Y:S01]  /*3c360*/  IADD3 R70, P6, PT, R74, R68, RZ ;  /* 0x000000444a467210 */ /* 0x000fe20007fde0ff */
[----:B------:R-:W-:Y:S02]  /*3c370*/  VIADD R75, R0, 0x31 ;  /* 0x00000031004b7836 */ /* 0x000fe40000000000 */
        /* <DEDUP_REMOVED lines=9> */
[----:B------:R-:W-:Y:S01]  /*3c410*/  ISETP.LT.AND P4, PT, R67, UR14, !P0 ;  /* 0x0000000e43007c0c */ /* 0x000fe2000c781270 */
[----:B------:R-:W1:Y:S01]  /*3c420*/  LDCU UR10, c[0x0][0x398] ;  /* 0x00007300ff0a77ac */ /* 0x000e620008000800 */
        /* <DEDUP_REMOVED lines=18> */
[C---:B------:R-:W-:Y:S01]  /*3c550*/  IADD3 R70, P6, PT, R74.reuse, R68, RZ ;  /* 0x000000444a467210 */ /* 0x040fe20007fde0ff */
[----:B------:R-:W-:-:S04]  /*3c560*/  VIADD R74, R74, UR28 ;  /* 0x0000001c4a4a7c36 */ /* 0x000fc80008000000 */
[----:B------:R-:W-:Y:S01]  /*3c570*/  IMAD.X R71, R71, 0x1, R69, P6 ;  /* 0x0000000147477824 */ /* 0x000fe200030e0645 */
[----:B------:R-:W-:-:S04]  /*3c580*/  IADD3 R72, P6, PT, R74, R3, RZ ;  /* 0x000000034a487210 */ /* 0x000fc80007fde0ff */
[----:B------:R0:W-:Y:S01]  /*3c590*/  @P4 STG.E.U8 desc[UR20][R70.64], R75 ;  /* 0x0000004b46004986 */ /* 0x0001e2000c101114 */
[----:B-----5:R-:W-:Y:S01]  /*3c5a0*/  ISETP.LT.AND P5, PT, R66, UR9, !P3 ;  /* 0x0000000942007c0c */ /* 0x020fe2000dfa1270 */
[----:B------:R-:W5:Y:S01]  /*3c5b0*/  LDCU UR9, c[0x0][0x398] ;  /* 0x00007300ff0977ac */ /* 0x000f620008000800 */
        /* <DEDUP_REMOVED lines=77> */
[----:B-----5:R-:W-:Y:S01]  /*3ca90*/  ISETP.LT.AND P6, PT, R66, UR9, !P5 ;  /* 0x0000000942007c0c */ /* 0x020fe2000efc1270 */
[----:B------:R-:W5:Y:S04]  /*3caa0*/  LDCU UR9, c[0x0][0x398] ;  /* 0x00007300ff0977ac */ /* 0x000f680008000800 */
[----:B------:R0:W-:Y:S01]  /*3cab0*/  @P4 STG.E.U8 desc[UR20][R70.64], R75 ;  /* 0x0000004b46004986 */ /* 0x0001e2000c101114 */
[----:B------:R-:W-:Y:S02]  /*3cac0*/  IADD3 R72, P4, PT, R74, R3, RZ ;  /* 0x000000034a487210 */ /* 0x000fe40007f9e0ff */
        /* <DEDUP_REMOVED lines=33> */
[----:B------:R-:W-:Y:S01]  /*3cce0*/  VIADD R74, R74, UR28 ;  /* 0x0000001c4a4a7c36 */ /* 0x000fe20008000000 */
[----:B------:R-:W-:-:S03]  /*3ccf0*/  SHF.R.S32.HI R75, RZ, 0x8, R75 ;  /* 0x00000008ff4b7819 */ /* 0x000fc6000001144b */
[----:B------:R-:W-:Y:S01]  /*3cd00*/  IMAD.X R71, R71, 0x1, R69, P6 ;  /* 0x0000000147477824 */ /* 0x000fe200030e0645 */
[----:B-----5:R-:W-:Y:S01]  /*3cd10*/  ISETP.LT.AND P5, PT, R66, UR9, !P2 ;  /* 0x0000000942007c0c */ /* 0x020fe2000d7a1270 */
[----:B------:R-:W5:Y:S01]  /*3cd20*/  LDCU UR9, c[0x0][0x398] ;  /* 0x00007300ff0977ac */ /* 0x000f620008000800 */
[----:B------:R-:W-:-:S03]  /*3cd30*/  ISETP.LT.AND P2, PT, R67, UR12, !P2 ;  /* 0x0000000c43007c0c */ /* 0x000fc6000d741270 */
[----:B------:R0:W-:Y:S01]  /*3cd40*/  @P0 STG.E.U8 desc[UR20][R70.64], R75 ;  /* 0x0000004b46000986 */ /* 0x0001e2000c101114 */
[C---:B------:R-:W-:Y:S01]  /*3cd50*/  IADD3 R72, P0, PT, R74.reuse, R3, RZ ;  /* 0x000000034a487210 */ /* 0x040fe20007f1e0ff */
[----:B------:R-:W1:Y:S01]  /*3cd60*/  LDCU UR12, c[0x0][0x398] ;  /* 0x00007300ff0c77ac */ /* 0x000e620008000800 */
[----:B0-----:R-:W-:Y:S02]  /*3cd70*/  SHF.R.S32.HI R71, RZ, 0x1f, R74 ;  /* 0x0000001fff477819 */ /* 0x001fe4000001144a */
        /* <DEDUP_REMOVED lines=109> */
[----:B------:R-:W3:Y:S04]  /*3d450*/  LDL.LU R93, [R1+0xfc] ;  /* 0x0000fc00015d7983 */ /* 0x000ee80000300800 */
[----:B------:R-:W4:Y:S04]  /*3d460*/  LDL.LU R90, [R1+0x100] ;  /* 0x00010000015a7983 */ /* 0x000f280000300800 */
[----:B------:R-:W4:Y:S01]  /*3d470*/  LDL.LU R88, [R1+0x104] ;  /* 0x0001040001587983 */ /* 0x000f220000300800 */
[----:B------:R-:W-:Y:S01]  /*3d480*/  ISETP.LT.AND P3, PT, R67, UR14, !P3 ;  /* 0x0000000e43007c0c */ /* 0x000fe2000df61270 */
[----:B------:R-:W0:Y:S01]  /*3d490*/  LDCU UR14, c[0x0][0x398] ;  /* 0x00007300ff0e77ac */ /* 0x000e220008000800 */
[----:B------:R-:W-:-:S05]  /*3d4a0*/  IADD3 R70, P6, PT, R74, R68, RZ ;  /* 0x000000444a467210 */ /* 0x000fca0007fde0ff */
[----:B------:R-:W-:Y:S02]  /*3d4b0*/  IMAD.X R71, R71, 0x1, R69, P6 ;  /* 0x0000000147477824 */ /* 0x000fe400030e0645 */
[----:B------:R-:W-:-:S04]  /*3d4c0*/  VIADD R74, R74, UR28 ;  /* 0x0000001c4a4a7c36 */ /* 0x000fc80008000000 */
[----:B------:R0:W-:Y:S01]  /*3d4d0*/  @P3 STG.E.U8 desc[UR20][R70.64], R75 ;  /* 0x0000004b46003986 */ /* 0x0001e2000c101114 */
[----:B------:R-:W-:Y:S02]  /*3d4e0*/  IADD3 R72, P4, PT, R74, R3, RZ ;  /* 0x000000034a487210 */ /* 0x000fe40007f9e0ff */
[----:B-----5:R-:W-:Y:S01]  /*3d4f0*/  ISETP.LT.AND P6, PT, R66, UR9, !P5 ;  /* 0x0000000942007c0c */ /* 0x020fe2000efc1270 */
[----:B------:R-:W5:Y:S01]  /*3d500*/  LDCU UR9, c[0x0][0x398] ;  /* 0x00007300ff0977ac */ /* 0x000f620008000800 */
[----:B------:R-:W-:Y:S01]  /*3d510*/  ISETP.LT.AND P5, PT, R67, UR12, !P5 ;  /* 0x0000000c43007c0c */ /* 0x000fe2000efa1270 */
[----:B------:R-:W1:Y:S01]  /*3d520*/  LDCU UR12, c[0x0][0x398] ;  /* 0x00007300ff0c77ac */ /* 0x000e620008000800 */
[----:B0-----:R-:W-:Y:S01]  /*3d530*/  VIADD R70, R0, 0x3f ;  /* 0x0000003f00467836 */ /* 0x001fe20000000000 */
[----:B------:R-:W-:-:S04]  /*3d540*/  SHF.R.S32.HI R71, RZ, 0x1f, R74 ;  /* 0x0000001fff477819 */ /* 0x000fc8000001144a */
[----:B------:R-:W-:Y:S01]  /*3d550*/  ISETP.GE.AND P3, PT, R70, UR6, PT ;  /* 0x0000000646007c0c */ /* 0x000fe2000bf66270 */
[----:B------:R-:W0:Y:S01]  /*3d560*/  LDCU UR6, c[0x0][0x398] ;  /* 0x00007300ff0677ac */ /* 0x000e220008000800 */
[----:B------:R-:W-:Y:S01]  /*3d570*/  IMAD.X R73, R71, 0x1, R2, P4 ;  /* 0x0000000147497824 */ /* 0x000fe200020e0602 */
[C---:B------:R-:W-:Y:S01]  /*3d580*/  IADD3 R70, P4, PT, R74.reuse, R68, RZ ;  /* 0x000000444a467210 */ /* 0x040fe20007f9e0ff */
[----:B------:R-:W-:-:S04]  /*3d590*/  VIADD R74, R74, UR28 ;  /* 0x0000001c4a4a7c36 */ /* 0x000fc80008000000 */
[----:B------:R-:W-:Y:S01]  /*3d5a0*/  IMAD.X R71, R71, 0x1, R69, P4 ;  /* 0x0000000147477824 */ /* 0x000fe200020e0645 */
[----:B------:R0:W-:Y:S01]  /*3d5b0*/  @P6 STG.E.U8 desc[UR20][R72.64], R76 ;  /* 0x0000004c48006986 */ /* 0x0001e2000c101114 */
[----:B------:R-:W-:-:S03]  /*3d5c0*/  VIADD R75, R0, 0x40 ;  /* 0x00000040004b7836 */ /* 0x000fc60000000000 */
[----:B------:R5:W-:Y:S01]  /*3d5d0*/  @P5 STG.E.U8 desc[UR20][R70.64], R77 ;  /* 0x0000004d46005986 */ /* 0x000be2000c101114 */
[----:B-1----:R-:W-:Y:S01]  /*3d5e0*/  ISETP.LT.AND P5, PT, R66, UR10, !P0 ;  /* 0x0000000a42007c0c */ /* 0x002fe2000c7a1270 */
[----:B------:R-:W1:Y:S01]  /*3d5f0*/  LDCU UR10, c[0x0][0x398] ;  /* 0x00007300ff0a77ac */ /* 0x000e620008000800 */
[----:B------:R-:W-:Y:S02]  /*3d600*/  ISETP.GE.AND P4, PT, R75, UR4, PT ;  /* 0x000000044b007c0c */ /* 0x000fe4000bf86270 */
[----:B0-----:R-:W-:Y:S01]  /*3d610*/  IADD3 R72, P6, PT, R74, R3, RZ ;  /* 0x000000034a487210 */ /* 0x001fe20007fde0ff */
[----:B------:R-:W0:Y:S01]  /*3d620*/  LDCU UR4, c[0x0][0x39c] ;  /* 0x00007380ff0477ac */ /* 0x000e220008000800 */
[----:B-----5:R-:W-:Y:S02]  /*3d630*/  SHF.R.S32.HI R71, RZ, 0x1f, R74 ;  /* 0x0000001fff477819 */ /* 0x020fe4000001144a */
[----:B------:R-:W-:Y:S01]  /*3d640*/  ISETP.LT.AND P0, PT, R67, UR6, !P0 ;  /* 0x0000000643007c0c */ /* 0x000fe2000c701270 */
[----:B------:R-:W5:Y:S01]  /*3d650*/  LDCU UR6, c[0x0][0x39c] ;  /* 0x00007380ff0677ac */ /* 0x000f620008000800 */
[----:B------:R-:W-:Y:S01]  /*3d660*/  PRMT R76, R76, 0x9910, RZ ;  /* 0x000099104c4c7816 */ /* 0x000fe200000000ff */
[----:B------:R-:W-:Y:S01]  /*3d670*/  IMAD.X R73, R71, 0x1, R2, P6 ;  /* 0x0000000147497824 */ /* 0x000fe200030e0602 */
[----:B------:R-:W-:-:S02]  /*3d680*/  IADD3 R70, P6, PT, R74, R68, RZ ;  /* 0x000000444a467210 */ /* 0x000fc40007fde0ff */
[----:B------:R-:W-:Y:S02]  /*3d690*/  PRMT R75, R77, 0x9910, RZ ;  /* 0x000099104d4b7816 */ /* 0x000fe400000000ff */
[----:B------:R-:W-:Y:S01]  /*3d6a0*/  SHF.R.S32.HI R76, RZ, 0x8, R76 ;  /* 0x00000008ff4c7819 */ /* 0x000fe2000001144c */
[----:B------:R-:W-:Y:S01]  /*3d6b0*/  IMAD.X R71, R71, 0x1, R69, P6 ;  /* 0x0000000147477824 */ /* 0x000fe200030e0645 */
[----:B------:R-:W-:Y:S01]  /*3d6c0*/  SHF.R.S32.HI R75, RZ, 0x8, R75 ;  /* 0x00000008ff4b7819 */ /* 0x000fe2000001144b */
[----:B------:R-:W-:Y:S02]  /*3d6d0*/  VIADD R74, R74, UR28 ;  /* 0x0000001c4a4a7c36 */ /* 0x000fe40008000000 */
[----:B------:R0:W-:Y:S01]  /*3d6e0*/  @P5 STG.E.U8 desc[UR20][R72.64], R76 ;  /* 0x0000004c48005986 */ /* 0x0001e2000c101114 */
[----:B------:R-:W-:Y:S01]  /*3d6f0*/  ISETP.LT.AND P5, PT, R66, UR9, !P2 ;  /* 0x0000000942007c0c */ /* 0x000fe2000d7a1270 */
[----:B------:R-:W1:Y:S02]  /*3d700*/  LDCU UR9, c[0x0][0x398] ;  /* 0x00007300ff0977ac */ /* 0x000e640008000800 */
[----:B------:R5:W-:Y:S01]  /*3d710*/  @P0 STG.E.U8 desc[UR20][R70.64], R75 ;  /* 0x0000004b46000986 */ /* 0x000be2000c101114 */
[----:B------:R-:W-:Y:S01]  /*3d720*/  ISETP.LT.AND P2, PT, R67, UR12, !P2 ;  /* 0x0000000c43007c0c */ /* 0x000fe2000d741270 */
[----:B------:R-:W1:Y:S01]  /*3d730*/  LDCU UR12, c[0x0][0x398] ;  /* 0x00007300ff0c77ac */ /* 0x000e620008000800 */
[----:B0-----:R-:W-:-:S02]  /*3d740*/  IADD3 R72, P0, PT, R74, R3, RZ ;  /* 0x000000034a487210 */ /* 0x001fc40007f1e0ff */
[----:B-----5:R-:W-:Y:S01]  /*3d750*/  SHF.R.S32.HI R71, RZ, 0x1f, R74 ;  /* 0x0000001fff477819 */ /* 0x020fe2000001144a */
[----:B------:R-:W-:Y:S01]  /*3d760*/  VIADD R75, R0, 0x41 ;  /* 0x00000041004b7836 */ /* 0x000fe20000000000 */
[----:B------:R-:W-:-:S03]  /*3d770*/  IADD3 R70, P6, PT, R74, R68, RZ ;  /* 0x000000444a467210 */ /* 0x000fc60007fde0ff */
[----:B------:R-:W-:Y:S01]  /*3d780*/  IMAD.X R73, R71, 0x1, R2, P0 ;  /* 0x0000000147497824 */ /* 0x000fe200000e0602 */
[----:B------:R-:W-:Y:S01]  /*3d790*/  ISETP.GE.AND P0, PT, R75, UR4, PT ;  /* 0x000000044b007c0c */ /* 0x000fe2000bf06270 */
[----:B------:R-:W0:Y:S01]  /*3d7a0*/  LDCU UR4, c[0x0][0x39c] ;  /* 0x00007380ff0477ac */ /* 0x000e220008000800 */
[----:B------:R-:W-:Y:S02]  /*3d7b0*/  IMAD.X R71, R71, 0x1, R69, P6 ;  /* 0x0000000147477824 */ /* 0x000fe400030e0645 */
[----:B------:R-:W-:Y:S02]  /*3d7c0*/  VIADD R74, R74, UR28 ;  /* 0x0000001c4a4a7c36 */ /* 0x000fe40008000000 */
[----:B------:R-:W-:Y:S01]  /*3d7d0*/  VIADD R75, R0, 0x42 ;  /* 0x00000042004b7836 */ /* 0x000fe20000000000 */
[----:B--2---:R-:W-:Y:S02]  /*3d7e0*/  F2FP.SATFINITE.E5M2.F32.PACK_AB_MERGE_C R77, R92, R89, RZ ;  /* 0x000000595c4d723e */ /* 0x004fe400048060ff */
[----:B------:R-:W2:Y:S04]  /*3d7f0*/  LDL.LU R89, [R1+0x1b0] ;  /* 0x0001b00001597983 */ /* 0x000ea80000300800 */
[----:B------:R5:W-:Y:S01]  /*3d800*/  @P5 STG.E.U8 desc[UR20][R72.64], R77 ;  /* 0x0000004d48005986 */ /* 0x000be2000c101114 */
[----:B-1----:R-:W-:Y:S01]  /*3d810*/  ISETP.LT.AND P5, PT, R66, UR10, !P3 ;  /* 0x0000000a42007c0c */ /* 0x002fe2000dfa1270 */
[----:B------:R-:W1:Y:S01]  /*3d820*/  LDCU UR10, c[0x0][0x398] ;  /* 0x00007300ff0a77ac */ /* 0x000e620008000800 */
[----:B------:R-:W-:Y:S01]  /*3d830*/  ISETP.LT.AND P3, PT, R67, UR14, !P3 ;  /* 0x0000000e43007c0c */ /* 0x000fe2000df61270 */
[----:B------:R-:W2:Y:S01]  /*3d840*/  LDL.LU R92, [R1+0x1b4] ;  /* 0x0001b400015c7983 */ /* 0x000ea20000300800 */
[----:B------:R-:W0:Y:S01]  /*3d850*/  LDCU UR14, c[0x0][0x398] ;  /* 0x00007300ff0e77ac */ /* 0x000e220008000800 */
[----:B---3--:R-:W-:-:S02]  /*3d860*/  F2FP.SATFINITE.E5M2.F32.PACK_AB_MERGE_C R76, R93, R91, RZ ;  /* 0x0000005b5d4c723e */ /* 0x008fc400048060ff */
[----:B------:R-:W3:Y:S04]  /*3d870*/  LDL.LU R91, [R1+0x1f0] ;  /* 0x0001f000015b7983 */ /* 0x000ee80000300800 */
[----:B------:R0:W-:Y:S01]  /*3d880*/  @P2 STG.E.U8 desc[UR20][R70.64], R76 ;  /* 0x0000004c46002986 */ /* 0x0001e2000c101114 */
[----:B-----5:R-:W-:-:S03]  /*3d890*/  IADD3 R72, P2, PT, R74, R3, RZ ;  /* 0x000000034a487210 */ /* 0x020fc60007f5e0ff */
[----:B------:R-:W3:Y:S01]  /*3d8a0*/  LDL.LU R93, [R1+0x1f4] ;  /* 0x0001f400015d7983 */ /* 0x000ee20000300800 */
[----:B0-----:R-:W-:Y:S02]  /*3d8b0*/  PRMT R70, R77, 0x9910, RZ ;  /* 0x000099104d467816 */ /* 0x001fe400000000ff */
[----:B------:R-:W-:Y:S02]  /*3d8c0*/  PRMT R77, R76, 0x9910, RZ ;  /* 0x000099104c4d7816 */ /* 0x000fe400000000ff */
[----:B------:R-:W-:Y:S01]  /*3d8d0*/  SHF.R.S32.HI R71, RZ, 0x1f, R74 ;  /* 0x0000001fff477819 */ /* 0x000fe2000001144a */
[----:B------:R-:W-:Y:S01]  /*3d8e0*/  IMAD.MOV.U32 R76, RZ, RZ, R70 ;  /* 0x000000ffff4c7224 */ /* 0x000fe200078e0046 */
[----:B------:R-:W-:-:S03]  /*3d8f0*/  IADD3 R70, P6, PT, R74, R68, RZ ;  /* 0x000000444a467210 */ /* 0x000fc60007fde0ff */
[C---:B------:R-:W-:Y:S01]  /*3d900*/  IMAD.X R73, R71.reuse, 0x1, R2, P2 ;  /* 0x0000000147497824 */ /* 0x040fe200010e0602 */
[----:B------:R-:W-:Y:S01]  /*3d910*/  SHF.R.S32.HI R76, RZ, 0x8, R76 ;  /* 0x00000008ff4c7819 */ /* 0x000fe2000001144c */
[----:B------:R-:W-:Y:S01]  /*3d920*/  IMAD.X R71, R71, 0x1, R69, P6 ;  /* 0x0000000147477824 */ /* 0x000fe200030e0645 */
[----:B------:R-:W-:Y:S01]  /*3d930*/  ISETP.GE.AND P2, PT, R75, UR4, PT ;  /* 0x000000044b007c0c */ /* 0x000fe2000bf46270 */
[----:B------:R-:W-:Y:S01]  /*3d940*/  VIADD R74, R74, UR28 ;  /* 0x0000001c4a4a7c36 */ /* 0x000fe20008000000 */
[----:B------:R-:W-:Y:S01]  /*3d950*/  SHF.R.S32.HI R75, RZ, 0x8, R77 ;  /* 0x00000008ff4b7819 */ /* 0x000fe2000001144d */
[----:B------:R-:W-:Y:S01]  /*3d960*/  @P5 STG.E.U8 desc[UR20][R72.64], R76 ;  /* 0x0000004c48005986 */ /* 0x000fe2000c101114 */
[----:B------:R-:W-:Y:S01]  /*3d970*/  ISETP.LT.AND P6, PT, R66, UR9, !P4 ;  /* 0x0000000942007c0c */ /* 0x000fe2000e7c1270 */
[----:B------:R-:W0:Y:S02]  /*3d980*/  LDCU UR4, c[0x0][0x39c] ;  /* 0x00007380ff0477ac */ /* 0x000e240008000800 */
[----:B------:R4:W-:Y:S01]  /*3d990*/  @P3 STG.E.U8 desc[UR20][R70.64], R75 ;  /* 0x0000004b46003986 */ /* 0x0009e2000c101114 */
[----:B------:R-:W5:Y:S01]  /*3d9a0*/  LDCU UR9, c[0x0][0x398] ;  /* 0x00007300ff0977ac */ /* 0x000f620008000800 */
[----:B----4-:R-:W-:-:S02]  /*3d9b0*/  F2FP.SATFINITE.E5M2.F32.PACK_AB_MERGE_C R75, R88, R90, RZ ;  /* 0x0000005a584b723e */ /* 0x010fc400048060ff */
[----:B------:R-:W4:Y:S04]  /*3d9c0*/  LDL.LU R90, [R1+0x108] ;  /* 0x00010800015a7983 */ /* 0x000f280000300800 */
[----:B------:R-:W4:Y:S01]  /*3d9d0*/  LDL.LU R88, [R1+0x10c] ;  /* 0x00010c0001587983 */ /* 0x000f220000300800 */
[----:B------:R-:W-:Y:S01]  /*3d9e0*/  VIADD R70, R0, 0x43 ;  /* 0x0000004300467836 */ /* 0x000fe20000000000 */
[----:B------:R-:W-:Y:S02]  /*3d9f0*/  SHF.R.S32.HI R71, RZ, 0x1f, R74 ;  /* 0x0000001fff477819 */ /* 0x000fe4000001144a */
[----:B------:R-:W-:Y:S02]  /*3da00*/  IADD3 R72, P5, PT, R74, R3, RZ ;  /* 0x000000034a487210 */ /* 0x000fe40007fbe0ff */
[----:B------:R-:W-:Y:S01]  /*3da10*/  ISETP.GE.AND P3, PT, R70, UR6, PT ;  /* 0x0000000646007c0c */ /* 0x000fe2000bf66270 */
[----:B------:R-:W0:Y:S01]  /*3da20*/  LDCU UR6, c[0x0][0x398] ;  /* 0x00007300ff0677ac */ /* 0x000e220008000800 */
[----:B------:R-:W-:Y:S01]  /*3da30*/  ISETP.LT.AND P4, PT, R67, UR12, !P4 ;  /* 0x0000000c43007c0c */ /* 0x000fe2000e781270 */
[----:B------:R-:W-:Y:S01]  /*3da40*/  IMAD.X R73, R71, 0x1, R2, P5 ;  /* 0x0000000147497824 */ /* 0x000fe200028e0602 */
[----:B------:R-:W-:Y:S01]  /*3da50*/  IADD3 R70, P5, PT, R74, R68, RZ ;  /* 0x000000444a467210 */ /* 0x000fe20007fbe0ff */
[----:B------:R-:W0:Y:S01]  /*3da60*/  LDCU UR12, c[0x0][0x398] ;  /* 0x00007300ff0c77ac */ /* 0x000e220008000800 */
[----:B------:R-:W-:-:S02]  /*3da70*/  F2FP.SATFINITE.E5M2.F32.PACK_AB_MERGE_C R76, R5, R4, RZ ;  /* 0x00000004054c723e */ /* 0x000fc400048060ff */
[----:B------:R1:W-:Y:S01]  /*3da80*/  @P6 STG.E.U8 desc[UR20][R72.64], R75 ;  /* 0x0000004b48006986 */ /* 0x0003e2000c101114 */
[----:B------:R-:W-:Y:S02]  /*3da90*/  IMAD.X R71, R71, 0x1, R69, P5 ;  /* 0x0000000147477824 */ /* 0x000fe400028e0645 */
[----:B------:R-:W-:-:S04]  /*3daa0*/  VIADD R4, R0, 0x44 ;  /* 0x0000004400047836 */ /* 0x000fc80000000000 */
[----:B------:R0:W-:Y:S01]  /*3dab0*/  @P4 STG.E.U8 desc[UR20][R70.64], R76 ;  /* 0x0000004c46004986 */ /* 0x0001e2000c101114 */
[----:B-1----:R-:W-:Y:S01]  /*3dac0*/  VIADD R72, R74, UR28 ;  /* 0x0000001c4a487c36 */ /* 0x002fe20008000000 */
[----:B------:R-:W-:Y:S01]  /*3dad0*/  ISETP.LT.AND P4, PT, R66, UR10, !P0 ;  /* 0x0000000a42007c0c */ /* 0x000fe2000c781270 */
[----:B------:R-:W1:Y:S03]  /*3dae0*/  LDCU UR10, c[0x0][0x398] ;  /* 0x00007300ff0a77ac */ /* 0x000e660008000800 */
[----:B------:R-:W-:Y:S02]  /*3daf0*/  SHF.R.S32.HI R5, RZ, 0x1f, R72 ;  /* 0x0000001fff057819 */ /* 0x000fe40000011448 */
[----:B0-----:R-:W-:Y:S02]  /*3db00*/  IADD3 R70, P6, PT, R72, R3, RZ ;  /* 0x0000000348467210 */ /* 0x001fe40007fde0ff */
[----:B------:R-:W-:Y:S01]  /*3db10*/  ISETP.LT.AND P0, PT, R67, UR6, !P0 ;  /* 0x0000000643007c0c */ /* 0x000fe2000c701270 */
[----:B------:R-:W0:Y:S01]  /*3db20*/  LDCU UR6, c[0x0][0x39c] ;  /* 0x00007380ff0677ac */ /* 0x000e220008000800 */
[----:B------:R-:W-:Y:S01]  /*3db30*/  ISETP.GE.AND P5, PT, R4, UR4, PT ;  /* 0x0000000404007c0c */ /* 0x000fe2000bfa6270 */
[----:B------:R-:W-:Y:S01]  /*3db40*/  IMAD.X R71, R5, 0x1, R2, P6 ;  /* 0x0000000105477824 */ /* 0x000fe200030e0602 */
[----:B------:R-:W-:Y:S01]  /*3db50*/  PRMT R74, R75, 0x9910, RZ ;  /* 0x000099104b4a7816 */ /* 0x000fe200000000ff */
[----:B------:R-:W0:Y:S01]  /*3db60*/  LDCU UR4, c[0x0][0x39c] ;  /* 0x00007380ff0477ac */ /* 0x000e220008000800 */
[----:B------:R-:W-:-:S02]  /*3db70*/  IADD3 R4, P6, PT, R72, R68, RZ ;  /* 0x0000004448047210 */ /* 0x000fc40007fde0ff */
[----:B------:R-:W-:Y:S02]  /*3db80*/  PRMT R73, R76, 0x9910, RZ ;  /* 0x000099104c497816 */ /* 0x000fe400000000ff */
[----:B------:R-:W-:Y:S01]  /*3db90*/  SHF.R.S32.HI R74, RZ, 0x8, R74 ;  /* 0x00000008ff4a7819 */ /* 0x000fe2000001144a */
[----:B------:R-:W-:Y:S01]  /*3dba0*/  IMAD.X R5, R5, 0x1, R69, P6 ;  /* 0x0000000105057824 */ /* 0x000fe200030e0645 */
[----:B------:R-:W-:Y:S01]  /*3dbb0*/  SHF.R.S32.HI R73, RZ, 0x8, R73 ;  /* 0x00000008ff497819 */ /* 0x000fe20000011449 */
[----:B------:R-:W-:Y:S02]  /*3dbc0*/  VIADD R72, R72, UR28 ;  /* 0x0000001c48487c36 */ /* 0x000fe40008000000 */
[----:B------:R0:W-:Y:S04]  /*3dbd0*/  @P4 STG.E.U8 desc[UR20][R70.64], R74 ;  /* 0x0000004a46004986 */ /* 0x0001e8000c101114 */
[----:B------:R1:W-:Y:S01]  /*3dbe0*/  @P0 STG.E.U8 desc[UR20][R4.64], R73 ;  /* 0x0000004904000986 */ /* 0x0003e2000c101114 */
[----:B0-----:R-:W-:-:S02]  /*3dbf0*/  IADD3 R70, P0, PT, R72, R3, RZ ;  /* 0x0000000348467210 */ /* 0x001fc40007f1e0ff */
[----:B-1----:R-:W-:Y:S01]  /*3dc00*/  SHF.R.S32.HI R5, RZ, 0x1f, R72 ;  /* 0x0000001fff057819 */ /* 0x002fe20000011448 */
[----:B------:R-:W-:-:S04]  /*3dc10*/  VIADD R73, R0, 0x45 ;  /* 0x0000004500497836 */ /* 0x000fc80000000000 */
[----:B------:R-:W-:Y:S01]  /*3dc20*/  IMAD.X R71, R5, 0x1, R2, P0 ;  /* 0x0000000105477824 */ /* 0x000fe200000e0602 */
[----:B------:R-:W-:Y:S01]  /*3dc30*/  ISETP.GE.AND P0, PT, R73, UR4, PT ;  /* 0x0000000449007c0c */ /* 0x000fe2000bf06270 */
[----:B------:R-:W0:Y:S01]  /*3dc40*/  LDCU UR4, c[0x0][0x39c] ;  /* 0x00007380ff0477ac */ /* 0x000e220008000800 */
[----:B----4-:R-:W-:Y:S02]  /*3dc50*/  F2FP.SATFINITE.E5M2.F32.PACK_AB_MERGE_C R73, R88, R90, RZ ;  /* 0x0000005a5849723e */ /* 0x010fe400048060ff */
[----:B------:R-:W4:Y:S04]  /*3dc60*/  LDL.LU R90, [R1+0x110] ;  /* 0x00011000015a7983 */ /* 0x000f280000300800 */
[----:B------:R-:W4:Y:S01]  /*3dc70*/  LDL.LU R88, [R1+0x114] ;  /* 0x0001140001587983 */ /* 0x000f220000300800 */
[----:B-----5:R-:W-:Y:S01]  /*3dc80*/  ISETP.LT.AND P4, PT, R66, UR9, !P2 ;  /* 0x0000000942007c0c */ /* 0x020fe2000d781270 */
[----:B------:R-:W1:Y:S01]  /*3dc90*/  LDCU UR9, c[0x0][0x398] ;  /* 0x00007300ff0977ac */ /* 0x000e620008000800 */
[----:B------:R-:W-:-:S02]  /*3dca0*/  ISETP.LT.AND P2, PT, R67, UR12, !P2 ;  /* 0x0000000c43007c0c */ /* 0x000fc4000d741270 */
[----:B------:R-:W-:Y:S01]  /*3dcb0*/  IADD3 R4, P6, PT, R72, R68, RZ ;  /* 0x0000004448047210 */ /* 0x000fe20007fde0ff */
[----:B------:R-:W5:Y:S01]  /*3dcc0*/  LDCU UR12, c[0x0][0x398] ;  /* 0x00007300ff0c77ac */ /* 0x000f620008000800 */
[----:B------:R-:W-:-:S03]  /*3dcd0*/  F2FP.SATFINITE.E5M2.F32.PACK_AB_MERGE_C R6, R7, R6, RZ ;  /* 0x000000060706723e */ /* 0x000fc600048060ff */
[----:B------:R-:W-:-:S04]  /*3dce0*/  IMAD.X R5, R5, 0x1, R69, P6 ;  /* 0x0000000105057824 */ /* 0x000fc800030e0645 */
[----:B------:R0:W-:Y:S01]  /*3dcf0*/  @P4 STG.E.U8 desc[UR20][R70.64], R73 ;  /* 0x0000004946004986 */ /* 0x0001e2000c101114 */
[----:B------:R-:W-:Y:S01]  /*3dd00*/  ISETP.LT.AND P4, PT, R66, UR10, !P3 ;  /* 0x0000000a42007c0c */ /* 0x000fe2000df81270 */
[----:B------:R-:W1:Y:S01]  /*3dd10*/  LDCU UR10, c[0x0][0x398] ;  /* 0x00007300ff0a77ac */ /* 0x000e620008000800 */
[----:B------:R-:W-:Y:S01]  /*3dd20*/  ISETP.LT.AND P3, PT, R67, UR14, !P3 ;  /* 0x0000000e43007c0c */ /* 0x000fe2000df61270 */
[----:B------:R2:W-:Y:S01]  /*3dd30*/  @P2 STG.E.U8 desc[UR20][R4.64], R6 ;  /* 0x0000000604002986 */ /* 0x0005e2000c101114 */
[----:B------:R-:W-:Y:S01]  /*3dd40*/  F2FP.SATFINITE.E5M2.F32.PACK_AB_MERGE_C R9, R9, R8, RZ ;  /* 0x000000080909723e */ /* 0x000fe200048060ff */
[----:B0-----:R-:W-:Y:S01]  /*3dd50*/  VIADD R70, R72, UR28 ;  /* 0x0000001c48467c36 */ /* 0x001fe20008000000 */
[----:B------:R-:W-:Y:S01]  /*3dd60*/  PRMT R72, R73, 0x9910, RZ ;  /* 0x0000991049487816 */ /* 0x000fe200000000ff */
[----:B------:R-:W-:Y:S01]  /*3dd70*/  VIADD R71, R0, 0x46 ;  /* 0x0000004600477836 */ /* 0x000fe20000000000 */
[----:B------:R-:W-:Y:S01]  /*3dd80*/  PRMT R73, R6, 0x9910, RZ ;  /* 0x0000991006497816 */ /* 0x000fe200000000ff */
[----:B------:R-:W0:Y:S01]  /*3dd90*/  LDCU UR14, c[0x0][0x398] ;  /* 0x00007300ff0e77ac */ /* 0x000e220008000800 */
[----:B--2---:R-:W-:-:S02]  /*3dda0*/  SHF.R.S32.HI R5, RZ, 0x1f, R70 ;  /* 0x0000001fff057819 */ /* 0x004fc40000011446 */
[C---:B------:R-:W-:Y:S02]  /*3ddb0*/  IADD3 R6, P2, PT, R70.reuse, R3, RZ ;  /* 0x0000000346067210 */ /* 0x040fe40007f5e0ff */
[C---:B------:R-:W-:Y:S02]  /*3ddc0*/  IADD3 R4, P6, PT, R70.reuse, R68, RZ ;  /* 0x0000004446047210 */ /* 0x040fe40007fde0ff */
[----:B------:R-:W-:Y:S01]  /*3ddd0*/  SHF.R.S32.HI R72, RZ, 0x8, R72 ;  /* 0x00000008ff487819 */ /* 0x000fe20000011448 */
[----:B------:R-:W-:Y:S01]  /*3dde0*/  IMAD.X R7, R5, 0x1, R2, P2 ;  /* 0x0000000105077824 */ /* 0x000fe200010e0602 */
[----:B------:R-:W-:Y:S01]  /*3ddf0*/  ISETP.GE.AND P2, PT, R71, UR4, PT ;  /* 0x0000000447007c0c */ /* 0x000fe2000bf46270 */
[----:B------:R-:W-:Y:S01]  /*3de00*/  IMAD.X R5, R5, 0x1, R69, P6 ;  /* 0x0000000105057824 */ /* 0x000fe200030e0645 */
[----:B------:R-:W-:Y:S01]  /*3de10*/  SHF.R.S32.HI R71, RZ, 0x8, R73 ;  /* 0x00000008ff477819 */ /* 0x000fe20000011449 */
[----:B------:R-:W-:Y:S01]  /*3de20*/  VIADD R70, R70, UR28 ;  /* 0x0000001c46467c36 */ /* 0x000fe20008000000 */
[----:B------:R-:W-:Y:S01]  /*3de30*/  @P4 STG.E.U8 desc[UR20][R6.64], R72 ;  /* 0x0000004806004986 */ /* 0x000fe2000c101114 */
[----:B------:R-:W2:Y:S03]  /*3de40*/  LDCU UR4, c[0x0][0x39c] ;  /* 0x00007380ff0477ac */ /* 0x000ea60008000800 */
[----:B------:R4:W-:Y:S02]  /*3de50*/  @P3 STG.E.U8 desc[UR20][R4.64], R71 ;  /* 0x0000004704003986 */ /* 0x0009e4000c101114 */
[----:B----4-:R-:W-:-:S02]  /*3de60*/  F2FP.SATFINITE.E5M2.F32.PACK_AB_MERGE_C R71, R88, R90, RZ ;  /* 0x0000005a5847723e */ /* 0x010fc400048060ff */
[----:B------:R-:W4:Y:S04]  /*3de70*/  LDL.LU R90, [R1+0x118] ;  /* 0x00011800015a7983 */ /* 0x000f280000300800 */
[----:B------:R-:W4:Y:S01]  /*3de80*/  LDL.LU R88, [R1+0x11c] ;  /* 0x00011c0001587983 */ /* 0x000f220000300800 */
[----:B------:R-:W-:Y:S01]  /*3de90*/  VIADD R4, R0, 0x47 ;  /* 0x0000004700047836 */ /* 0x000fe20000000000 */
[----:B------:R-:W-:Y:S02]  /*3dea0*/  SHF.R.S32.HI R5, RZ, 0x1f, R70 ;  /* 0x0000001fff057819 */ /* 0x000fe40000011446 */
[----:B------:R-:W-:Y:S02]  /*3deb0*/  IADD3 R6, P4, PT, R70, R3, RZ ;  /* 0x0000000346067210 */ /* 0x000fe40007f9e0ff */
[----:B-1----:R-:W-:Y:S01]  /*3dec0*/  ISETP.LT.AND P6, PT, R66, UR9, !P5 ;  /* 0x0000000942007c0c */ /* 0x002fe2000efc1270 */
[----:B------:R-:W-:Y:S01]  /*3ded0*/  VIADD R8, R0, 0x48 ;  /* 0x0000004800087836 */ /* 0x000fe20000000000 */
[----:B-----5:R-:W-:Y:S01]  /*3dee0*/  ISETP.LT.AND P5, PT, R67, UR12, !P5 ;  /* 0x0000000c43007c0c */ /* 0x020fe2000efa1270 */
[C---:B------:R-:W-:Y:S01]  /*3def0*/  IMAD.X R7, R5.reuse, 0x1, R2, P4 ;  /* 0x0000000105077824 */ /* 0x040fe200020e0602 */
[----:B------:R-:W-:Y:S01]  /*3df00*/  ISETP.GE.AND P3, PT, R4, UR6, PT ;  /* 0x0000000604007c0c */ /* 0x000fe2000bf66270 */
[----:B------:R-:W1:Y:S01]  /*3df10*/  LDCU UR6, c[0x0][0x398] ;  /* 0x00007300ff0677ac */ /* 0x000e620008000800 */
[----:B------:R-:W-:Y:S01]  /*3df20*/  IADD3 R4, P4, PT, R70, R68, RZ ;  /* 0x0000004446047210 */ /* 0x000fe20007f9e0ff */
[----:B------:R-:W5:Y:S04]  /*3df30*/  LDCU UR9, c[0x0][0x398] ;  /* 0x00007300ff0977ac */ /* 0x000f680008000800 */
[----:B------:R-:W-:Y:S01]  /*3df40*/  IMAD.X R5, R5, 0x1, R69, P4 ;  /* 0x0000000105057824 */ /* 0x000fe200020e0645 */
[----:B--2---:R-:W-:Y:S01]  /*3df50*/  ISETP.GE.AND P4, PT, R8, UR4, PT ;  /* 0x0000000408007c0c */ /* 0x004fe2000bf86270 */
[----:B------:R2:W-:Y:S01]  /*3df60*/  @P6 STG.E.U8 desc[UR20][R6.64], R71 ;  /* 0x0000004706006986 */ /* 0x0005e2000c101114 */
[----:B------:R-:W-:Y:S01]  /*3df70*/  VIADD R8, R70, UR28 ;  /* 0x0000001c46087c36 */ /* 0x000fe20008000000 */
[----:B------:R-:W0:Y:S02]  /*3df80*/  LDCU UR12, c[0x0][0x398] ;  /* 0x00007300ff0c77ac */ /* 0x000e240008000800 */
[----:B------:R1:W-:Y:S01]  /*3df90*/  @P5 STG.E.U8 desc[UR20][R4.64], R9 ;  /* 0x0000000904005986 */ /* 0x0003e2000c101114 */
[----:B------:R-:W-:Y:S01]  /*3dfa0*/  ISETP.LT.AND P5, PT, R66, UR10, !P0 ;  /* 0x0000000a42007c0c */ /* 0x000fe2000c7a1270 */
[----:B------:R-:W0:Y:S01]  /*3dfb0*/  LDCU UR10, c[0x0][0x398] ;  /* 0x00007300ff0a77ac */ /* 0x000e220008000800 */
[----:B------:R-:W-:-:S02]  /*3dfc0*/  PRMT R70, R71, 0x9910, RZ ;  /* 0x0000991047467816 */ /* 0x000fc400000000ff */
[----:B------:R-:W-:Y:S01]  /*3dfd0*/  F2FP.SATFINITE.E5M2.F32.PACK_AB_MERGE_C R10, R11, R10, RZ ;  /* 0x0000000a0b0a723e */ /* 0x000fe200048060ff */
[----:B------:R-:W0:Y:S01]  /*3dfe0*/  LDCU UR4, c[0x0][0x39c] ;  /* 0x00007380ff0477ac */ /* 0x000e220008000800 */
[----:B--2---:R-:W-:Y:S02]  /*3dff0*/  IADD3 R6, P6, PT, R8, R3, RZ ;  /* 0x0000000308067210 */ /* 0x004fe40007fde0ff */
[----:B-1----:R-:W-:Y:S02]  /*3e000*/  SHF.R.S32.HI R5, RZ, 0x1f, R8 ;  /* 0x0000001fff057819 */ /* 0x002fe40000011408 */
[----:B------:R-:W-:-:S03]  /*3e010*/  SHF.R.S32.HI R70, RZ, 0x8, R70 ;  /* 0x00000008ff467819 */ /* 0x000fc60000011446 */
[----:B------:R-:W-:-:S05]  /*3e020*/  IMAD.X R7, R5, 0x1, R2, P6 ;  /* 0x0000000105077824 */ /* 0x000fca00030e0602 */
[----:B------:R4:W-:Y:S02]  /*3e030*/  @P5 STG.E.U8 desc[UR20][R6.64], R70 ;  /* 0x0000004606005986 */ /* 0x0009e4000c101114 */
[----:B----4-:R-:W-:Y:S02]  /*3e040*/  F2FP.SATFINITE.E5M2.F32.PACK_AB_MERGE_C R70, R88, R90, RZ ;  /* 0x0000005a5846723e */ /* 0x010fe400048060ff */
[----:B------:R-:W2:Y:S04]  /*3e050*/  LDL.LU R90, [R1+0x120] ;  /* 0x00012000015a7983 */ /* 0x000ea80000300800 */
[----:B------:R-:W2:Y:S01]  /*3e060*/  LDL.LU R88, [R1+0x124] ;  /* 0x0001240001587983 */ /* 0x000ea20000300800 */
[----:B------:R-:W-:Y:S01]  /*3e070*/  ISETP.LT.AND P0, PT, R67, UR6, !P0 ;  /* 0x0000000643007c0c */ /* 0x000fe2000c701270 */
[----:B------:R-:W1:Y:S01]  /*3e080*/  LDCU UR6, c[0x0][0x39c] ;  /* 0x00007380ff0677ac */ /* 0x000e620008000800 */
[----:B------:R-:W-:-:S02]  /*3e090*/  IADD3 R4, P6, PT, R8, R68, RZ ;  /* 0x0000004408047210 */ /* 0x000fc40007fde0ff */
[----:B------:R-:W-:Y:S01]  /*3e0a0*/  PRMT R9, R9, 0x9910, RZ ;  /* 0x0000991009097816 */ /* 0x000fe200000000ff */
[----:B------:R-:W-:Y:S02]  /*3e0b0*/  VIADD R8, R8, UR28 ;  /* 0x0000001c08087c36 */ /* 0x000fe40008000000 */
[----:B------:R-:W-:Y:S01]  /*3e0c0*/  IMAD.X R5, R5, 0x1, R69, P6 ;  /* 0x0000000105057824 */ /* 0x000fe200030e0645 */
[----:B------:R-:W-:Y:S02]  /*3e0d0*/  SHF.R.S32.HI R9, RZ, 0x8, R9 ;  /* 0x00000008ff097819 */ /* 0x000fe40000011409 */
[----:B-----5:R-:W-:Y:S01]  /*3e0e0*/  ISETP.LT.AND P5, PT, R66, UR9, !P2 ;  /* 0x0000000942007c0c */ /* 0x020fe2000d7a1270 */
[----:B------:R-:W4:Y:S02]  /*3e0f0*/  LDCU UR9, c[0x0][0x398] ;  /* 0x00007300ff0977ac */ /* 0x000f240008000800 */
[----:B------:R5:W-:Y:S01]  /*3e100*/  @P0 STG.E.U8 desc[UR20][R4.64], R9 ;  /* 0x0000000904000986 */ /* 0x000be2000c101114 */
[----:B------:R-:W-:-:S02]  /*3e110*/  IADD3 R6, P0, PT, R8, R3, RZ ;  /* 0x0000000308067210 */ /* 0x000fc40007f1e0ff */
[----:B0-----:R-:W-:Y:S01]  /*3e120*/  ISETP.LT.AND P2, PT, R67, UR12, !P2 ;  /* 0x0000000c43007c0c */ /* 0x001fe2000d741270 */
[----:B------:R-:W0:Y:S01]  /*3e130*/  LDCU UR12, c[0x0][0x398] ;  /* 0x00007300ff0c77ac */ /* 0x000e220008000800 */
[----:B-----5:R-:W-:Y:S02]  /*3e140*/  SHF.R.S32.HI R5, RZ, 0x1f, R8 ;  /* 0x0000001fff057819 */ /* 0x020fe40000011408 */
[----:B------:R-:W-:-:S03]  /*3e150*/  IADD3 R4, P6, PT, R8, R68, RZ ;  /* 0x0000004408047210 */ /* 0x000fc60007fde0ff */
[C---:B------:R-:W-:Y:S02]  /*3e160*/  IMAD.X R7, R5.reuse, 0x1, R2, P0 ;  /* 0x0000000105077824 */ /* 0x040fe400000e0602 */
[----:B------:R-:W-:Y:S02]  /*3e170*/  IMAD.X R5, R5, 0x1, R69, P6 ;  /* 0x0000000105057824 */ /* 0x000fe400030e0645 */
[----:B------:R-:W-:Y:S01]  /*3e180*/  VIADD R8, R8, UR28 ;  /* 0x0000001c08087c36 */ /* 0x000fe20008000000 */
[----:B------:R5:W-:Y:S01]  /*3e190*/  @P5 STG.E.U8 desc[UR20][R6.64], R70 ;  /* 0x0000004606005986 */ /* 0x000be2000c101114 */
[----:B------:R-:W-:Y:S02]  /*3e1a0*/  ISETP.LT.AND P5, PT, R66, UR10, !P3 ;  /* 0x0000000a42007c0c */ /* 0x000fe4000dfa1270 */
[----:B------:R-:W-:Y:S01]  /*3e1b0*/  PRMT R11, R10, 0x9910, RZ ;  /* 0x000099100a0b7816 */ /* 0x000fe200000000ff */
[----:B------:R0:W-:Y:S01]  /*3e1c0*/  @P2 STG.E.U8 desc[UR20][R4.64], R10 ;  /* 0x0000000a04002986 */ /* 0x0001e2000c101114 */
[----:B------:R-:W-:Y:S01]  /*3e1d0*/  VIADD R9, R0, 0x49 ;  /* 0x0000004900097836 */ /* 0x000fe20000000000 */
[----:B------:R-:W1:Y:S01]  /*3e1e0*/  LDCU UR10, c[0x0][0x398] ;  /* 0x00007300ff0a77ac */ /* 0x000e620008000800 */
[----:B-----5:R-:W-:-:S02]  /*3e1f0*/  PRMT R70, R70, 0x9910, RZ ;  /* 0x0000991046467816 */ /* 0x020fc400000000ff */
[----:B------:R-:W-:Y:S02]  /*3e200*/  IADD3 R6, P2, PT, R8, R3, RZ ;  /* 0x0000000308067210 */ /* 0x000fe40007f5e0ff */
[----:B0-----:R-:W-:Y:S01]  /*3e210*/  SHF.R.S32.HI R5, RZ, 0x1f, R8 ;  /* 0x0000001fff057819 */ /* 0x001fe20000011408 */
[----:B------:R-:W-:-:S04]  /*3e220*/  IMAD.MOV.U32 R10, RZ, RZ, R70 ;  /* 0x000000ffff0a7224 */ /* 0x000fc800078e0046 */
[----:B------:R-:W-:Y:S01]  /*3e230*/  IMAD.X R7, R5, 0x1, R2, P2 ;  /* 0x0000000105077824 */ /* 0x000fe200010e0602 */
[----:B------:R-:W-:-:S05]  /*3e240*/  SHF.R.S32.HI R10, RZ, 0x8, R10 ;  /* 0x00000008ff0a7819 */ /* 0x000fca000001140a */
[----:B------:R2:W-:Y:S02]  /*3e250*/  @P5 STG.E.U8 desc[UR20][R6.64], R10 ;  /* 0x0000000a06005986 */ /* 0x0005e4000c101114 */
[----:B--2---:R-:W-:Y:S02]  /*3e260*/  F2FP.SATFINITE.E5M2.F32.PACK_AB_MERGE_C R10, R88, R90, RZ ;  /* 0x0000005a580a723e */ /* 0x004fe400048060ff */
[----:B------:R-:W2:Y:S04]  /*3e270*/  LDL.LU R90, [R1+0x128] ;  /* 0x00012800015a7983 */ /* 0x000ea80000300800 */
[----:B------:R-:W2:Y:S01]  /*3e280*/  LDL.LU R88, [R1+0x12c] ;  /* 0x00012c0001587983 */ /* 0x000ea20000300800 */
[----:B------:R-:W-:Y:S01]  /*3e290*/  ISETP.GE.AND P0, PT, R9, UR4, PT ;  /* 0x0000000409007c0c */ /* 0x000fe2000bf06270 */
[----:B------:R-:W0:Y:S01]  /*3e2a0*/  LDCU UR4, c[0x0][0x39c] ;  /* 0x00007380ff0477ac */ /* 0x000e220008000800 */
[----:B------:R-:W-:Y:S01]  /*3e2b0*/  ISETP.LT.AND P3, PT, R67, UR14, !P3 ;  /* 0x0000000e43007c0c */ /* 0x000fe2000df61270 */
[----:B------:R-:W-:Y:S01]  /*3e2c0*/  VIADD R9, R0, 0x4a ;  /* 0x0000004a00097836 */ /* 0x000fe20000000000 */
[C---:B------:R-:W-:Y:S01]  /*3e2d0*/  IADD3 R4, P6, PT, R8.reuse, R68, RZ ;  /* 0x0000004408047210 */ /* 0x040fe20007fde0ff */
[----:B------:R-:W-:Y:S01]  /*3e2e0*/  VIADD R8, R8, UR28 ;  /* 0x0000001c08087c36 */ /* 0x000fe20008000000 */
[----:B------:R-:W-:Y:S01]  /*3e2f0*/  F2FP.SATFINITE.E5M2.F32.PACK_AB_MERGE_C R12, R13, R12, RZ ;  /* 0x0000000c0d0c723e */ /* 0x000fe200048060ff */
[----:B------:R-:W5:Y:S02]  /*3e300*/  LDCU UR14, c[0x0][0x398] ;  /* 0x00007300ff0e77ac */ /* 0x000f640008000800 */
[----:B------:R-:W-:Y:S01]  /*3e310*/  IMAD.X R5, R5, 0x1, R69, P6 ;  /* 0x0000000105057824 */ /* 0x000fe200030e0645 */
[----:B------:R-:W-:-:S02]  /*3e320*/  IADD3 R6, P5, PT, R8, R3, RZ ;  /* 0x0000000308067210 */ /* 0x000fc40007fbe0ff */
[----:B0-----:R-:W-:Y:S01]  /*3e330*/  ISETP.GE.AND P2, PT, R9, UR4, PT ;  /* 0x0000000409007c0c */ /* 0x001fe2000bf46270 */
[----:B------:R-:W0:Y:S01]  /*3e340*/  LDCU UR4, c[0x0][0x39c] ;  /* 0x00007380ff0477ac */ /* 0x000e220008000800 */
[----:B------:R-:W-:Y:S02]  /*3e350*/  SHF.R.S32.HI R9, RZ, 0x8, R11 ;  /* 0x00000008ff097819 */ /* 0x000fe4000001140b */
[----:B----4-:R-:W-:Y:S01]  /*3e360*/  ISETP.LT.AND P6, PT, R66, UR9, !P4 ;  /* 0x0000000942007c0c */ /* 0x010fe2000e7c1270 */
[----:B------:R-:W4:Y:S02]  /*3e370*/  LDCU UR9, c[0x0][0x398] ;  /* 0x00007300ff0977ac */ /* 0x000f240008000800 */
        /* <DEDUP_REMOVED lines=20> */
[----:B------:R-:W-:-:S05]  /*3e4c0*/  IMAD.X R7, R5, 0x1, R2, P6 ;  /* 0x0000000105077824 */ /* 0x000fca00030e0602 */
[----:B------:R2:W-:Y:S02]  /*3e4d0*/  @P4 STG.E.U8 desc[UR20][R6.64], R10 ;  /* 0x0000000a06004986 */ /* 0x0005e4000c101114 */
[----:B--2---:R-:W-:Y:S02]  /*3e4e0*/  F2FP.SATFINITE.E5M2.F32.PACK_AB_MERGE_C R10, R88, R90, RZ ;  /* 0x0000005a580a723e */ /* 0x004fe400048060ff */
[----:B------:R-:W2:Y:S04]  /*3e4f0*/  LDL.LU R90, [R1+0x130] ;  /* 0x00013000015a7983 */ /* 0x000ea80000300800 */
[----:B------:R-:W2:Y:S01]  /*3e500*/  LDL.LU R88, [R1+0x134] ;  /* 0x0001340001587983 */ /* 0x000ea20000300800 */
[----:B------:R-:W-:Y:S01]  /*3e510*/  ISETP.LT.AND P0, PT, R67, UR6, !P0 ;  /* 0x0000000643007c0c */ /* 0x000fe2000c701270 */
[----:B------:R-:W0:Y:S01]  /*3e520*/  LDCU UR6, c[0x0][0x39c] ;  /* 0x00007380ff0677ac */ /* 0x000e220008000800 */
[----:B------:R-:W-:-:S02]  /*3e530*/  ISETP.GE.AND P5, PT, R9, UR4, PT ;  /* 0x0000000409007c0c */ /* 0x000fc4000bfa6270 */
[----:B------:R-:W-:Y:S02]  /*3e540*/  IADD3 R4, P6, PT, R8, R68, RZ ;  /* 0x0000004408047210 */ /* 0x000fe40007fde0ff */
[----:B------:R-:W-:Y:S01]  /*3e550*/  PRMT R9, R12, 0x9910, RZ ;  /* 0x000099100c097816 */ /* 0x000fe200000000ff */
[----:B------:R-:W-:Y:S01]  /*3e560*/  VIADD R8, R8, UR28 ;  /* 0x0000001c08087c36 */ /* 0x000fe20008000000 */
[----:B----4-:R-:W-:Y:S01]  /*3e570*/  ISETP.LT.AND P4, PT, R66, UR9, !P2 ;  /* 0x0000000942007c0c */ /* 0x010fe2000d781270 */
[----:B------:R-:W-:Y:S01]  /*3e580*/  IMAD.X R5, R5, 0x1, R69, P6 ;  /* 0x0000000105057824 */ /* 0x000fe200030e0645 */
[----:B------:R-:W-:Y:S01]  /*3e590*/  SHF.R.S32.HI R9, RZ, 0x8, R9 ;  /* 0x00000008ff097819 */ /* 0x000fe20000011409 */
[----:B------:R-:W1:Y:S01]  /*3e5a0*/  LDCU UR4, c[0x0][0x39c] ;  /* 0x00007380ff0477ac */ /* 0x000e620008000800 */
[----:B------:R-:W-:-:S03]  /*3e5b0*/  ISETP.LT.AND P2, PT, R67, UR12, !P2 ;  /* 0x0000000c43007c0c */ /* 0x000fc6000d741270 */
[----:B------:R4:W-:Y:S01]  /*3e5c0*/  @P0 STG.E.U8 desc[UR20][R4.64], R9 ;  /* 0x0000000904000986 */ /* 0x0009e2000c101114 */
[C---:B------:R-:W-:Y:S01]  /*3e5d0*/  IADD3 R6, P0, PT, R8.reuse, R3, RZ ;  /* 0x0000000308067210 */ /* 0x040fe20007f1e0ff */
[----:B------:R-:W0:Y:S01]  /*3e5e0*/  LDCU UR9, c[0x0][0x398] ;  /* 0x00007300ff0977ac */ /* 0x000e220008000800 */
[----:B------:R-:W-:Y:S01]  /*3e5f0*/  F2FP.SATFINITE.E5M2.F32.PACK_AB_MERGE_C R14, R15, R14, RZ ;  /* 0x0000000e0f0e723e */ /* 0x000fe200048060ff */
[----:B------:R-:W0:Y:S01]  /*3e600*/  LDCU UR12, c[0x0][0x398] ;  /* 0x00007300ff0c77ac */ /* 0x000e220008000800 */
[----:B----4-:R-:W-:Y:S02]  /*3e610*/  SHF.R.S32.HI R5, RZ, 0x1f, R8 ;  /* 0x0000001fff057819 */ /* 0x010fe40000011408 */
[----:B------:R-:W-:-:S03]  /*3e620*/  IADD3 R4, P6, PT, R8, R68, RZ ;  /* 0x0000004408047210 */ /* 0x000fc60007fde0ff */
[C---:B------:R-:W-:Y:S02]  /*3e630*/  IMAD.X R7, R5.reuse, 0x1, R2, P0 ;  /* 0x0000000105077824 */ /* 0x040fe400000e0602 */
[----:B------:R-:W-:Y:S02]  /*3e640*/  IMAD.X R5, R5, 0x1, R69, P6 ;  /* 0x0000000105057824 */ /* 0x000fe400030e0645 */
[----:B------:R-:W-:Y:S01]  /*3e650*/  VIADD R8, R8, UR28 ;  /* 0x0000001c08087c36 */ /* 0x000fe20008000000 */
[----:B------:R4:W-:Y:S01]  /*3e660*/  @P4 STG.E.U8 desc[UR20][R6.64], R10 ;  /* 0x0000000a06004986 */ /* 0x0009e2000c101114 */
[----:B------:R-:W-:Y:S01]  /*3e670*/  ISETP.LT.AND P4, PT, R66, UR10, !P3 ;  /* 0x0000000a42007c0c */ /* 0x000fe2000df81270 */
[----:B------:R-:W-:Y:S01]  /*3e680*/  VIADD R9, R0, 0x4d ;  /* 0x0000004d00097836 */ /* 0x000fe20000000000 */
[----:B------:R-:W-:Y:S01]  /*3e690*/  PRMT R11, R14, 0x9910, RZ ;  /* 0x000099100e0b7816 */ /* 0x000fe200000000ff */
[----:B------:R0:W-:Y:S01]  /*3e6a0*/  @P2 STG.E.U8 desc[UR20][R4.64], R14 ;  /* 0x0000000e04002986 */ /* 0x0001e2000c101114 */
[----:B------:R-:W1:Y:S01]  /*3e6b0*/  LDCU UR10, c[0x0][0x398] ;  /* 0x00007300ff0a77ac */ /* 0x000e620008000800 */
[----:B----4-:R-:W-:-:S02]  /*3e6c0*/  IADD3 R6, P2, PT, R8, R3, RZ ;  /* 0x0000000308067210 */ /* 0x010fc40007f5e0ff */
        /* <DEDUP_REMOVED lines=8> */
[----:B-1----:R-:W-:Y:S01]  /*3e750*/  ISETP.GE.AND P0, PT, R9, UR4, PT ;  /* 0x0000000409007c0c */ /* 0x002fe2000bf06270 */
[----:B------:R-:W0:Y:S01]  /*3e760*/  LDCU UR4, c[0x0][0x39c] ;  /* 0x00007380ff0477ac */ /* 0x000e220008000800 */
[----:B-----5:R-:W-:Y:S01]  /*3e770*/  ISETP.LT.AND P3, PT, R67, UR14, !P3 ;  /* 0x0000000e43007c0c */ /* 0x020fe2000df61270 */
[----:B------:R-:W-:Y:S01]  /*3e780*/  VIADD R9, R0, 0x4e ;  /* 0x0000004e00097836 */ /* 0x000fe20000000000 */
[C---:B------:R-:W-:Y:S01]  /*3e790*/  IADD3 R4, P6, PT, R8.reuse, R68, RZ ;  /* 0x0000004408047210 */ /* 0x040fe20007fde0ff */
[----:B------:R-:W-:Y:S01]  /*3e7a0*/  VIADD R8, R8, UR28 ;  /* 0x0000001c08087c36 */ /* 0x000fe20008000000 */
[----:B------:R-:W-:Y:S01]  /*3e7b0*/  F2FP.SATFINITE.E5M2.F32.PACK_AB_MERGE_C R16, R17, R16, RZ ;  /* 0x000000101110723e */ /* 0x000fe200048060ff */
[----:B------:R-:W1:Y:S02]  /*3e7c0*/  LDCU UR14, c[0x0][0x398] ;  /* 0x00007300ff0e77ac */ /* 0x000e640008000800 */
[----:B------:R-:W-:Y:S01]  /*3e7d0*/  IMAD.X R5, R5, 0x1, R69, P6 ;  /* 0x0000000105057824 */ /* 0x000fe200030e0645 */
[----:B------:R-:W-:-:S02]  /*3e7e0*/  IADD3 R6, P4, PT, R8, R3, RZ ;  /* 0x0000000308067210 */ /* 0x000fc40007f9e0ff */
[----:B0-----:R-:W-:Y:S01]  /*3e7f0*/  ISETP.GE.AND P2, PT, R9, UR4, PT ;  /* 0x0000000409007c0c */ /* 0x001fe2000bf46270 */
[----:B------:R-:W0:Y:S01]  /*3e800*/  LDCU UR4, c[0x0][0x39c] ;  /* 0x00007380ff0477ac */ /* 0x000e220008000800 */
[----:B------:R-:W-:Y:S02]  /*3e810*/  SHF.R.S32.HI R9, RZ, 0x8, R11 ;  /* 0x00000008ff097819 */ /* 0x000fe4000001140b */
[----:B------:R-:W-:Y:S01]  /*3e820*/  ISETP.LT.AND P6, PT, R66, UR9, !P5 ;  /* 0x0000000942007c0c */ /* 0x000fe2000efc1270 */
[----:B------:R-:W4:Y:S02]  /*3e830*/  LDCU UR9, c[0x0][0x398] ;  /* 0x00007300ff0977ac */ /* 0x000f240008000800 */
[----:B------:R5:W-:Y:S01]  /*3e840*/  @P3 STG.E.U8 desc[UR20][R4.64], R9 ;  /* 0x0000000904003986 */ /* 0x000be2000c101114 */
[----:B------:R-:W-:Y:S01]  /*3e850*/  ISETP.LT.AND P5, PT, R67, UR12, !P5 ;  /* 0x0000000c43007c0c */ /* 0x000fe2000efa1270 */
[----:B------:R-:W0:Y:S01]  /*3e860*/  LDCU UR12, c[0x0][0x398] ;  /* 0x00007300ff0c77ac */ /* 0x000e220008000800 */
[----:B-----5:R-:W-:Y:S01]  /*3e870*/  VIADD R4, R0, 0x4f ;  /* 0x0000004f00047836 */ /* 0x020fe20000000000 */
[----:B------:R-:W-:-:S04]  /*3e880*/  SHF.R.S32.HI R5, RZ, 0x1f, R8 ;  /* 0x0000001fff057819 */ /* 0x000fc80000011408 */
[----:B------:R-:W-:Y:S01]  /*3e890*/  ISETP.GE.AND P3, PT, R4, UR6, PT ;  /* 0x0000000604007c0c */ /* 0x000fe2000bf66270 */
[C---:B------:R-:W-:Y:S01]  /*3e8a0*/  IMAD.X R7, R5.reuse, 0x1, R2, P4 ;  /* 0x0000000105077824 */ /* 0x040fe200020e0602 */
[C---:B------:R-:W-:Y:S01]  /*3e8b0*/  IADD3 R4, P4, PT, R8.reuse, R68, RZ ;  /* 0x0000004408047210 */ /* 0x040fe20007f9e0ff */
[----:B------:R-:W-:Y:S01]  /*3e8c0*/  VIADD R8, R8, UR28 ;  /* 0x0000001c08087c36 */ /* 0x000fe20008000000 */
[----:B------:R-:W5:Y:S03]  /*3e8d0*/  LDCU UR6, c[0x0][0x398] ;  /* 0x00007300ff0677ac */ /* 0x000f660008000800 */
[----:B------:R-:W-:Y:S01]  /*3e8e0*/  IMAD.X R5, R5, 0x1, R69, P4 ;  /* 0x0000000105057824 */ /* 0x000fe200020e0645 */
[----:B------:R0:W-:Y:S04]  /*3e8f0*/  @P6 STG.E.U8 desc[UR20][R6.64], R10 ;  /* 0x0000000a06006986 */ /* 0x0001e8000c101114 */
[----:B------:R1:W-:Y:S01]  /*3e900*/  @P5 STG.E.U8 desc[UR20][R4.64], R16 ;  /* 0x0000001004005986 */ /* 0x0003e2000c101114 */
[----:B------:R-:W-:Y:S01]  /*3e910*/  ISETP.LT.AND P5, PT, R66, UR10, !P0 ;  /* 0x0000000a42007c0c */ /* 0x000fe2000c7a1270 */
[----:B------:R-:W-:Y:S01]  /*3e920*/  VIADD R9, R0, 0x50 ;  /* 0x0000005000097836 */ /* 0x000fe20000000000 */
[----:B------:R-:W2:Y:S01]  /*3e930*/  LDCU UR10, c[0x0][0x398] ;  /* 0x00007300ff0a77ac */ /* 0x000ea20008000800 */
[----:B0-----:R-:W-:-:S02]  /*3e940*/  IADD3 R6, P6, PT, R8, R3, RZ ;  /* 0x0000000308067210 */ /* 0x001fc40007fde0ff */
[----:B------:R-:W-:Y:S02]  /*3e950*/  PRMT R10, R10, 0x9910, RZ ;  /* 0x000099100a0a7816 */ /* 0x000fe400000000ff */
[----:B-1----:R-:W-:Y:S02]  /*3e960*/  SHF.R.S32.HI R5, RZ, 0x1f, R8 ;  /* 0x0000001fff057819 */ /* 0x002fe40000011408 */
[----:B------:R-:W-:-:S03]  /*3e970*/  SHF.R.S32.HI R10, RZ, 0x8, R10 ;  /* 0x00000008ff0a7819 */ /* 0x000fc6000001140a */
[----:B------:R-:W-:-:S05]  /*3e980*/  IMAD.X R7, R5, 0x1, R2, P6 ;  /* 0x0000000105077824 */ /* 0x000fca00030e0602 */
[----:B------:R2:W-:Y:S02]  /*3e990*/  @P5 STG.E.U8 desc[UR20][R6.64], R10 ;  /* 0x0000000a06005986 */ /* 0x0005e4000c101114 */
[----:B--2---:R-:W-:Y:S02]  /*3e9a0*/  F2FP.SATFINITE.E5M2.F32.PACK_AB_MERGE_C R10, R88, R90, RZ ;  /* 0x0000005a580a723e */ /* 0x004fe400048060ff */
[----:B------:R-:W2:Y:S04]  /*3e9b0*/  LDL.LU R90, [R1+0x140] ;  /* 0x00014000015a7983 */ /* 0x000ea80000300800 */
[----:B------:R-:W2:Y:S01]  /*3e9c0*/  LDL.LU R88, [R1+0x144] ;  /* 0x0001440001587983 */ /* 0x000ea20000300800 */
[----:B-----5:R-:W-:Y:S01]  /*3e9d0*/  ISETP.LT.AND P0, PT, R67, UR6, !P0 ;  /* 0x0000000643007c0c */ /* 0x020fe2000c701270 */
        /* <DEDUP_REMOVED lines=12> */
[----:B------:R-:W5:Y:S01]  /*3eaa0*/  LDCU UR9, c[0x0][0x398] ;  /* 0x00007300ff0977ac */ /* 0x000f620008000800 */
        /* <DEDUP_REMOVED lines=24> */
[----:B------:R-:W-:Y:S01]  /*3ec30*/  ISETP.LT.AND P3, PT, R67, UR14, !P3 ;  /* 0x0000000e43007c0c */ /* 0x000fe2000df61270 */
        /* <DEDUP_REMOVED lines=10> */
[----:B-----5:R-:W-:Y:S01]  /*3ece0*/  ISETP.LT.AND P6, PT, R66, UR9, !P4 ;  /* 0x0000000942007c0c */ /* 0x020fe2000e7c1270 */
        /* <DEDUP_REMOVED lines=105> */
[----:B------:R-:W-:Y:S01]  /*3f380*/  IADD3 R4, P6, PT, R8, R68, RZ ;  /* 0x0000004408047210 */ /* 0x000fe20007fde0ff */
[----:B------:R-:W1:Y:S01]  /*3f390*/  LDCU UR4, c[0x0][0x39c] ;  /* 0x00007380ff0477ac */ /* 0x000e620008000800 */
[----:B------:R-:W-:Y:S01]  /*3f3a0*/  PRMT R9, R24, 0x9910, RZ ;  /* 0x0000991018097816 */ /* 0x000fe200000000ff */
[----:B------:R-:W-:Y:S02]  /*3f3b0*/  VIADD R8, R8, UR28 ;  /* 0x0000001c08087c36 */ /* 0x000fe40008000000 */
[----:B------:R-:W-:Y:S01]  /*3f3c0*/  IMAD.X R5, R5, 0x1, R69, P6 ;  /* 0x0000000105057824 */ /* 0x000fe200030e0645 */
[----:B------:R-:W-:-:S05]  /*3f3d0*/  SHF.R.S32.HI R9, RZ, 0x8, R9 ;  /* 0x00000008ff097819 */ /* 0x000fca0000011409 */
[----:B------:R5:W-:Y:S01]  /*3f3e0*/  @P0 STG.E.U8 desc[UR20][R4.64], R9 ;  /* 0x0000000904000986 */ /* 0x000be2000c101114 */
[----:B------:R-:W-:Y:S02]  /*3f3f0*/  IADD3 R6, P0, PT, R8, R3, RZ ;  /* 0x0000000308067210 */ /* 0x000fe40007f1e0ff */
[----:B----4-:R-:W-:Y:S01]  /*3f400*/  ISETP.LT.AND P5, PT, R66, UR9, !P2 ;  /* 0x0000000942007c0c */ /* 0x010fe2000d7a1270 */
[----:B------:R-:W4:Y:S01]  /*3f410*/  LDCU UR9, c[0x0][0x398] ;  /* 0x00007300ff0977ac */ /* 0x000f220008000800 */
[----:B------:R-:W-:Y:S02]  /*3f420*/  ISETP.LT.AND P2, PT, R67, UR12, !P2 ;  /* 0x0000000c43007c0c */ /* 0x000fe4000d741270 */
[----:B------:R-:W-:Y:S01]  /*3f430*/  F2FP.SATFINITE.E5M2.F32.PACK_AB_MERGE_C R26, R27, R26, RZ ;  /* 0x0000001a1b1a723e */ /* 0x000fe200048060ff */
[----:B------:R-:W0:Y:S01]  /*3f440*/  LDCU UR12, c[0x0][0x398] ;  /* 0x00007300ff0c77ac */ /* 0x000e220008000800 */
[----:B-----5:R-:W-:Y:S01]  /*3f450*/  SHF.R.S32.HI R5, RZ, 0x1f, R8 ;  /* 0x0000001fff057819 */ /* 0x020fe20000011408 */
[----:B------:R-:W-:Y:S01]  /*3f460*/  VIADD R9, R0, 0x59 ;  /* 0x0000005900097836 */ /* 0x000fe20000000000 */
[----:B------:R-:W-:-:S03]  /*3f470*/  IADD3 R4, P6, PT, R8, R68, RZ ;  /* 0x0000004408047210 */ /* 0x000fc60007fde0ff */
[----:B------:R-:W-:Y:S01]  /*3f480*/  IMAD.X R7, R5, 0x1, R2, P0 ;  /* 0x0000000105077824 */ /* 0x000fe200000e0602 */
[----:B-1----:R-:W-:Y:S01]  /*3f490*/  ISETP.GE.AND P0, PT, R9, UR4, PT ;  /* 0x0000000409007c0c */ /* 0x002fe2000bf06270 */
[----:B------:R-:W1:Y:S01]  /*3f4a0*/  LDCU UR4, c[0x0][0x39c] ;  /* 0x00007380ff0477ac */ /* 0x000e620008000800 */
[----:B------:R-:W-:Y:S02]  /*3f4b0*/  IMAD.X R5, R5, 0x1, R69, P6 ;  /* 0x0000000105057824 */ /* 0x000fe400030e0645 */
[----:B------:R-:W-:Y:S01]  /*3f4c0*/  VIADD R8, R8, UR28 ;  /* 0x0000001c08087c36 */ /* 0x000fe20008000000 */
[----:B------:R5:W-:Y:S01]  /*3f4d0*/  @P5 STG.E.U8 desc[UR20][R6.64], R10 ;  /* 0x0000000a06005986 */ /* 0x000be2000c101114 */
[----:B------:R-:W-:Y:S01]  /*3f4e0*/  ISETP.LT.AND P5, PT, R66, UR10, !P3 ;  /* 0x0000000a42007c0c */ /* 0x000fe2000dfa1270 */
[----:B------:R-:W-:Y:S01]  /*3f4f0*/  VIADD R9, R0, 0x5a ;  /* 0x0000005a00097836 */ /* 0x000fe20000000000 */
[----:B------:R-:W-:Y:S01]  /*3f500*/  ISETP.LT.AND P3, PT, R67, UR14, !P3 ;  /* 0x0000000e43007c0c */ /* 0x000fe2000df61270 */
[----:B------:R0:W-:Y:S01]  /*3f510*/  @P2 STG.E.U8 desc[UR20][R4.64], R26 ;  /* 0x0000001a04002986 */ /* 0x0001e2000c101114 */
[----:B------:R-:W-:Y:S01]  /*3f520*/  PRMT R11, R26, 0x9910, RZ ;  /* 0x000099101a0b7816 */ /* 0x000fe200000000ff */
[----:B------:R-:W-:Y:S01]  /*3f530*/  VIADD R12, R0, 0x5b ;  /* 0x0000005b000c7836 */ /* 0x000fe20000000000 */
[----:B------:R-:W2:Y:S01]  /*3f540*/  LDCU UR10, c[0x0][0x398] ;  /* 0x00007300ff0a77ac */ /* 0x000ea20008000800 */
[----:B------:R-:W-:-:S02]  /*3f550*/  F2FP.SATFINITE.E5M2.F32.PACK_AB_MERGE_C R29, R29, R28, RZ ;  /* 0x0000001c1d1d723e */ /* 0x000fc400048060ff */
[----:B------:R-:W-:Y:S01]  /*3f560*/  F2FP.SATFINITE.E5M2.F32.PACK_AB_MERGE_C R31, R31, R30, RZ ;  /* 0x0000001e1f1f723e */ /* 0x000fe200048060ff */
[----:B------:R-:W2:Y:S01]  /*3f570*/  LDCU UR14, c[0x0][0x398] ;  /* 0x00007300ff0e77ac */ /* 0x000ea20008000800 */
[----:B-----5:R-:W-:Y:S02]  /*3f580*/  IADD3 R6, P2, PT, R8, R3, RZ ;  /* 0x0000000308067210 */ /* 0x020fe40007f5e0ff */
[----:B------:R-:W-:Y:S02]  /*3f590*/  PRMT R10, R10, 0x9910, RZ ;  /* 0x000099100a0a7816 */ /* 0x000fe400000000ff */
[----:B0-----:R-:W-:Y:S02]  /*3f5a0*/  SHF.R.S32.HI R5, RZ, 0x1f, R8 ;  /* 0x0000001fff057819 */ /* 0x001fe40000011408 */
[C---:B------:R-:W-:Y:S02]  /*3f5b0*/  IADD3 R4, P6, PT, R8.reuse, R68, RZ ;  /* 0x0000004408047210 */ /* 0x040fe40007fde0ff */
[----:B------:R-:W-:Y:S01]  /*3f5c0*/  SHF.R.S32.HI R10, RZ, 0x8, R10 ;  /* 0x00000008ff0a7819 */ /* 0x000fe2000001140a */
[----:B------:R-:W-:Y:S01]  /*3f5d0*/  IMAD.X R7, R5, 0x1, R2, P2 ;  /* 0x0000000105077824 */ /* 0x000fe200010e0602 */
[----:B-1----:R-:W-:Y:S01]  /*3f5e0*/  ISETP.GE.AND P2, PT, R9, UR4, PT ;  /* 0x0000000409007c0c */ /* 0x002fe2000bf46270 */
[----:B------:R-:W-:Y:S01]  /*3f5f0*/  IMAD.X R5, R5, 0x1, R69, P6 ;  /* 0x0000000105057824 */ /* 0x000fe200030e0645 */
[----:B------:R-:W-:Y:S01]  /*3f600*/  SHF.R.S32.HI R9, RZ, 0x8, R11 ;  /* 0x00000008ff097819 */ /* 0x000fe2000001140b */
[----:B------:R-:W-:Y:S01]  /*3f610*/  VIADD R8, R8, UR28 ;  /* 0x0000001c08087c36 */ /* 0x000fe20008000000 */
[----:B------:R-:W-:Y:S01]  /*3f620*/  @P5 STG.E.U8 desc[UR20][R6.64], R10 ;  /* 0x0000000a06005986 */ /* 0x000fe2000c101114 */
[----:B------:R-:W0:Y:S03]  /*3f630*/  LDCU UR4, c[0x0][0x39c] ;  /* 0x00007380ff0477ac */ /* 0x000e260008000800 */
[----:B------:R2:W-:Y:S02]  /*3f640*/  @P3 STG.E.U8 desc[UR20][R4.64], R9 ;  /* 0x0000000904003986 */ /* 0x0005e4000c101114 */
[----:B--2---:R-:W-:-:S02]  /*3f650*/  F2FP.SATFINITE.E5M2.F32.PACK_AB_MERGE_C R9, R88, R90, RZ ;  /* 0x0000005a5809723e */ /* 0x004fc400048060ff */
[----:B------:R-:W2:Y:S04]  /*3f660*/  LDL.LU R90, [R1+0x168] ;  /* 0x00016800015a7983 */ /* 0x000ea80000300800 */
[----:B------:R-:W2:Y:S01]  /*3f670*/  LDL.LU R88, [R1+0x16c] ;  /* 0x00016c0001587983 */ /* 0x000ea20000300800 */
[----:B------:R-:W-:Y:S02]  /*3f680*/  SHF.R.S32.HI R11, RZ, 0x1f, R8 ;  /* 0x0000001fff0b7819 */ /* 0x000fe40000011408 */
[----:B------:R-:W-:Y:S02]  /*3f690*/  IADD3 R6, P5, PT, R8, R3, RZ ;  /* 0x0000000308067210 */ /* 0x000fe40007fbe0ff */
[----:B------:R-:W-:Y:S01]  /*3f6a0*/  ISETP.GE.AND P3, PT, R12, UR6, PT ;  /* 0x000000060c007c0c */ /* 0x000fe2000bf66270 */
[----:B------:R-:W1:Y:S01]  /*3f6b0*/  LDCU UR6, c[0x0][0x398] ;  /* 0x00007300ff0677ac */ /* 0x000e620008000800 */
[----:B----4-:R-:W-:-:S02]  /*3f6c0*/  ISETP.LT.AND P6, PT, R66, UR9, !P4 ;  /* 0x0000000942007c0c */ /* 0x010fc4000e7c1270 */
[----:B------:R-:W-:Y:S01]  /*3f6d0*/  ISETP.LT.AND P4, PT, R67, UR12, !P4 ;  /* 0x0000000c43007c0c */ /* 0x000fe2000e781270 */
[C---:B------:R-:W-:Y:S01]  /*3f6e0*/  IMAD.X R7, R11.reuse, 0x1, R2, P5 ;  /* 0x000000010b077824 */ /* 0x040fe200028e0602 */
[----:B------:R-:W-:Y:S01]  /*3f6f0*/  IADD3 R4, P5, PT, R8, R68, RZ ;  /* 0x0000004408047210 */ /* 0x000fe20007fbe0ff */
[----:B------:R-:W-:Y:S01]  /*3f700*/  VIADD R10, R0, 0x5c ;  /* 0x0000005c000a7836 */ /* 0x000fe20000000000 */
[----:B------:R-:W4:Y:S01]  /*3f710*/  LDCU UR9, c[0x0][0x398] ;  /* 0x00007300ff0977ac */ /* 0x000f220008000800 */
[----:B------:R-:W-:Y:S02]  /*3f720*/  VIADD R8, R8, UR28 ;  /* 0x0000001c08087c36 */ /* 0x000fe40008000000 */
[----:B------:R-:W-:Y:S01]  /*3f730*/  IMAD.X R5, R11, 0x1, R69, P5 ;  /* 0x000000010b057824 */ /* 0x000fe200028e0645 */
[----:B------:R-:W-:Y:S01]  /*3f740*/  PRMT R11, R9, 0x9910, RZ ;  /* 0x00009910090b7816 */ /* 0x000fe200000000ff */
[----:B------:R-:W5:Y:S01]  /*3f750*/  LDCU UR12, c[0x0][0x398] ;  /* 0x00007300ff0c77ac */ /* 0x000f620008000800 */
[----:B0-----:R-:W-:Y:S01]  /*3f760*/  ISETP.GE.AND P5, PT, R10, UR4, PT ;  /* 0x000000040a007c0c */ /* 0x001fe2000bfa6270 */
[----:B------:R0:W-:Y:S01]  /*3f770*/  @P6 STG.E.U8 desc[UR20][R6.64], R9 ;  /* 0x0000000906006986 */ /* 0x0001e2000c101114 */
[----:B------:R-:W-:Y:S01]  /*3f780*/  SHF.R.S32.HI R10, RZ, 0x1f, R8 ;  /* 0x0000001fff0a7819 */ /* 0x000fe20000011408 */
[----:B------:R-:W2:Y:S02]  /*3f790*/  LDCU UR4, c[0x0][0x39c] ;  /* 0x00007380ff0477ac */ /* 0x000ea40008000800 */
[----:B------:R2:W-:Y:S01]  /*3f7a0*/  @P4 STG.E.U8 desc[UR20][R4.64], R29 ;  /* 0x0000001d04004986 */ /* 0x0005e2000c101114 */
[----:B------:R-:W-:Y:S01]  /*3f7b0*/  ISETP.LT.AND P4, PT, R66, UR10, !P0 ;  /* 0x0000000a42007c0c */ /* 0x000fe2000c781270 */
[----:B------:R-:W2:Y:S01]  /*3f7c0*/  LDCU UR10, c[0x0][0x398] ;  /* 0x00007300ff0a77ac */ /* 0x000ea20008000800 */
[----:B------:R-:W-:-:S02]  /*3f7d0*/  PRMT R12, R29, 0x9910, RZ ;  /* 0x000099101d0c7816 */ /* 0x000fc400000000ff */
[----:B-1----:R-:W-:Y:S01]  /*3f7e0*/  ISETP.LT.AND P0, PT, R67, UR6, !P0 ;  /* 0x0000000643007c0c */ /* 0x002fe2000c701270 */
[----:B------:R-:W1:Y:S01]  /*3f7f0*/  LDCU UR6, c[0x0][0x39c] ;  /* 0x00007380ff0677ac */ /* 0x000e620008000800 */
[----:B0-----:R-:W-:Y:S01]  /*3f800*/  IADD3 R6, P6, PT, R8, R3, RZ ;  /* 0x0000000308067210 */ /* 0x001fe20007fde0ff */
[----:B------:R-:W-:Y:S01]  /*3f810*/  IMAD.MOV.U32 R9, RZ, RZ, R11 ;  /* 0x000000ffff097224 */ /* 0x000fe200078e000b */
[----:B--2---:R-:W-:Y:S02]  /*3f820*/  F2FP.SATFINITE.E5M2.F32.PACK_AB_MERGE_C R13, R88, R90, RZ ;  /* 0x0000005a580d723e */ /* 0x004fe400048060ff */
[----:B------:R-:W2:Y:S04]  /*3f830*/  LDL.LU R90, [R1+0x170] ;  /* 0x00017000015a7983 */ /* 0x000ea80000300800 */
[----:B------:R-:W2:Y:S01]  /*3f840*/  LDL.LU R88, [R1+0x174] ;  /* 0x0001740001587983 */ /* 0x000ea20000300800 */
[----:B------:R-:W-:Y:S01]  /*3f850*/  IMAD.X R7, R10, 0x1, R2, P6 ;  /* 0x000000010a077824 */ /* 0x000fe200030e0602 */
[C---:B------:R-:W-:Y:S01]  /*3f860*/  IADD3 R4, P6, PT, R8.reuse, R68, RZ ;  /* 0x0000004408047210 */ /* 0x040fe20007fde0ff */
[----:B------:R-:W-:Y:S01]  /*3f870*/  IMAD.MOV.U32 R11, RZ, RZ, R12 ;  /* 0x000000ffff0b7224 */ /* 0x000fe200078e000c */
[----:B------:R-:W-:Y:S01]  /*3f880*/  SHF.R.S32.HI R9, RZ, 0x8, R9 ;  /* 0x00000008ff097819 */ /* 0x000fe20000011409 */
[----:B------:R-:W-:-:S02]  /*3f890*/  VIADD R8, R8, UR28 ;  /* 0x0000001c08087c36 */ /* 0x000fc40008000000 */
[----:B------:R-:W-:Y:S01]  /*3f8a0*/  IMAD.X R5, R10, 0x1, R69, P6 ;  /* 0x000000010a057824 */ /* 0x000fe200030e0645 */
[----:B------:R-:W-:Y:S01]  /*3f8b0*/  SHF.R.S32.HI R11, RZ, 0x8, R11 ;  /* 0x00000008ff0b7819 */ /* 0x000fe2000001140b */
[----:B------:R0:W-:Y:S01]  /*3f8c0*/  @P4 STG.E.U8 desc[UR20][R6.64], R9 ;  /* 0x0000000906004986 */ /* 0x0001e2000c101114 */
[----:B----4-:R-:W-:Y:S01]  /*3f8d0*/  ISETP.LT.AND P4, PT, R66, UR9, !P2 ;  /* 0x0000000942007c0c */ /* 0x010fe2000d781270 */
[----:B------:R-:W-:Y:S01]  /*3f8e0*/  VIADD R12, R0, 0x5d ;  /* 0x0000005d000c7836 */ /* 0x000fe20000000000 */
[----:B-----5:R-:W-:Y:S01]  /*3f8f0*/  ISETP.LT.AND P2, PT, R67, UR12, !P2 ;  /* 0x0000000c43007c0c */ /* 0x020fe2000d741270 */
[----:B------:R4:W-:Y:S01]  /*3f900*/  @P0 STG.E.U8 desc[UR20][R4.64], R11 ;  /* 0x0000000b04000986 */ /* 0x0009e2000c101114 */
[----:B------:R-:W-:Y:S01]  /*3f910*/  SHF.R.S32.HI R10, RZ, 0x1f, R8 ;  /* 0x0000001fff0a7819 */ /* 0x000fe20000011408 */
[----:B------:R-:W5:Y:S01]  /*3f920*/  LDCU UR9, c[0x0][0x398] ;  /* 0x00007300ff0977ac */ /* 0x000f620008000800 */
[----:B------:R-:W1:Y:S01]  /*3f930*/  LDCU UR12, c[0x0][0x398] ;  /* 0x00007300ff0c77ac */ /* 0x000e620008000800 */
[----:B0-----:R-:W-:-:S02]  /*3f940*/  IADD3 R6, P0, PT, R8, R3, RZ ;  /* 0x0000000308067210 */ /* 0x001fc40007f1e0ff */
[----:B----4-:R-:W-:-:S03]  /*3f950*/  IADD3 R4, P6, PT, R8, R68, RZ ;  /* 0x0000004408047210 */ /* 0x010fc60007fde0ff */
[C---:B------:R-:W-:Y:S01]  /*3f960*/  IMAD.X R7, R10.reuse, 0x1, R2, P0 ;  /* 0x000000010a077824 */ /* 0x040fe200000e0602 */
[----:B------:R-:W-:Y:S01]  /*3f970*/  PRMT R9, R13, 0x9910, RZ ;  /* 0x000099100d097816 */ /* 0x000fe200000000ff */
[----:B------:R-:W-:-:S03]  /*3f980*/  IMAD.X R5, R10, 0x1, R69, P6 ;  /* 0x000000010a057824 */ /* 0x000fc600030e0645 */
[----:B------:R0:W-:Y:S01]  /*3f990*/  @P4 STG.E.U8 desc[UR20][R6.64], R13 ;  /* 0x0000000d06004986 */ /* 0x0001e2000c101114 */
[----:B------:R-:W-:Y:S01]  /*3f9a0*/  VIADD R10, R8, UR28 ;  /* 0x0000001c080a7c36 */ /* 0x000fe20008000000 */
[----:B------:R-:W-:Y:S02]  /*3f9b0*/  ISETP.LT.AND P4, PT, R66, UR10, !P3 ;  /* 0x0000000a42007c0c */ /* 0x000fe4000df81270 */
[----:B------:R-:W-:Y:S01]  /*3f9c0*/  PRMT R14, R31, 0x9910, RZ ;  /* 0x000099101f0e7816 */ /* 0x000fe200000000ff */
[----:B------:R-:W-:Y:S01]  /*3f9d0*/  @P2 STG.E.U8 desc[UR20][R4.64], R31 ;  /* 0x0000001f04002986 */ /* 0x000fe2000c101114 */
[----:B------:R-:W-:Y:S01]  /*3f9e0*/  ISETP.GE.AND P0, PT, R12, UR4, PT ;  /* 0x000000040c007c0c */ /* 0x000fe2000bf06270 */
[----:B------:R-:W4:Y:S01]  /*3f9f0*/  LDCU UR4, c[0x0][0x39c] ;  /* 0x00007380ff0477ac */ /* 0x000f220008000800 */
[----:B------:R-:W-:Y:S02]  /*3fa00*/  SHF.R.S32.HI R12, RZ, 0x1f, R10 ;  /* 0x0000001fff0c7819 */ /* 0x000fe4000001140a */
[----:B------:R-:W-:Y:S01]  /*3fa10*/  IADD3 R8, P2, PT, R10, R3, RZ ;  /* 0x000000030a087210 */ /* 0x000fe20007f5e0ff */
[----:B------:R-:W-:-:S02]  /*3fa20*/  VIADD R11, R0, 0x5e ;  /* 0x0000005e000b7836 */ /* 0x000fc40000000000 */
[----:B0-----:R-:W-:Y:S01]  /*3fa30*/  IMAD.MOV.U32 R7, RZ, RZ, R9 ;  /* 0x000000ffff077224 */ /* 0x001fe200078e0009 */
[----:B------:R-:W0:Y:S01]  /*3fa40*/  LDCU UR10, c[0x0][0x398] ;  /* 0x00007300ff0a77ac */ /* 0x000e220008000800 */
[----:B------:R-:W-:-:S03]  /*3fa50*/  IMAD.X R9, R12, 0x1, R2, P2 ;  /* 0x000000010c097824 */ /* 0x000fc600010e0602 */
[----:B------:R-:W-:-:S05]  /*3fa60*/  SHF.R.S32.HI R7, RZ, 0x8, R7 ;  /* 0x00000008ff077819 */ /* 0x000fca0000011407 */
[----:B------:R2:W-:Y:S02]  /*3fa70*/  @P4 STG.E.U8 desc[UR20][R8.64], R7 ;  /* 0x0000000708004986 */ /* 0x0005e4000c101114 */
[----:B--2---:R-:W-:Y:S02]  /*3fa80*/  F2FP.SATFINITE.E5M2.F32.PACK_AB_MERGE_C R9, R88, R90, RZ ;  /* 0x0000005a5809723e */ /* 0x004fe400048060ff */
[----:B------:R-:W2:Y:S04]  /*3fa90*/  LDL.LU R90, [R1+0x178] ;  /* 0x00017800015a7983 */ /* 0x000ea80000300800 */
[----:B------:R-:W2:Y:S01]  /*3faa0*/  LDL.LU R88, [R1+0x17c] ;  /* 0x00017c0001587983 */ /* 0x000ea20000300800 */
[----:B------:R-:W-:Y:S02]  /*3fab0*/  IADD3 R4, P6, PT, R10, R68, RZ ;  /* 0x000000440a047210 */ /* 0x000fe40007fde0ff */
[----:B------:R-:W-:Y:S01]  /*3fac0*/  ISETP.LT.AND P3, PT, R67, UR14, !P3 ;  /* 0x0000000e43007c0c */ /* 0x000fe2000df61270 */
[----:B------:R-:W-:Y:S01]  /*3fad0*/  IMAD.MOV.U32 R13, RZ, RZ, R14 ;  /* 0x000000ffff0d7224 */ /* 0x000fe200078e000e */
[----:B----4-:R-:W-:Y:S01]  /*3fae0*/  ISETP.GE.AND P2, PT, R11, UR4, PT ;  /* 0x000000040b007c0c */ /* 0x010fe2000bf46270 */
[----:B------:R-:W-:Y:S01]  /*3faf0*/  IMAD.X R5, R12, 0x1, R69, P6 ;  /* 0x000000010c057824 */ /* 0x000fe200030e0645 */
[----:B------:R-:W4:Y:S01]  /*3fb00*/  LDCU UR4, c[0x0][0x39c] ;  /* 0x00007380ff0477ac */ /* 0x000f220008000800 */
[----:B------:R-:W-:Y:S01]  /*3fb10*/  VIADD R12, R10, UR28 ;  /* 0x0000001c0a0c7c36 */ /* 0x000fe20008000000 */
[----:B------:R-:W-:Y:S01]  /*3fb20*/  SHF.R.S32.HI R13, RZ, 0x8, R13 ;  /* 0x00000008ff0d7819 */ /* 0x000fe2000001140d */
[----:B------:R-:W-:Y:S01]  /*3fb30*/  VIADD R6, R0, 0x5f ;  /* 0x0000005f00067836 */ /* 0x000fe20000000000 */
[----:B-----5:R-:W-:Y:S01]  /*3fb40*/  ISETP.LT.AND P6, PT, R66, UR9, !P5 ;  /* 0x0000000942007c0c */ /* 0x020fe2000efc1270 */
[----:B------:R-:W5:Y:S01]  /*3fb50*/  LDCU UR9, c[0x0][0x398] ;  /* 0x00007300ff0977ac */ /* 0x000f620008000800 */
[----:B------:R-:W-:-:S02]  /*3fb60*/  SHF.R.S32.HI R14, RZ, 0x1f, R12 ;  /* 0x0000001fff0e7819 */ /* 0x000fc4000001140c */
[----:B------:R-:W-:Y:S01]  /*3fb70*/  IADD3 R10, P4, PT, R12, R3, RZ ;  /* 0x000000030c0a7210 */ /* 0x000fe20007f9e0ff */
[----:B------:R0:W-:Y:S01]  /*3fb80*/  @P3 STG.E.U8 desc[UR20][R4.64], R13 ;  /* 0x0000000d04003986 */ /* 0x0001e2000c101114 */
[----:B-1----:R-:W-:Y:S01]  /*3fb90*/  ISETP.LT.AND P5, PT, R67, UR12, !P5 ;  /* 0x0000000c43007c0c */ /* 0x002fe2000efa1270 */
[----:B------:R-:W1:Y:S01]  /*3fba0*/  LDCU UR12, c[0x0][0x398] ;  /* 0x00007300ff0c77ac */ /* 0x000e620008000800 */
[----:B------:R-:W-:Y:S01]  /*3fbb0*/  ISETP.GE.AND P3, PT, R6, UR6, PT ;  /* 0x0000000606007c0c */ /* 0x000fe2000bf66270 */
[----:B------:R-:W-:Y:S01]  /*3fbc0*/  IMAD.X R11, R14, 0x1, R2, P4 ;  /* 0x000000010e0b7824 */ /* 0x000fe200020e0602 */
[----:B------:R-:W-:Y:S02]  /*3fbd0*/  IADD3 R6, P4, PT, R12, R68, RZ ;  /* 0x000000440c067210 */ /* 0x000fe40007f9e0ff */
[----:B------:R-:W-:Y:S01]  /*3fbe0*/  F2FP.SATFINITE.E5M2.F32.PACK_AB_MERGE_C R33, R33, R32, RZ ;  /* 0x000000202121723e */ /* 0x000fe200048060ff */
[----:B------:R-:W1:Y:S02]  /*3fbf0*/  LDCU UR6, c[0x0][0x398] ;  /* 0x00007300ff0677ac */ /* 0x000e640008000800 */
[----:B------:R-:W-:Y:S01]  /*3fc00*/  IMAD.X R7, R14, 0x1, R69, P4 ;  /* 0x000000010e077824 */ /* 0x000fe200020e0645 */
[----:B------:R3:W-:Y:S01]  /*3fc10*/  @P6 STG.E.U8 desc[UR20][R10.64], R9 ;  /* 0x000000090a006986 */ /* 0x0007e2000c101114 */
[----:B0-----:R-:W-:Y:S01]  /*3fc20*/  VIADD R4, R0, 0x60 ;  /* 0x0000006000047836 */ /* 0x001fe20000000000 */
[----:B------:R-:W-:Y:S01]  /*3fc30*/  PRMT R5, R9, 0x9910, RZ ;  /* 0x0000991009057816 */ /* 0x000fe200000000ff */
[----:B------:R-:W-:Y:S01]  /*3fc40*/  VIADD R12, R12, UR28 ;  /* 0x0000001c0c0c7c36 */ /* 0x000fe20008000000 */
[----:B------:R-:W-:Y:S01]  /*3fc50*/  @P5 STG.E.U8 desc[UR20][R6.64], R33 ;  /* 0x0000002106005986 */ /* 0x000fe2000c101114 */
[----:B------:R-:W-:Y:S01]  /*3fc60*/  ISETP.LT.AND P5, PT, R66, UR10, !P0 ;  /* 0x0000000a42007c0c */ /* 0x000fe2000c7a1270 */
[----:B------:R-:W0:Y:S01]  /*3fc70*/  LDCU UR10, c[0x0][0x398] ;  /* 0x00007300ff0a77ac */ /* 0x000e220008000800 */
[----:B----4-:R-:W-:-:S02]  /*3fc80*/  ISETP.GE.AND P4, PT, R4, UR4, PT ;  /* 0x0000000404007c0c */ /* 0x010fc4000bf86270 */
[----:B------:R-:W-:Y:S01]  /*3fc90*/  SHF.R.S32.HI R8, RZ, 0x1f, R12 ;  /* 0x0000001fff087819 */ /* 0x000fe2000001140c */
[----:B------:R-:W4:Y:S01]  /*3fca0*/  LDCU UR4, c[0x0][0x39c] ;  /* 0x00007380ff0477ac */ /* 0x000f220008000800 */
[----:B------:R-:W-:Y:S01]  /*3fcb0*/  IADD3 R4, P6, PT, R12, R3, RZ ;  /* 0x000000030c047210 */ /* 0x000fe20007fde0ff */
[----:B---3--:R-:W-:Y:S01]  /*3fcc0*/  IMAD.MOV.U32 R11, RZ, RZ, R5 ;  /* 0x000000ffff0b7224 */ /* 0x008fe200078e0005 */
[----:B------:R-:W-:Y:S01]  /*3fcd0*/  F2FP.SATFINITE.E5M2.F32.PACK_AB_MERGE_C R35, R35, R34, RZ ;  /* 0x000000222323723e */ /* 0x000fe200048060ff */
[----:B------:R-:W3:Y:S02]  /*3fce0*/  LDCU UR14, c[0x0][0x398] ;  /* 0x00007300ff0e77ac */ /* 0x000ee40008000800 */
[----:B------:R-:W-:Y:S01]  /*3fcf0*/  IMAD.X R5, R8, 0x1, R2, P6 ;  /* 0x0000000108057824 */ /* 0x000fe200030e0602 */
[----:B------:R-:W-:-:S05]  /*3fd00*/  SHF.R.S32.HI R11, RZ, 0x8, R11 ;  /* 0x00000008ff0b7819 */ /* 0x000fca000001140b */
[----:B------:R2:W-:Y:S02]  /*3fd10*/  @P5 STG.E.U8 desc[UR20][R4.64], R11 ;  /* 0x0000000b04005986 */ /* 0x0005e4000c101114 */
[----:B--2---:R-:W-:Y:S02]  /*3fd20*/  F2FP.SATFINITE.E5M2.F32.PACK_AB_MERGE_C R11, R88, R90, RZ ;  /* 0x0000005a580b723e */ /* 0x004fe400048060ff */
[----:B------:R-:W2:Y:S04]  /*3fd30*/  LDL.LU R90, [R1+0x180] ;  /* 0x00018000015a7983 */ /* 0x000ea80000300800 */
[----:B------:R-:W2:Y:S01]  /*3fd40*/  LDL.LU R88, [R1+0x184] ;  /* 0x0001840001587983 */ /* 0x000ea20000300800 */
[----:B-1----:R-:W-:Y:S02]  /*3fd50*/  ISETP.LT.AND P0, PT, R67, UR6, !P0 ;  /* 0x0000000643007c0c */ /* 0x002fe4000c701270 */
[----:B------:R-:W-:Y:S01]  /*3fd60*/  PRMT R13, R33, 0x9910, RZ ;  /* 0x00009910210d7816 */ /* 0x000fe200000000ff */
[----:B------:R-:W-:Y:S01]  /*3fd70*/  VIADD R14, R0, 0x61 ;  /* 0x00000061000e7836 */ /* 0x000fe20000000000 */
[C---:B------:R-:W-:Y:S01]  /*3fd80*/  IADD3 R6, P6, PT, R12.reuse, R68, RZ ;  /* 0x000000440c067210 */ /* 0x040fe20007fde0ff */
[----:B------:R-:W-:Y:S01]  /*3fd90*/  VIADD R12, R12, UR28 ;  /* 0x0000001c0c0c7c36 */ /* 0x000fe20008000000 */
[----:B------:R-:W-:Y:S01]  /*3fda0*/  SHF.R.S32.HI R13, RZ, 0x8, R13 ;  /* 0x00000008ff0d7819 */ /* 0x000fe2000001140d */
[----:B------:R-:W1:Y:S02]  /*3fdb0*/  LDCU UR6, c[0x0][0x39c] ;  /* 0x00007380ff0677ac */ /* 0x000e640008000800 */
[----:B------:R-:W-:Y:S01]  /*3fdc0*/  IMAD.X R7, R8, 0x1, R69, P6 ;  /* 0x0000000108077824 */ /* 0x000fe200030e0645 */
[----:B-----5:R-:W-:Y:S01]  /*3fdd0*/  ISETP.LT.AND P5, PT, R66, UR9, !P2 ;  /* 0x0000000942007c0c */ /* 0x020fe2000d7a1270 */
[----:B------:R-:W5:Y:S01]  /*3fde0*/  LDCU UR9, c[0x0][0x398] ;  /* 0x00007300ff0977ac */ /* 0x000f620008000800 */
[----:B------:R-:W-:-:S02]  /*3fdf0*/  ISETP.LT.AND P2, PT, R67, UR12, !P2 ;  /* 0x0000000c43007c0c */ /* 0x000fc4000d741270 */
[----:B------:R0:W-:Y:S01]  /*3fe00*/  @P0 STG.E.U8 desc[UR20][R6.64], R13 ;  /* 0x0000000d06000986 */ /* 0x0001e2000c101114 */
[----:B------:R-:W-:Y:S01]  /*3fe10*/  SHF.R.S32.HI R10, RZ, 0x1f, R12 ;  /* 0x0000001fff0a7819 */ /* 0x000fe2000001140c */
[----:B------:R-:W1:Y:S01]  /*3fe20*/  LDCU UR12, c[0x0][0x398] ;  /* 0x00007300ff0c77ac */ /* 0x000e620008000800 */
[C---:B------:R-:W-:Y:S02]  /*3fe30*/  IADD3 R8, P0, PT, R12.reuse, R3, RZ ;  /* 0x000000030c087210 */ /* 0x040fe40007f1e0ff */
[----:B------:R-:W-:-:S03]  /*3fe40*/  IADD3 R4, P6, PT, R12, R68, RZ ;  /* 0x000000440c047210 */ /* 0x000fc60007fde0ff */
[C---:B------:R-:W-:Y:S02]  /*3fe50*/  IMAD.X R9, R10.reuse, 0x1, R2, P0 ;  /* 0x000000010a097824 */ /* 0x040fe400000e0602 */
[----:B------:R-:W-:Y:S02]  /*3fe60*/  IMAD.X R5, R10, 0x1, R69, P6 ;  /* 0x000000010a057824 */ /* 0x000fe400030e0645 */
[----:B------:R-:W-:Y:S01]  /*3fe70*/  VIADD R12, R12, UR28 ;  /* 0x0000001c0c0c7c36 */ /* 0x000fe20008000000 */
[----:B0-----:R-:W-:Y:S01]  /*3fe80*/  PRMT R7, R11, 0x9910, RZ ;  /* 0x000099100b077816 */ /* 0x001fe200000000ff */
[----:B------:R0:W-:Y:S01]  /*3fe90*/  @P5 STG.E.U8 desc[UR20][R8.64], R11 ;  /* 0x0000000b08005986 */ /* 0x0001e2000c101114 */
[----:B------:R-:W-:Y:S01]  /*3fea0*/  ISETP.LT.AND P5, PT, R66, UR10, !P3 ;  /* 0x0000000a42007c0c */ /* 0x000fe2000dfa1270 */
[----:B------:R-:W1:Y:S01]  /*3feb0*/  LDCU UR10, c[0x0][0x398] ;  /* 0x00007300ff0a77ac */ /* 0x000e620008000800 */
[----:B------:R-:W-:Y:S01]  /*3fec0*/  SHF.R.S32.HI R10, RZ, 0x1f, R12 ;  /* 0x0000001fff0a7819 */ /* 0x000fe2000001140c */
[----:B------:R-:W-:Y:S01]  /*3fed0*/  @P2 STG.E.U8 desc[UR20][R4.64], R35 ;  /* 0x0000002304002986 */ /* 0x000fe2000c101114 */
[----:B------:R-:W-:Y:S01]  /*3fee0*/  IADD3 R6, P2, PT, R12, R3, RZ ;  /* 0x000000030c067210 */ /* 0x000fe20007f5e0ff */
[----:B0-----:R-:W-:-:S04]  /*3fef0*/  IMAD.MOV.U32 R11, RZ, RZ, R7 ;  /* 0x000000ffff0b7224 */ /* 0x001fc800078e0007 */
[----:B------:R-:W-:Y:S01]  /*3ff00*/  IMAD.X R7, R10, 0x1, R2, P2 ;  /* 0x000000010a077824 */ /* 0x000fe200010e0602 */
[----:B------:R-:W-:-:S05]  /*3ff10*/  SHF.R.S32.HI R11, RZ, 0x8, R11 ;  /* 0x00000008ff0b7819 */ /* 0x000fca000001140b */
[----:B------:R2:W-:Y:S02]  /*3ff20*/  @P5 STG.E.U8 desc[UR20][R6.64], R11 ;  /* 0x0000000b06005986 */ /* 0x0005e4000c101114 */
[----:B--2---:R-:W-:Y:S02]  /*3ff30*/  F2FP.SATFINITE.E5M2.F32.PACK_AB_MERGE_C R11, R88, R90, RZ ;  /* 0x0000005a580b723e */ /* 0x004fe400048060ff */
[----:B------:R-:W2:Y:S04]  /*3ff40*/  LDL.LU R90, [R1+0x188] ;  /* 0x00018800015a7983 */ /* 0x000ea80000300800 */
[----:B------:R-:W2:Y:S01]  /*3ff50*/  LDL.LU R88, [R1+0x18c] ;  /* 0x00018c0001587983 */ /* 0x000ea20000300800 */
[----:B----4-:R-:W-:Y:S01]  /*3ff60*/  ISETP.GE.AND P0, PT, R14, UR4, PT ;  /* 0x000000040e007c0c */ /* 0x010fe2000bf06270 */
[----:B------:R-:W0:Y:S01]  /*3ff70*/  LDCU UR4, c[0x0][0x39c] ;  /* 0x00007380ff0477ac */ /* 0x000e220008000800 */
[----:B---3--:R-:W-:-:S02]  /*3ff80*/  ISETP.LT.AND P3, PT, R67, UR14, !P3 ;  /* 0x0000000e43007c0c */ /* 0x008fc4000df61270 */
[----:B------:R-:W-:Y:S01]  /*3ff90*/  IADD3 R4, P6, PT, R12, R68, RZ ;  /* 0x000000440c047210 */ /* 0x000fe20007fde0ff */
[----:B------:R-:W-:Y:S01]  /*3ffa0*/  VIADD R14, R0, 0x62 ;  /* 0x00000062000e7836 */ /* 0x000fe20000000000 */
[----:B------:R-:W-:Y:S01]  /*3ffb0*/  PRMT R13, R35, 0x9910, RZ ;  /* 0x00009910230d7816 */ /* 0x000fe200000000ff */
[----:B------:R-:W-:Y:S01]  /*3ffc0*/  VIADD R12, R12, UR28 ;  /* 0x0000001c0c0c7c36 */ /* 0x000fe20008000000 */
[----:B------:R-:W-:Y:S01]  /*3ffd0*/  F2FP.SATFINITE.E5M2.F32.PACK_AB_MERGE_C R37, R37, R36, RZ ;  /* 0x000000242525723e */ /* 0x000fe200048060ff */
[----:B------:R-:W-:Y:S01]  /*3ffe0*/  IMAD.X R5, R10, 0x1, R69, P6 ;  /* 0x000000010a057824 */ /* 0x000fe200030e0645 */
[----:B------:R-:W-:Y:S01]  /*3fff0*/  SHF.R.S32.HI R13, RZ, 0x8, R13 ;  /* 0x00000008ff0d7819 */ /* 0x000fe2000001140d */
[----:B------:R-:W-:Y:S01]  /*40000*/  VIADD R9, R0, 0x63 ;  /* 0x0000006300097836 */ /* 0x000fe20000000000 */
[----:B------:R-:W-:Y:S01]  /*40010*/  SHF.R.S32.HI R10, RZ, 0x1f, R12 ;  /* 0x0000001fff0a7819 */ /* 0x000fe2000001140c */
[----:B------:R-:W3:Y:S01]  /*40020*/  LDCU UR14, c[0x0][0x398] ;  /* 0x00007300ff0e77ac */ /* 0x000ee20008000800 */
[----:B------:R-:W-:Y:S01]  /*40030*/  IADD3 R8, P5, PT, R12, R3, RZ ;  /* 0x000000030c087210 */ /* 0x000fe20007fbe0ff */
[----:B------:R4:W-:Y:S01]  /*40040*/  @P3 STG.E.U8 desc[UR20][R4.64], R13 ;  /* 0x0000000d04003986 */ /* 0x0009e2000c101114 */
[----:B-----5:R-:W-:Y:S01]  /*40050*/  ISETP.LT.AND P6, PT, R66, UR9, !P4 ;  /* 0x0000000942007c0c */ /* 0x020fe2000e7c1270 */
[----:B------:R-:W5:Y:S01]  /*40060*/  LDCU UR9, c[0x0][0x398] ;  /* 0x00007300ff0977ac */ /* 0x000f620008000800 */
[----:B0-----:R-:W-:Y:S01]  /*40070*/  ISETP.GE.AND P2, PT, R14, UR4, PT ;  /* 0x000000040e007c0c */ /* 0x001fe2000bf46270 */
[----:B------:R-:W0:Y:S01]  /*40080*/  LDCU UR4, c[0x0][0x39c] ;  /* 0x00007380ff0477ac */ /* 0x000e220008000800 */
[----:B-1----:R-:W-:-:S02]  /*40090*/  ISETP.LT.AND P4, PT, R67, UR12, !P4 ;  /* 0x0000000c43007c0c */ /* 0x002fc4000e781270 */
[----:B------:R-:W-:Y:S01]  /*400a0*/  ISETP.GE.AND P3, PT, R9, UR6, PT ;  /* 0x0000000609007c0c */ /* 0x000fe2000bf66270 */
[----:B------:R-:W-:Y:S01]  /*400b0*/  IMAD.X R9, R10, 0x1, R2, P5 ;  /* 0x000000010a097824 */ /* 0x000fe200028e0602 */
[----:B------:R-:W-:Y:S01]  /*400c0*/  IADD3 R6, P5, PT, R12, R68, RZ ;  /* 0x000000440c067210 */ /* 0x000fe20007fbe0ff */
[----:B----4-:R-:W-:Y:S01]  /*400d0*/  VIADD R4, R0, 0x64 ;  /* 0x0000006400047836 */ /* 0x010fe20000000000 */
[----:B------:R-:W-:Y:S01]  /*400e0*/  PRMT R5, R11, 0x9910, RZ ;  /* 0x000099100b057816 */ /* 0x000fe200000000ff */
[----:B------:R-:W1:Y:S02]  /*400f0*/  LDCU UR6, c[0x0][0x398] ;  /* 0x00007300ff0677ac */ /* 0x000e640008000800 */
[----:B------:R-:W-:Y:S01]  /*40100*/  IMAD.X R7, R10, 0x1, R69, P5 ;  /* 0x000000010a077824 */ /* 0x000fe200028e0645 */
[----:B------:R4:W-:Y:S01]  /*40110*/  @P6 STG.E.U8 desc[UR20][R8.64], R11 ;  /* 0x0000000b08006986 */ /* 0x0009e2000c101114 */
[----:B------:R-:W-:Y:S01]  /*40120*/  VIADD R12, R12, UR28 ;  /* 0x0000001c0c0c7c36 */ /* 0x000fe20008000000 */
[----:B------:R-:W1:Y:S02]  /*40130*/  LDCU UR12, c[0x0][0x398] ;  /* 0x00007300ff0c77ac */ /* 0x000e640008000800 */
[----:B------:R-:W-:Y:S01]  /*40140*/  @P4 STG.E.U8 desc[UR20][R6.64], R37 ;  /* 0x0000002506004986 */ /* 0x000fe2000c101114 */
[----:B------:R-:W-:Y:S01]  /*40150*/  ISETP.LT.AND P4, PT, R66, UR10, !P0 ;  /* 0x0000000a42007c0c */ /* 0x000fe2000c781270 */
[----:B------:R-:W1:Y:S01]  /*40160*/  LDCU UR10, c[0x0][0x398] ;  /* 0x00007300ff0a77ac */ /* 0x000e620008000800 */
[----:B0-----:R-:W-:-:S02]  /*40170*/  ISETP.GE.AND P5, PT, R4, UR4, PT ;  /* 0x0000000404007c0c */ /* 0x001fc4000bfa6270 */
[----:B------:R-:W-:Y:S01]  /*40180*/  SHF.R.S32.HI R10, RZ, 0x1f, R12 ;  /* 0x0000001fff0a7819 */ /* 0x000fe2000001140c */
[----:B------:R-:W0:Y:S01]  /*40190*/  LDCU UR4, c[0x0][0x39c] ;  /* 0x00007380ff0477ac */ /* 0x000e220008000800 */
[----:B------:R-:W-:Y:S01]  /*401a0*/  IADD3 R4, P6, PT, R12, R3, RZ ;  /* 0x000000030c047210 */ /* 0x000fe20007fde0ff */
[----:B----4-:R-:W-:-:S04]  /*401b0*/  IMAD.MOV.U32 R11, RZ, RZ, R5 ;  /* 0x000000ffff0b7224 */ /* 0x010fc800078e0005 */
[----:B------:R-:W-:Y:S01]  /*401c0*/  IMAD.X R5, R10, 0x1, R2, P6 ;  /* 0x000000010a057824 */ /* 0x000fe200030e0602 */
[----:B------:R-:W-:-:S05]  /*401d0*/  SHF.R.S32.HI R11, RZ, 0x8, R11 ;  /* 0x00000008ff0b7819 */ /* 0x000fca000001140b */
[----:B------:R2:W-:Y:S02]  /*401e0*/  @P4 STG.E.U8 desc[UR20][R4.64], R11 ;  /* 0x0000000b04004986 */ /* 0x0005e4000c101114 */
[----:B--2---:R-:W-:Y:S02]  /*401f0*/  F2FP.SATFINITE.E5M2.F32.PACK_AB_MERGE_C R11, R88, R90, RZ ;  /* 0x0000005a580b723e */ /* 0x004fe400048060ff */
[----:B------:R-:W2:Y:S04]  /*40200*/  LDL.LU R90, [R1+0x190] ;  /* 0x00019000015a7983 */ /* 0x000ea80000300800 */
[----:B------:R-:W2:Y:S01]  /*40210*/  LDL.LU R88, [R1+0x194] ;  /* 0x0001940001587983 */ /* 0x000ea20000300800 */
[----:B-1----:R-:W-:Y:S02]  /*40220*/  ISETP.LT.AND P0, PT, R67, UR6, !P0 ;  /* 0x0000000643007c0c */ /* 0x002fe4000c701270 */
[----:B------:R-:W-:-:S02]  /*40230*/  PRMT R13, R37, 0x9910, RZ ;  /* 0x00009910250d7816 */ /* 0x000fc400000000ff */
[----:B------:R-:W-:Y:S01]  /*40240*/  F2FP.SATFINITE.E5M2.F32.PACK_AB_MERGE_C R39, R39, R38, RZ ;  /* 0x000000262727723e */ /* 0x000fe200048060ff */
[----:B------:R-:W-:Y:S01]  /*40250*/  VIADD R14, R0, 0x65 ;  /* 0x00000065000e7836 */ /* 0x000fe20000000000 */
[C---:B------:R-:W-:Y:S01]  /*40260*/  IADD3 R6, P6, PT, R12.reuse, R68, RZ ;  /* 0x000000440c067210 */ /* 0x040fe20007fde0ff */
[----:B------:R-:W-:Y:S01]  /*40270*/  VIADD R12, R12, UR28 ;  /* 0x0000001c0c0c7c36 */ /* 0x000fe20008000000 */
[----:B------:R-:W-:Y:S01]  /*40280*/  SHF.R.S32.HI R13, RZ, 0x8, R13 ;  /* 0x00000008ff0d7819 */ /* 0x000fe2000001140d */
[----:B------:R-:W1:Y:S02]  /*40290*/  LDCU UR6, c[0x0][0x39c] ;  /* 0x00007380ff0677ac */ /* 0x000e640008000800 */
[----:B------:R-:W-:Y:S01]  /*402a0*/  IMAD.X R7, R10, 0x1, R69, P6 ;  /* 0x000000010a077824 */ /* 0x000fe200030e0645 */
[----:B-----5:R-:W-:Y:S01]  /*402b0*/  ISETP.LT.AND P4, PT, R66, UR9, !P2 ;  /* 0x0000000942007c0c */ /* 0x020fe2000d781270 */
[----:B------:R-:W4:Y:S01]  /*402c0*/  LDCU UR9, c[0x0][0x398] ;  /* 0x00007300ff0977ac */ /* 0x000f220008000800 */
[----:B------:R-:W-:-:S02]  /*402d0*/  ISETP.LT.AND P2, PT, R67, UR12, !P2 ;  /* 0x0000000c43007c0c */ /* 0x000fc4000d741270 */
[----:B------:R5:W-:Y:S01]  /*402e0*/  @P0 STG.E.U8 desc[UR20][R6.64], R13 ;  /* 0x0000000d06000986 */ /* 0x000be2000c101114 */
[----:B------:R-:W-:Y:S01]  /*402f0*/  SHF.R.S32.HI R10, RZ, 0x1f, R12 ;  /* 0x0000001fff0a7819 */ /* 0x000fe2000001140c */
[----:B------:R-:W0:Y:S01]  /*40300*/  LDCU UR12, c[0x0][0x398] ;  /* 0x00007300ff0c77ac */ /* 0x000e220008000800 */
[C---:B------:R-:W-:Y:S02]  /*40310*/  IADD3 R8, P0, PT, R12.reuse, R3, RZ ;  /* 0x000000030c087210 */ /* 0x040fe40007f1e0ff */
[----:B------:R-:W-:-:S03]  /*40320*/  IADD3 R4, P6, PT, R12, R68, RZ ;  /* 0x000000440c047210 */ /* 0x000fc60007fde0ff */
[C---:B------:R-:W-:Y:S02]  /*40330*/  IMAD.X R9, R10.reuse, 0x1, R2, P0 ;  /* 0x000000010a097824 */ /* 0x040fe400000e0602 */
[----:B------:R-:W-:Y:S02]  /*40340*/  IMAD.X R5, R10, 0x1, R69, P6 ;  /* 0x000000010a057824 */ /* 0x000fe400030e0645 */
[----:B------:R-:W-:Y:S01]  /*40350*/  VIADD R12, R12, UR28 ;  /* 0x0000001c0c0c7c36 */ /* 0x000fe20008000000 */
[----:B-----5:R-:W-:Y:S01]  /*40360*/  PRMT R7, R11, 0x9910, RZ ;  /* 0x000099100b077816 */ /* 0x020fe200000000ff */
[----:B------:R5:W-:Y:S01]  /*40370*/  @P4 STG.E.U8 desc[UR20][R8.64], R11 ;  /* 0x0000000b08004986 */ /* 0x000be2000c101114 */
[----:B------:R-:W-:Y:S01]  /*40380*/  ISETP.LT.AND P4, PT, R66, UR10, !P3 ;  /* 0x0000000a42007c0c */ /* 0x000fe2000df81270 */
[----:B------:R-:W0:Y:S01]  /*40390*/  LDCU UR10, c[0x0][0x398] ;  /* 0x00007300ff0a77ac */ /* 0x000e220008000800 */
[----:B------:R-:W-:Y:S01]  /*403a0*/  SHF.R.S32.HI R10, RZ, 0x1f, R12 ;  /* 0x0000001fff0a7819 */ /* 0x000fe2000001140c */
[----:B------:R-:W-:Y:S01]  /*403b0*/  @P2 STG.E.U8 desc[UR20][R4.64], R39 ;  /* 0x0000002704002986 */ /* 0x000fe2000c101114 */
[----:B------:R-:W-:Y:S01]  /*403c0*/  IADD3 R6, P2, PT, R12, R3, RZ ;  /* 0x000000030c067210 */ /* 0x000fe20007f5e0ff */
[----:B-----5:R-:W-:-:S04]  /*403d0*/  IMAD.MOV.U32 R11, RZ, RZ, R7 ;  /* 0x000000ffff0b7224 */ /* 0x020fc800078e0007 */
[----:B------:R-:W-:Y:S01]  /*403e0*/  IMAD.X R7, R10, 0x1, R2, P2 ;  /* 0x000000010a077824 */ /* 0x000fe200010e0602 */
[----:B------:R-:W-:-:S05]  /*403f0*/  SHF.R.S32.HI R11, RZ, 0x8, R11 ;  /* 0x00000008ff0b7819 */ /* 0x000fca000001140b */
[----:B------:R2:W-:Y:S02]  /*40400*/  @P4 STG.E.U8 desc[UR20][R6.64], R11 ;  /* 0x0000000b06004986 */ /* 0x0005e4000c101114 */
[----:B--2---:R-:W-:Y:S02]  /*40410*/  F2FP.SATFINITE.E5M2.F32.PACK_AB_MERGE_C R11, R88, R90, RZ ;  /* 0x0000005a580b723e */ /* 0x004fe400048060ff */
[----:B------:R-:W2:Y:S04]  /*40420*/  LDL.LU R90, [R1+0x198] ;  /* 0x00019800015a7983 */ /* 0x000ea80000300800 */
[----:B------:R-:W2:Y:S01]  /*40430*/  LDL.LU R88, [R1+0x19c] ;  /* 0x00019c0001587983 */ /* 0x000ea20000300800 */
[----:B0-----:R-:W-:Y:S01]  /*40440*/  ISETP.GE.AND P0, PT, R14, UR4, PT ;  /* 0x000000040e007c0c */ /* 0x001fe2000bf06270 */
[----:B------:R-:W0:Y:S01]  /*40450*/  LDCU UR4, c[0x0][0x39c] ;  /* 0x00007380ff0477ac */ /* 0x000e220008000800 */
[----:B---3--:R-:W-:-:S02]  /*40460*/  ISETP.LT.AND P3, PT, R67, UR14, !P3 ;  /* 0x0000000e43007c0c */ /* 0x008fc4000df61270 */
[----:B------:R-:W-:Y:S01]  /*40470*/  IADD3 R4, P6, PT, R12, R68, RZ ;  /* 0x000000440c047210 */ /* 0x000fe20007fde0ff */
[----:B------:R-:W-:Y:S01]  /*40480*/  VIADD R14, R0, 0x66 ;  /* 0x00000066000e7836 */ /* 0x000fe20000000000 */
[----:B------:R-:W-:Y:S01]  /*40490*/  PRMT R13, R39, 0x9910, RZ ;  /* 0x00009910270d7816 */ /* 0x000fe200000000ff */
[----:B------:R-:W-:Y:S02]  /*404a0*/  VIADD R12, R12, UR28 ;  /* 0x0000001c0c0c7c36 */ /* 0x000fe40008000000 */
[----:B------:R-:W-:Y:S01]  /*404b0*/  VIADD R9, R0, 0x67 ;  /* 0x0000006700097836 */ /* 0x000fe20000000000 */
[----:B------:R-:W-:Y:S01]  /*404c0*/  SHF.R.S32.HI R13, RZ, 0x8, R13 ;  /* 0x00000008ff0d7819 */ /* 0x000fe2000001140d */
[----:B------:R-:W-:Y:S01]  /*404d0*/  IMAD.X R5, R10, 0x1, R69, P6 ;  /* 0x000000010a057824 */ /* 0x000fe200030e0645 */
[----:B------:R-:W-:Y:S02]  /*404e0*/  SHF.R.S32.HI R10, RZ, 0x1f, R12 ;  /* 0x0000001fff0a7819 */ /* 0x000fe4000001140c */
[----:B------:R-:W-:Y:S01]  /*404f0*/  F2FP.SATFINITE.E5M2.F32.PACK_AB_MERGE_C R41, R41, R40, RZ ;  /* 0x000000282929723e */ /* 0x000fe200048060ff */
[----:B------:R-:W-:Y:S01]  /*40500*/  VIADD R6, R0, 0x68 ;  /* 0x0000006800067836 */ /* 0x000fe20000000000 */
[----:B------:R-:W-:Y:S01]  /*40510*/  IADD3 R8, P4, PT, R12, R3, RZ ;  /* 0x000000030c087210 */ /* 0x000fe20007f9e0ff */
[----:B------:R-:W3:Y:S01]  /*40520*/  LDCU UR14, c[0x0][0x398] ;  /* 0x00007300ff0e77ac */ /* 0x000ee20008000800 */
[----:B0-----:R-:W-:Y:S01]  /*40530*/  ISETP.GE.AND P2, PT, R14, UR4, PT ;  /* 0x000000040e007c0c */ /* 0x001fe2000bf46270 */
[----:B------:R-:W0:Y:S01]  /*40540*/  LDCU UR4, c[0x0][0x39c] ;  /* 0x00007380ff0477ac */ /* 0x000e220008000800 */
[----:B----4-:R-:W-:Y:S01]  /*40550*/  ISETP.LT.AND P6, PT, R66, UR9, !P5 ;  /* 0x0000000942007c0c */ /* 0x010fe2000efc1270 */
[----:B------:R4:W-:Y:S01]  /*40560*/  @P3 STG.E.U8 desc[UR20][R4.64], R13 ;  /* 0x0000000d04003986 */ /* 0x0009e2000c101114 */
[----:B------:R-:W-:Y:S01]  /*40570*/  ISETP.LT.AND P5, PT, R67, UR12, !P5 ;  /* 0x0000000c43007c0c */ /* 0x000fe2000efa1270 */
[----:B------:R-:W5:Y:S01]  /*40580*/  LDCU UR9, c[0x0][0x398] ;  /* 0x00007300ff0977ac */ /* 0x000f620008000800 */
[----:B-1----:R-:W-:Y:S01]  /*40590*/  ISETP.GE.AND P3, PT, R9, UR6, PT ;  /* 0x0000000609007c0c */ /* 0x002fe2000bf66270 */
[----:B------:R-:W-:Y:S01]  /*405a0*/  IMAD.X R9, R10, 0x1, R2, P4 ;  /* 0x000000010a097824 */ /* 0x000fe200020e0602 */
[----:B------:R-:W-:Y:S01]  /*405b0*/  PRMT R7, R11, 0x9910, RZ ;  /* 0x000099100b077816 */ /* 0x000fe200000000ff */
[----:B------:R-:W1:Y:S01]  /*405c0*/  LDCU UR6, c[0x0][0x398] ;  /* 0x00007300ff0677ac */ /* 0x000e620008000800 */
[----:B------:R-:W0:Y:S01]  /*405d0*/  LDCU UR12, c[0x0][0x398] ;  /* 0x00007300ff0c77ac */ /* 0x000e220008000800 */
[----:B----4-:R-:W-:-:S04]  /*405e0*/  IADD3 R4, P4, PT, R12, R68, RZ ;  /* 0x000000440c047210 */ /* 0x010fc80007f9e0ff */
[----:B------:R4:W-:Y:S01]  /*405f0*/  @P6 STG.E.U8 desc[UR20][R8.64], R11 ;  /* 0x0000000b08006986 */ /* 0x0009e2000c101114 */
[----:B------:R-:W-:Y:S02]  /*40600*/  IMAD.X R5, R10, 0x1, R69, P4 ;  /* 0x000000010a057824 */ /* 0x000fe400020e0645 */
[----:B------:R-:W-:-:S03]  /*40610*/  VIADD R12, R12, UR28 ;  /* 0x0000001c0c0c7c36 */ /* 0x000fc60008000000 */
[----:B------:R-:W-:Y:S01]  /*40620*/  @P5 STG.E.U8 desc[UR20][R4.64], R41 ;  /* 0x0000002904005986 */ /* 0x000fe2000c101114 */
[----:B------:R-:W-:Y:S01]  /*40630*/  ISETP.LT.AND P5, PT, R66, UR10, !P0 ;  /* 0x0000000a42007c0c */ /* 0x000fe2000c7a1270 */
[----:B------:R-:W1:Y:S01]  /*40640*/  LDCU UR10, c[0x0][0x398] ;  /* 0x00007300ff0a77ac */ /* 0x000e620008000800 */
[----:B0-----:R-:W-:Y:S01]  /*40650*/  ISETP.GE.AND P4, PT, R6, UR4, PT ;  /* 0x0000000406007c0c */ /* 0x001fe2000bf86270 */
[----:B----4-:R-:W-:Y:S01]  /*40660*/  IMAD.MOV.U32 R11, RZ, RZ, R7 ;  /* 0x000000ffff0b7224 */ /* 0x010fe200078e0007 */
[----:B------:R-:W-:Y:S01]  /*40670*/  SHF.R.S32.HI R10, RZ, 0x1f, R12 ;  /* 0x0000001fff0a7819 */ /* 0x000fe2000001140c */
[----:B------:R-:W0:Y:S01]  /*40680*/  LDCU UR4, c[0x0][0x39c] ;  /* 0x00007380ff0477ac */ /* 0x000e220008000800 */
[----:B------:R-:W-:Y:S02]  /*40690*/  IADD3 R6, P6, PT, R12, R3, RZ ;  /* 0x000000030c067210 */ /* 0x000fe40007fde0ff */
[----:B------:R-:W-:-:S03]  /*406a0*/  SHF.R.S32.HI R11, RZ, 0x8, R11 ;  /* 0x00000008ff0b7819 */ /* 0x000fc6000001140b */
[----:B------:R-:W-:-:S05]  /*406b0*/  IMAD.X R7, R10, 0x1, R2, P6 ;  /* 0x000000010a077824 */ /* 0x000fca00030e0602 */
[----:B------:R2:W-:Y:S02]  /*406c0*/  @P5 STG.E.U8 desc[UR20][R6.64], R11 ;  /* 0x0000000b06005986 */ /* 0x0005e4000c101114 */
[----:B--2---:R-:W-:Y:S02]  /*406d0*/  F2FP.SATFINITE.E5M2.F32.PACK_AB_MERGE_C R11, R88, R90, RZ ;  /* 0x0000005a580b723e */ /* 0x004fe400048060ff */
[----:B------:R-:W2:Y:S04]  /*406e0*/  LDL.LU R90, [R1+0x1a0] ;  /* 0x0001a000015a7983 */ /* 0x000ea80000300800 */
[----:B------:R-:W2:Y:S01]  /*406f0*/  LDL.LU R88, [R1+0x1a4] ;  /* 0x0001a40001587983 */ /* 0x000ea20000300800 */
[----:B-1----:R-:W-:Y:S02]  /*40700*/  ISETP.LT.AND P0, PT, R67, UR6, !P0 ;  /* 0x0000000643007c0c */ /* 0x002fe4000c701270 */
[----:B------:R-:W-:Y:S01]  /*40710*/  F2FP.SATFINITE.E5M2.F32.PACK_AB_MERGE_C R43, R43, R42, RZ ;  /* 0x0000002a2b2b723e */ /* 0x000fe200048060ff */
[----:B------:R-:W-:Y:S01]  /*40720*/  VIADD R14, R0, 0x69 ;  /* 0x00000069000e7836 */ /* 0x000fe20000000000 */
[----:B------:R-:W-:-:S02]  /*40730*/  IADD3 R4, P6, PT, R12, R68, RZ ;  /* 0x000000440c047210 */ /* 0x000fc40007fde0ff */
[----:B------:R-:W-:Y:S01]  /*40740*/  PRMT R13, R41, 0x9910, RZ ;  /* 0x00009910290d7816 */ /* 0x000fe200000000ff */
[----:B------:R-:W1:Y:S02]  /*40750*/  LDCU UR6, c[0x0][0x39c] ;  /* 0x00007380ff0677ac */ /* 0x000e640008000800 */
[----:B------:R-:W-:Y:S01]  /*40760*/  IMAD.X R5, R10, 0x1, R69, P6 ;  /* 0x000000010a057824 */ /* 0x000fe200030e0645 */
[----:B------:R-:W-:Y:S01]  /*40770*/  SHF.R.S32.HI R13, RZ, 0x8, R13 ;  /* 0x00000008ff0d7819 */ /* 0x000fe2000001140d */
[----:B------:R-:W-:-:S04]  /*40780*/  VIADD R12, R12, UR28 ;  /* 0x0000001c0c0c7c36 */ /* 0x000fc80008000000 */
[----:B------:R4:W-:Y:S01]  /*40790*/  @P0 STG.E.U8 desc[UR20][R4.64], R13 ;  /* 0x0000000d04000986 */ /* 0x0009e2000c101114 */
[----:B-----5:R-:W-:Y:S01]  /*407a0*/  ISETP.LT.AND P0, PT, R66, UR9, !P2 ;  /* 0x0000000942007c0c */ /* 0x020fe2000d701270 */
[----:B------:R-:W5:Y:S01]  /*407b0*/  LDCU UR9, c[0x0][0x398] ;  /* 0x00007300ff0977ac */ /* 0x000f620008000800 */
[----:B------:R-:W-:Y:S02]  /*407c0*/  ISETP.LT.AND P2, PT, R67, UR12, !P2 ;  /* 0x0000000c43007c0c */ /* 0x000fe4000d741270 */
[----:B------:R-:W-:Y:S01]  /*407d0*/  SHF.R.S32.HI R10, RZ, 0x1f, R12 ;  /* 0x0000001fff0a7819 */ /* 0x000fe2000001140c */
[----:B------:R-:W0:Y:S01]  /*407e0*/  LDCU UR12, c[0x0][0x398] ;  /* 0x00007300ff0c77ac */ /* 0x000e220008000800 */
[C---:B------:R-:W-:Y:S02]  /*407f0*/  IADD3 R8, P5, PT, R12.reuse, R3, RZ ;  /* 0x000000030c087210 */ /* 0x040fe40007fbe0ff */
[----:B------:R-:W-:-:S03]  /*40800*/  IADD3 R6, P6, PT, R12, R68, RZ ;  /* 0x000000440c067210 */ /* 0x000fc60007fde0ff */
[C---:B------:R-:W-:Y:S02]  /*40810*/  IMAD.X R9, R10.reuse, 0x1, R2, P5 ;  /* 0x000000010a097824 */ /* 0x040fe400028e0602 */
[----:B------:R-:W-:Y:S02]  /*40820*/  IMAD.X R7, R10, 0x1, R69, P6 ;  /* 0x000000010a077824 */ /* 0x000fe400030e0645 */
[----:B------:R-:W-:Y:S01]  /*40830*/  VIADD R12, R12, UR28 ;  /* 0x0000001c0c0c7c36 */ /* 0x000fe20008000000 */
[----:B------:R-:W-:Y:S01]  /*40840*/  @P0 STG.E.U8 desc[UR20][R8.64], R11 ;  /* 0x0000000b08000986 */ /* 0x000fe2000c101114 */
[----:B---3--:R-:W-:Y:S01]  /*40850*/  ISETP.LT.AND P0, PT, R67, UR14, !P3 ;  /* 0x0000000e43007c0c */ /* 0x008fe2000df01270 */
[----:B------:R-:W3:Y:S02]  /*40860*/  LDCU UR14, c[0x0][0x398] ;  /* 0x00007300ff0e77ac */ /* 0x000ee40008000800 */
[----:B------:R0:W-:Y:S01]  /*40870*/  @P2 STG.E.U8 desc[UR20][R6.64], R43 ;  /* 0x0000002b06002986 */ /* 0x0001e2000c101114 */
[----:B------:R-:W-:Y:S01]  /*40880*/  ISETP.LT.AND P2, PT, R66, UR10, !P3 ;  /* 0x0000000a42007c0c */ /* 0x000fe2000df41270 */
[----:B------:R-:W1:Y:S01]  /*40890*/  LDCU UR10, c[0x0][0x398] ;  /* 0x00007300ff0a77ac */ /* 0x000e620008000800 */
[----:B------:R-:W-:-:S02]  /*408a0*/  SHF.R.S32.HI R10, RZ, 0x1f, R12 ;  /* 0x0000001fff0a7819 */ /* 0x000fc4000001140c */
[C---:B----4-:R-:W-:Y:S02]  /*408b0*/  IADD3 R4, P3, PT, R12.reuse, R3, RZ ;  /* 0x000000030c047210 */ /* 0x050fe40007f7e0ff */
[----:B------:R-:W-:Y:S02]  /*408c0*/  PRMT R13, R11, 0x9910, RZ ;  /* 0x000099100b0d7816 */ /* 0x000fe400000000ff */
[----:B------:R-:W-:Y:S02]  /*408d0*/  PRMT R15, R43, 0x9910, RZ ;  /* 0x000099102b0f7816 */ /* 0x000fe400000000ff */
[----:B0-----:R-:W-:Y:S01]  /*408e0*/  IADD3 R6, P6, PT, R12, R68, RZ ;  /* 0x000000440c067210 */ /* 0x001fe20007fde0ff */
[C---:B------:R-:W-:Y:S01]  /*408f0*/  IMAD.X R5, R10.reuse, 0x1, R2, P3 ;  /* 0x000000010a057824 */ /* 0x040fe200018e0602 */
[----:B------:R-:W-:Y:S02]  /*40900*/  SHF.R.S32.HI R13, RZ, 0x8, R13 ;  /* 0x00000008ff0d7819 */ /* 0x000fe4000001140d */
[----:B------:R-:W-:Y:S01]  /*40910*/  SHF.R.S32.HI R15, RZ, 0x8, R15 ;  /* 0x00000008ff0f7819 */ /* 0x000fe2000001140f */
[----:B------:R-:W-:-:S02]  /*40920*/  IMAD.X R7, R10, 0x1, R69, P6 ;  /* 0x000000010a077824 */ /* 0x000fc400030e0645 */
[----:B------:R-:W-:Y:S04]  /*40930*/  @P2 STG.E.U8 desc[UR20][R4.64], R13 ;  /* 0x0000000d04002986 */ /* 0x000fe8000c101114 */
[----:B------:R2:W-:Y:S02]  /*40940*/  @P0 STG.E.U8 desc[UR20][R6.64], R15 ;  /* 0x0000000f06000986 */ /* 0x0005e4000c101114 */
[----:B--2---:R-:W-:Y:S02]  /*40950*/  F2FP.SATFINITE.E5M2.F32.PACK_AB_MERGE_C R7, R88, R90, RZ ;  /* 0x0000005a5807723e */ /* 0x004fe400048060ff */
[----:B------:R-:W2:Y:S04]  /*40960*/  LDL.LU R90, [R1+0x1a8] ;  /* 0x0001a800015a7983 */ /* 0x000ea80000300800 */
[----:B------:R-:W2:Y:S01]  /*40970*/  LDL.LU R88, [R1+0x1ac] ;  /* 0x0001ac0001587983 */ /* 0x000ea20000300800 */
[----:B------:R-:W-:Y:S01]  /*40980*/  ISETP.GE.AND P5, PT, R14, UR4, PT ;  /* 0x000000040e007c0c */ /* 0x000fe2000bfa6270 */
[----:B------:R-:W0:Y:S01]  /*40990*/  LDCU UR4, c[0x0][0x39c] ;  /* 0x00007380ff0477ac */ /* 0x000e220008000800 */
[----:B------:R-:W-:-:S02]  /*409a0*/  VIADD R14, R0, 0x6a ;  /* 0x0000006a000e7836 */ /* 0x000fc40000000000 */
[----:B------:R-:W-:Y:S01]  /*409b0*/  VIADD R12, R12, UR28 ;  /* 0x0000001c0c0c7c36 */ /* 0x000fe20008000000 */
[----:B-----5:R-:W-:Y:S01]  /*409c0*/  ISETP.LT.AND P2, PT, R66, UR9, !P4 ;  /* 0x0000000942007c0c */ /* 0x020fe2000e741270 */
[----:B------:R-:W4:Y:S01]  /*409d0*/  LDCU UR9, c[0x0][0x398] ;  /* 0x00007300ff0977ac */ /* 0x000f220008000800 */
[----:B------:R-:W-:Y:S02]  /*409e0*/  ISETP.LT.AND P4, PT, R67, UR12, !P4 ;  /* 0x0000000c43007c0c */ /* 0x000fe4000e781270 */
[----:B------:R-:W-:Y:S01]  /*409f0*/  SHF.R.S32.HI R11, RZ, 0x1f, R12 ;  /* 0x0000001fff0b7819 */ /* 0x000fe2000001140c */
[----:B------:R-:W5:Y:S01]  /*40a00*/  LDCU UR12, c[0x0][0x398] ;  /* 0x00007300ff0c77ac */ /* 0x000f620008000800 */
[C---:B------:R-:W-:Y:S02]  /*40a10*/  IADD3 R8, P0, PT, R12.reuse, R3, RZ ;  /* 0x000000030c087210 */ /* 0x040fe40007f1e0ff */
[----:B------:R-:W-:Y:S02]  /*40a20*/  IADD3 R10, P6, PT, R12, R68, RZ ;  /* 0x000000440c0a7210 */ /* 0x000fe40007fde0ff */
[----:B0-----:R-:W-:Y:S01]  /*40a30*/  ISETP.GE.AND P3, PT, R14, UR4, PT ;  /* 0x000000040e007c0c */ /* 0x001fe2000bf66270 */
[----:B------:R-:W0:Y:S01]  /*40a40*/  LDCU UR4, c[0x0][0x39c] ;  /* 0x00007380ff0477ac */ /* 0x000e220008000800 */
[----:B------:R-:W-:Y:S01]  /*40a50*/  IMAD.X R9, R11, 0x1, R2, P0 ;  /* 0x000000010b097824 */ /* 0x000fe200000e0602 */
[----:B------:R-:W-:Y:S01]  /*40a60*/  F2FP.SATFINITE.E5M2.F32.PACK_AB_MERGE_C R45, R45, R44, RZ ;  /* 0x0000002c2d2d723e */ /* 0x000fe200048060ff */
[----:B------:R-:W-:-:S02]  /*40a70*/  IMAD.X R11, R11, 0x1, R69, P6 ;  /* 0x000000010b0b7824 */ /* 0x000fc400030e0645 */
[----:B------:R-:W-:Y:S01]  /*40a80*/  VIADD R14, R0, 0x6b ;  /* 0x0000006b000e7836 */ /* 0x000fe20000000000 */
[----:B------:R-:W-:Y:S01]  /*40a90*/  @P2 STG.E.U8 desc[UR20][R8.64], R7 ;  /* 0x0000000708002986 */ /* 0x000fe2000c101114 */
[----:B------:R-:W-:-:S03]  /*40aa0*/  VIADD R12, R12, UR28 ;  /* 0x0000001c0c0c7c36 */ /* 0x000fc60008000000 */
[----:B------:R3:W-:Y:S01]  /*40ab0*/  @P4 STG.E.U8 desc[UR20][R10.64], R45 ;  /* 0x0000002d0a004986 */ /* 0x0007e2000c101114 */
[----:B-1----:R-:W-:Y:S01]  /*40ac0*/  ISETP.LT.AND P4, PT, R66, UR10, !P5 ;  /* 0x0000000a42007c0c */ /* 0x002fe2000ef81270 */
[----:B------:R-:W-:Y:S01]  /*40ad0*/  VIADD R5, R0, 0x6c ;  /* 0x0000006c00057836 */ /* 0x000fe20000000000 */
[----:B------:R-:W-:Y:S01]  /*40ae0*/  ISETP.GE.AND P0, PT, R14, UR6, PT ;  /* 0x000000060e007c0c */ /* 0x000fe2000bf06270 */
[----:B------:R-:W1:Y:S01]  /*40af0*/  LDCU UR6, c[0x0][0x39c] ;  /* 0x00007380ff0677ac */ /* 0x000e620008000800 */
[----:B------:R-:W-:Y:S02]  /*40b00*/  SHF.R.S32.HI R14, RZ, 0x1f, R12 ;  /* 0x0000001fff0e7819 */ /* 0x000fe4000001140c */
[----:B------:R-:W-:Y:S01]  /*40b10*/  IADD3 R4, P6, PT, R12, R3, RZ ;  /* 0x000000030c047210 */ /* 0x000fe20007fde0ff */
[----:B------:R-:W1:Y:S01]  /*40b20*/  LDCU UR10, c[0x0][0x398] ;  /* 0x00007300ff0a77ac */ /* 0x000e620008000800 */
[----:B------:R-:W-:Y:S02]  /*40b30*/  PRMT R6, R7, 0x9910, RZ ;  /* 0x0000991007067816 */ /* 0x000fe400000000ff */
[----:B0-----:R-:W-:Y:S01]  /*40b40*/  ISETP.GE.AND P2, PT, R5, UR4, PT ;  /* 0x0000000405007c0c */ /* 0x001fe2000bf46270 */
[----:B------:R-:W-:Y:S01]  /*40b50*/  IMAD.X R5, R14, 0x1, R2, P6 ;  /* 0x000000010e057824 */ /* 0x000fe200030e0602 */
[----:B---3--:R-:W-:Y:S01]  /*40b60*/  SHF.R.S32.HI R11, RZ, 0x8, R6 ;  /* 0x00000008ff0b7819 */ /* 0x008fe20000011406 */
[----:B------:R-:W0:Y:S01]  /*40b70*/  LDCU UR4, c[0x0][0x39c] ;  /* 0x00007380ff0477ac */ /* 0x000e220008000800 */
[C---:B------:R-:W-:Y:S01]  /*40b80*/  IADD3 R6, P6, PT, R12.reuse, R68, RZ ;  /* 0x000000440c067210 */ /* 0x040fe20007fde0ff */
[----:B------:R-:W-:Y:S01]  /*40b90*/  VIADD R12, R12, UR28 ;  /* 0x0000001c0c0c7c36 */ /* 0x000fe20008000000 */
[----:B----4-:R-:W-:Y:S01]  /*40ba0*/  ISETP.LT.AND P5, PT, R67, UR9, !P5 ;  /* 0x0000000943007c0c */ /* 0x010fe2000efa1270 */
[----:B------:R3:W-:Y:S01]  /*40bb0*/  @P4 STG.E.U8 desc[UR20][R4.64], R11 ;  /* 0x0000000b04004986 */ /* 0x0007e2000c101114 */
[----:B-----5:R-:W-:Y:S01]  /*40bc0*/  ISETP.LT.AND P4, PT, R66, UR12, !P3 ;  /* 0x0000000c42007c0c */ /* 0x020fe2000df81270 */
[----:B------:R-:W-:Y:S01]  /*40bd0*/  IMAD.X R7, R14, 0x1, R69, P6 ;  /* 0x000000010e077824 */ /* 0x000fe200030e0645 */
[----:B------:R-:W-:Y:S01]  /*40be0*/  PRMT R13, R45, 0x9910, RZ ;  /* 0x000099102d0d7816 */ /* 0x000fe200000000ff */
[----:B------:R-:W4:Y:S01]  /*40bf0*/  LDCU UR9, c[0x0][0x398] ;  /* 0x00007300ff0977ac */ /* 0x000f220008000800 */
[----:B------:R-:W-:-:S02]  /*40c00*/  SHF.R.S32.HI R10, RZ, 0x1f, R12 ;  /* 0x0000001fff0a7819 */ /* 0x000fc4000001140c */
[----:B------:R-:W-:Y:S01]  /*40c10*/  IADD3 R8, P6, PT, R12, R3, RZ ;  /* 0x000000030c087210 */ /* 0x000fe20007fde0ff */
[----:B------:R-:W5:Y:S01]  /*40c20*/  LDCU UR12, c[0x0][0x398] ;  /* 0x00007300ff0c77ac */ /* 0x000f620008000800 */
[----:B------:R-:W-:-:S03]  /*40c30*/  SHF.R.S32.HI R13, RZ, 0x8, R13 ;  /* 0x00000008ff0d7819 */ /* 0x000fc6000001140d */
[----:B------:R-:W-:Y:S02]  /*40c40*/  IMAD.X R9, R10, 0x1, R2, P6 ;  /* 0x000000010a097824 */ /* 0x000fe400030e0602 */
[----:B------:R-:W-:Y:S01]  /*40c50*/  @P5 STG.E.U8 desc[UR20][R6.64], R13 ;  /* 0x0000000d06005986 */ /* 0x000fe2000c101114 */
[----:B--2---:R-:W-:-:S04]  /*40c60*/  F2FP.SATFINITE.E5M2.F32.PACK_AB_MERGE_C R15, R88, R90, RZ ;  /* 0x0000005a580f723e */ /* 0x004fc800048060ff */
[----:B---3--:R-:W-:Y:S01]  /*40c70*/  PRMT R11, R15, 0x9910, RZ ;  /* 0x000099100f0b7816 */ /* 0x008fe200000000ff */
[----:B------:R2:W-:Y:S02]  /*40c80*/  @P4 STG.E.U8 desc[UR20][R8.64], R15 ;  /* 0x0000000f08004986 */ /* 0x0005e4000c101114 */
[----:B--2---:R-:W-:Y:S02]  /*40c90*/  F2FP.SATFINITE.E5M2.F32.PACK_AB_MERGE_C R15, R92, R89, RZ ;  /* 0x000000595c0f723e */ /* 0x004fe400048060ff */
[----:B------:R-:W2:Y:S04]  /*40ca0*/  LDL.LU R89, [R1+0x1b8] ;  /* 0x0001b80001597983 */ /* 0x000ea80000300800 */
[----:B------:R-:W2:Y:S01]  /*40cb0*/  LDL.LU R92, [R1+0x1bc] ;  /* 0x0001bc00015c7983 */ /* 0x000ea20000300800 */
[C---:B------:R-:W-:Y:S01]  /*40cc0*/  VIADD R4, R0.reuse, 0x6d ;  /* 0x0000006d00047836 */ /* 0x040fe20000000000 */
[----:B------:R-:W-:Y:S01]  /*40cd0*/  ISETP.LT.AND P3, PT, R67, UR14, !P3 ;  /* 0x0000000e43007c0c */ /* 0x000fe2000df61270 */
[----:B------:R-:W-:-:S03]  /*40ce0*/  VIADD R5, R0, 0x6e ;  /* 0x0000006e00057836 */ /* 0x000fc60000000000 */
[----:B0-----:R-:W-:Y:S01]  /*40cf0*/  ISETP.GE.AND P6, PT, R4, UR4, PT ;  /* 0x0000000404007c0c */ /* 0x001fe2000bfc6270 */
[----:B------:R-:W0:Y:S01]  /*40d00*/  LDCU UR4, c[0x0][0x39c] ;  /* 0x00007380ff0477ac */ /* 0x000e220008000800 */
[C---:B------:R-:W-:Y:S02]  /*40d10*/  IADD3 R4, P5, PT, R12.reuse, R68, RZ ;  /* 0x000000440c047210 */ /* 0x040fe40007fbe0ff */
[----:B-1----:R-:W-:Y:S01]  /*40d20*/  ISETP.GE.AND P4, PT, R5, UR6, PT ;  /* 0x0000000605007c0c */ /* 0x002fe2000bf86270 */
[----:B------:R-:W-:Y:S01]  /*40d30*/  VIADD R12, R12, UR28 ;  /* 0x0000001c0c0c7c36 */ /* 0x000fe20008000000 */
[----:B------:R-:W-:Y:S01]  /*40d40*/  F2FP.SATFINITE.E5M2.F32.PACK_AB_MERGE_C R47, R47, R46, RZ ;  /* 0x0000002e2f2f723e */ /* 0x000fe200048060ff */
[----:B------:R-:W-:Y:S01]  /*40d50*/  IMAD.X R5, R10, 0x1, R69, P5 ;  /* 0x000000010a057824 */ /* 0x000fe200028e0645 */
[----:B------:R-:W1:Y:S01]  /*40d60*/  LDCU UR6, c[0x0][0x398] ;  /* 0x00007300ff0677ac */ /* 0x000e620008000800 */
[----:B------:R-:W-:Y:S02]  /*40d70*/  ISETP.LT.AND P5, PT, R66, UR10, !P0 ;  /* 0x0000000a42007c0c */ /* 0x000fe4000c7a1270 */
[----:B------:R-:W-:Y:S01]  /*40d80*/  SHF.R.S32.HI R8, RZ, 0x1f, R12 ;  /* 0x0000001fff087819 */ /* 0x000fe2000001140c */
[----:B------:R3:W-:Y:S01]  /*40d90*/  @P3 STG.E.U8 desc[UR20][R4.64], R47 ;  /* 0x0000002f04003986 */ /* 0x0007e2000c101114 */
[----:B------:R-:W-:Y:S01]  /*40da0*/  IADD3 R6, P3, PT, R12, R3, RZ ;  /* 0x000000030c067210 */ /* 0x000fe20007f7e0ff */
[----:B------:R-:W0:Y:S01]  /*40db0*/  LDCU UR10, c[0x0][0x398] ;  /* 0x00007300ff0a77ac */ /* 0x000e220008000800 */
[----:B------:R-:W-:-:S03]  /*40dc0*/  SHF.R.S32.HI R11, RZ, 0x8, R11 ;  /* 0x00000008ff0b7819 */ /* 0x000fc6000001140b */
[----:B------:R-:W-:Y:S01]  /*40dd0*/  IMAD.X R7, R8, 0x1, R2, P3 ;  /* 0x0000000108077824 */ /* 0x000fe200018e0602 */
[----:B----4-:R-:W-:Y:S01]  /*40de0*/  ISETP.LT.AND P0, PT, R67, UR9, !P0 ;  /* 0x0000000943007c0c */ /* 0x010fe2000c701270 */
[----:B------:R-:W4:Y:S03]  /*40df0*/  LDCU UR9, c[0x0][0x398] ;  /* 0x00007300ff0977ac */ /* 0x000f260008000800 */
[----:B------:R0:W-:Y:S01]  /*40e00*/  @P5 STG.E.U8 desc[UR20][R6.64], R11 ;  /* 0x0000000b06005986 */ /* 0x0001e2000c101114 */
[C---:B---3--:R-:W-:Y:S01]  /*40e10*/  IADD3 R4, P5, PT, R12.reuse, R68, RZ ;  /* 0x000000440c047210 */ /* 0x048fe20007fbe0ff */
[----:B------:R-:W-:Y:S01]  /*40e20*/  VIADD R12, R12, UR28 ;  /* 0x0000001c0c0c7c36 */ /* 0x000fe20008000000 */
[----:B-1----:R-:W-:Y:S01]  /*40e30*/  ISETP.LT.AND P3, PT, R66, UR6, !P2 ;  /* 0x0000000642007c0c */ /* 0x002fe2000d761270 */
[----:B------:R-:W1:Y:S01]  /*40e40*/  LDCU UR6, c[0x0][0x398] ;  /* 0x00007300ff0677ac */ /* 0x000e620008000800 */
[----:B------:R-:W-:Y:S01]  /*40e50*/  PRMT R13, R47, 0x9910, RZ ;  /* 0x000099102f0d7816 */ /* 0x000fe200000000ff */
[----:B------:R-:W-:Y:S01]  /*40e60*/  IMAD.X R5, R8, 0x1, R69, P5 ;  /* 0x0000000108057824 */ /* 0x000fe200028e0645 */
[----:B------:R-:W-:-:S02]  /*40e70*/  SHF.R.S32.HI R14, RZ, 0x1f, R12 ;  /* 0x0000001fff0e7819 */ /* 0x000fc4000001140c */
[----:B------:R-:W-:Y:S02]  /*40e80*/  IADD3 R8, P5, PT, R12, R3, RZ ;  /* 0x000000030c087210 */ /* 0x000fe40007fbe0ff */
[----:B------:R-:W-:-:S03]  /*40e90*/  SHF.R.S32.HI R13, RZ, 0x8, R13 ;  /* 0x00000008ff0d7819 */ /* 0x000fc6000001140d */
[----:B------:R-:W-:Y:S01]  /*40ea0*/  IMAD.X R9, R14, 0x1, R2, P5 ;  /* 0x000000010e097824 */ /* 0x000fe200028e0602 */
[----:B0-----:R-:W-:Y:S01]  /*40eb0*/  PRMT R11, R15, 0x9910, RZ ;  /* 0x000099100f0b7816 */ /* 0x001fe200000000ff */
[----:B------:R-:W-:Y:S04]  /*40ec0*/  @P0 STG.E.U8 desc[UR20][R4.64], R13 ;  /* 0x0000000d04000986 */ /* 0x000fe8000c101114 */
[----:B------:R2:W-:Y:S02]  /*40ed0*/  @P3 STG.E.U8 desc[UR20][R8.64], R15 ;  /* 0x0000000f08003986 */ /* 0x0005e4000c101114 */
[----:B--2---:R-:W-:Y:S02]  /*40ee0*/  F2FP.SATFINITE.E5M2.F32.PACK_AB_MERGE_C R15, R92, R89, RZ ;  /* 0x000000595c0f723e */ /* 0x004fe400048060ff */
[----:B------:R-:W2:Y:S04]  /*40ef0*/  LDL.LU R89, [R1+0x1c0] ;  /* 0x0001c00001597983 */ /* 0x000ea80000300800 */
[----:B------:R-:W2:Y:S01]  /*40f00*/  LDL.LU R92, [R1+0x1c4] ;  /* 0x0001c400015c7983 */ /* 0x000ea20000300800 */
[----:B------:R-:W-:-:S05]  /*40f10*/  VIADD R6, R0, 0x6f ;  /* 0x0000006f00067836 */ /* 0x000fca0000000000 */
[----:B------:R-:W-:Y:S01]  /*40f20*/  ISETP.GE.AND P0, PT, R6, UR4, PT ;  /* 0x0000000406007c0c */ /* 0x000fe2000bf06270 */
[----:B------:R-:W0:Y:S01]  /*40f30*/  LDCU UR4, c[0x0][0x39c] ;  /* 0x00007380ff0477ac */ /* 0x000e220008000800 */
[C---:B------:R-:W-:Y:S01]  /*40f40*/  IADD3 R6, P5, PT, R12.reuse, R68, RZ ;  /* 0x000000440c067210 */ /* 0x040fe20007fbe0ff */
[----:B------:R-:W-:Y:S01]  /*40f50*/  VIADD R10, R12, UR28 ;  /* 0x0000001c0c0a7c36 */ /* 0x000fe20008000000 */
[----:B------:R-:W-:Y:S01]  /*40f60*/  ISETP.LT.AND P2, PT, R67, UR10, !P2 ;  /* 0x0000000a43007c0c */ /* 0x000fe2000d741270 */
[----:B------:R-:W-:Y:S01]  /*40f70*/  VIADD R8, R0, 0x70 ;  /* 0x0000007000087836 */ /* 0x000fe20000000000 */
[----:B----4-:R-:W-:Y:S01]  /*40f80*/  ISETP.LT.AND P3, PT, R66, UR9, !P6 ;  /* 0x0000000942007c0c */ /* 0x010fe2000f761270 */
[----:B------:R-:W-:Y:S01]  /*40f90*/  IMAD.X R7, R14, 0x1, R69, P5 ;  /* 0x000000010e077824 */ /* 0x000fe200028e0645 */
[----:B------:R-:W-:Y:S01]  /*40fa0*/  SHF.R.S32.HI R12, RZ, 0x1f, R10 ;  /* 0x0000001fff0c7819 */ /* 0x000fe2000001140a */
[----:B------:R-:W3:Y:S01]  /*40fb0*/  LDCU UR9, c[0x0][0x398] ;  /* 0x00007300ff0977ac */ /* 0x000ee20008000800 */
[----:B------:R-:W-:-:S02]  /*40fc0*/  IADD3 R4, P5, PT, R10, R3, RZ ;  /* 0x000000030a047210 */ /* 0x000fc40007fbe0ff */
[----:B------:R-:W-:Y:S01]  /*40fd0*/  F2FP.SATFINITE.E5M2.F32.PACK_AB_MERGE_C R49, R49, R48, RZ ;  /* 0x000000303131723e */ /* 0x000fe200048060ff */
[----:B------:R-:W4:Y:S01]  /*40fe0*/  LDCU UR10, c[0x0][0x398] ;  /* 0x00007300ff0a77ac */ /* 0x000f220008000800 */
[----:B------:R-:W-:Y:S01]  /*40ff0*/  SHF.R.S32.HI R11, RZ, 0x8, R11 ;  /* 0x00000008ff0b7819 */ /* 0x000fe2000001140b */
[----:B------:R-:W-:Y:S02]  /*41000*/  IMAD.X R5, R12, 0x1, R2, P5 ;  /* 0x000000010c057824 */ /* 0x000fe400028e0602 */
[----:B------:R3:W-:Y:S01]  /*41010*/  @P2 STG.E.U8 desc[UR20][R6.64], R49 ;  /* 0x0000003106002986 */ /* 0x0007e2000c101114 */
[----:B0-----:R-:W-:Y:S01]  /*41020*/  ISETP.GE.AND P2, PT, R8, UR4, PT ;  /* 0x0000000408007c0c */ /* 0x001fe2000bf46270 */
[----:B------:R-:W0:Y:S02]  /*41030*/  LDCU UR4, c[0x0][0x39c] ;  /* 0x00007380ff0477ac */ /* 0x000e240008000800 */
[----:B------:R4:W-:Y:S01]  /*41040*/  @P3 STG.E.U8 desc[UR20][R4.64], R11 ;  /* 0x0000000b04003986 */ /* 0x0009e2000c101114 */
[C---:B------:R-:W-:Y:S01]  /*41050*/  IADD3 R8, P3, PT, R10.reuse, R68, RZ ;  /* 0x000000440a087210 */ /* 0x040fe20007f7e0ff */
[----:B------:R-:W-:Y:S01]  /*41060*/  VIADD R10, R10, UR28 ;  /* 0x0000001c0a0a7c36 */ /* 0x000fe20008000000 */
[----:B-1----:R-:W-:Y:S01]  /*41070*/  ISETP.LT.AND P6, PT, R67, UR6, !P6 ;  /* 0x0000000643007c0c */ /* 0x002fe2000f7c1270 */
[----:B------:R-:W1:Y:S01]  /*41080*/  LDCU UR6, c[0x0][0x398] ;  /* 0x00007300ff0677ac */ /* 0x000e620008000800 */
[----:B-----5:R-:W-:Y:S01]  /*41090*/  ISETP.LT.AND P5, PT, R66, UR12, !P4 ;  /* 0x0000000c42007c0c */ /* 0x020fe2000e7a1270 */
[----:B------:R-:W-:Y:S01]  /*410a0*/  IMAD.X R9, R12, 0x1, R69, P3 ;  /* 0x000000010c097824 */ /* 0x000fe200018e0645 */
[----:B------:R-:W-:Y:S01]  /*410b0*/  PRMT R13, R49, 0x9910, RZ ;  /* 0x00009910310d7816 */ /* 0x000fe200000000ff */
[----:B------:R-:W-:Y:S01]  /*410c0*/  VIADD R14, R0, 0x71 ;  /* 0x00000071000e7836 */ /* 0x000fe20000000000 */
[----:B---3--:R-:W-:Y:S01]  /*410d0*/  SHF.R.S32.HI R7, RZ, 0x1f, R10 ;  /* 0x0000001fff077819 */ /* 0x008fe2000001140a */
[----:B------:R-:W3:Y:S01]  /*410e0*/  LDCU UR12, c[0x0][0x398] ;  /* 0x00007300ff0c77ac */ /* 0x000ee20008000800 */
[----:B----4-:R-:W-:-:S02]  /*410f0*/  IADD3 R4, P3, PT, R10, R3, RZ ;  /* 0x000000030a047210 */ /* 0x010fc40007f7e0ff */
[----:B------:R-:W-:-:S03]  /*41100*/  SHF.R.S32.HI R13, RZ, 0x8, R13 ;  /* 0x00000008ff0d7819 */ /* 0x000fc6000001140d */
[----:B------:R-:W-:Y:S01]  /*41110*/  IMAD.X R5, R7, 0x1, R2, P3 ;  /* 0x0000000107057824 */ /* 0x000fe200018e0602 */
[----:B------:R-:W-:Y:S01]  /*41120*/  PRMT R11, R15, 0x9910, RZ ;  /* 0x000099100f0b7816 */ /* 0x000fe200000000ff */
[----:B------:R-:W-:Y:S04]  /*41130*/  @P6 STG.E.U8 desc[UR20][R8.64], R13 ;  /* 0x0000000d08006986 */ /* 0x000fe8000c101114 */
[----:B------:R2:W-:Y:S02]  /*41140*/  @P5 STG.E.U8 desc[UR20][R4.64], R15 ;  /* 0x0000000f04005986 */ /* 0x0005e4000c101114 */
[----:B--2---:R-:W-:Y:S02]  /*41150*/  F2FP.SATFINITE.E5M2.F32.PACK_AB_MERGE_C R15, R92, R89, RZ ;  /* 0x000000595c0f723e */ /* 0x004fe400048060ff */
[----:B------:R-:W2:Y:S04]  /*41160*/  LDL.LU R89, [R1+0x1c8] ;  /* 0x0001c80001597983 */ /* 0x000ea80000300800 */
[----:B------:R-:W2:Y:S01]  /*41170*/  LDL.LU R92, [R1+0x1cc] ;  /* 0x0001cc00015c7983 */ /* 0x000ea20000300800 */
[----:B------:R-:W-:Y:S01]  /*41180*/  ISETP.LT.AND P4, PT, R67, UR9, !P4 ;  /* 0x0000000943007c0c */ /* 0x000fe2000e781270 */
[----:B------:R-:W4:Y:S01]  /*41190*/  LDCU UR9, c[0x0][0x398] ;  /* 0x00007300ff0977ac */ /* 0x000f220008000800 */
[----:B0-----:R-:W-:Y:S01]  /*411a0*/  ISETP.GE.AND P3, PT, R14, UR4, PT ;  /* 0x000000040e007c0c */ /* 0x001fe2000bf66270 */
[----:B------:R-:W0:Y:S01]  /*411b0*/  LDCU UR4, c[0x0][0x39c] ;  /* 0x00007380ff0477ac */ /* 0x000e220008000800 */
[C---:B------:R-:W-:Y:S01]  /*411c0*/  IADD3 R6, P6, PT, R10.reuse, R68, RZ ;  /* 0x000000440a067210 */ /* 0x040fe20007fde0ff */
[----:B------:R-:W-:Y:S01]  /*411d0*/  VIADD R10, R10, UR28 ;  /* 0x0000001c0a0a7c36 */ /* 0x000fe20008000000 */
[----:B-1----:R-:W-:Y:S01]  /*411e0*/  ISETP.LT.AND P5, PT, R66, UR6, !P0 ;  /* 0x0000000642007c0c */ /* 0x002fe2000c7a1270 */
[----:B------:R-:W-:Y:S01]  /*411f0*/  VIADD R9, R0, 0x72 ;  /* 0x0000007200097836 */ /* 0x000fe20000000000 */
[----:B------:R-:W-:Y:S01]  /*41200*/  F2FP.SATFINITE.E5M2.F32.PACK_AB_MERGE_C R51, R51, R50, RZ ;  /* 0x000000323333723e */ /* 0x000fe200048060ff */
[----:B------:R-:W-:Y:S01]  /*41210*/  IMAD.X R7, R7, 0x1, R69, P6 ;  /* 0x0000000107077824 */ /* 0x000fe200030e0645 */
[----:B------:R-:W-:Y:S01]  /*41220*/  SHF.R.S32.HI R12, RZ, 0x1f, R10 ;  /* 0x0000001fff0c7819 */ /* 0x000fe2000001140a */
[----:B------:R-:W1:Y:S01]  /*41230*/  LDCU UR6, c[0x0][0x39c] ;  /* 0x00007380ff0677ac */ /* 0x000e620008000800 */
[----:B------:R-:W-:-:S02]  /*41240*/  IADD3 R8, P6, PT, R10, R3, RZ ;  /* 0x000000030a087210 */ /* 0x000fc40007fde0ff */
[----:B------:R5:W-:Y:S01]  /*41250*/  @P4 STG.E.U8 desc[UR20][R6.64], R51 ;  /* 0x0000003306004986 */ /* 0x000be2000c101114 */
[----:B------:R-:W-:Y:S02]  /*41260*/  SHF.R.S32.HI R11, RZ, 0x8, R11 ;  /* 0x00000008ff0b7819 */ /* 0x000fe4000001140b */
[----:B----4-:R-:W-:Y:S01]  /*41270*/  ISETP.LT.AND P0, PT, R67, UR9, !P0 ;  /* 0x0000000943007c0c */ /* 0x010fe2000c701270 */
[----:B------:R-:W4:Y:S01]  /*41280*/  LDCU UR9, c[0x0][0x398] ;  /* 0x00007300ff0977ac */ /* 0x000f220008000800 */
[----:B0-----:R-:W-:Y:S01]  /*41290*/  ISETP.GE.AND P4, PT, R9, UR4, PT ;  /* 0x0000000409007c0c */ /* 0x001fe2000bf86270 */
[----:B------:R-:W-:Y:S01]  /*412a0*/  IMAD.X R9, R12, 0x1, R2, P6 ;  /* 0x000000010c097824 */ /* 0x000fe200030e0602 */
[C---:B------:R-:W-:Y:S01]  /*412b0*/  IADD3 R4, P6, PT, R10.reuse, R68, RZ ;  /* 0x000000440a047210 */ /* 0x040fe20007fde0ff */
[----:B------:R-:W-:Y:S01]  /*412c0*/  VIADD R10, R10, UR28 ;  /* 0x0000001c0a0a7c36 */ /* 0x000fe20008000000 */
[----:B------:R-:W-:Y:S01]  /*412d0*/  PRMT R13, R51, 0x9910, RZ ;  /* 0x00009910330d7816 */ /* 0x000fe200000000ff */
[----:B-----5:R-:W-:Y:S01]  /*412e0*/  VIADD R7, R0, 0x73 ;  /* 0x0000007300077836 */ /* 0x020fe20000000000 */
[----:B------:R0:W-:Y:S01]  /*412f0*/  @P5 STG.E.U8 desc[UR20][R8.64], R11 ;  /* 0x0000000b08005986 */ /* 0x0001e2000c101114 */
[----:B------:R-:W-:Y:S01]  /*41300*/  ISETP.LT.AND P5, PT, R66, UR10, !P2 ;  /* 0x0000000a42007c0c */ /* 0x000fe2000d7a1270 */
[----:B------:R-:W-:Y:S01]  /*41310*/  IMAD.X R5, R12, 0x1, R69, P6 ;  /* 0x000000010c057824 */ /* 0x000fe200030e0645 */
[----:B------:R-:W-:Y:S01]  /*41320*/  SHF.R.S32.HI R13, RZ, 0x8, R13 ;  /* 0x00000008ff0d7819 */ /* 0x000fe2000001140d */
[----:B------:R-:W5:Y:S01]  /*41330*/  LDCU UR4, c[0x0][0x39c] ;  /* 0x00007380ff0477ac */ /* 0x000f620008000800 */
[----:B------:R-:W-:-:S02]  /*41340*/  SHF.R.S32.HI R12, RZ, 0x1f, R10 ;  /* 0x0000001fff0c7819 */ /* 0x000fc4000001140a */
[----:B------:R-:W-:Y:S01]  /*41350*/  IADD3 R6, P6, PT, R10, R3, RZ ;  /* 0x000000030a067210 */ /* 0x000fe20007fde0ff */
[----:B------:R-:W-:Y:S01]  /*41360*/  @P0 STG.E.U8 desc[UR20][R4.64], R13 ;  /* 0x0000000d04000986 */ /* 0x000fe2000c101114 */
[----:B-1----:R-:W-:Y:S01]  /*41370*/  ISETP.GE.AND P0, PT, R7, UR6, PT ;  /* 0x0000000607007c0c */ /* 0x002fe2000bf06270 */
[----:B------:R-:W1:Y:S02]  /*41380*/  LDCU UR6, c[0x0][0x398] ;  /* 0x00007300ff0677ac */ /* 0x000e640008000800 */
[----:B------:R-:W-:Y:S01]  /*41390*/  IMAD.X R7, R12, 0x1, R2, P6 ;  /* 0x000000010c077824 */ /* 0x000fe200030e0602 */
[----:B0-----:R-:W-:Y:S01]  /*413a0*/  PRMT R11, R15, 0x9910, RZ ;  /* 0x000099100f0b7816 */ /* 0x001fe200000000ff */
[----:B------:R-:W0:Y:S03]  /*413b0*/  LDCU UR10, c[0x0][0x398] ;  /* 0x00007300ff0a77ac */ /* 0x000e260008000800 */
[----:B------:R2:W-:Y:S02]  /*413c0*/  @P5 STG.E.U8 desc[UR20][R6.64], R15 ;  /* 0x0000000f06005986 */ /* 0x0005e4000c101114 */
[----:B--2---:R-:W-:-:S02]  /*413d0*/  F2FP.SATFINITE.E5M2.F32.PACK_AB_MERGE_C R15, R92, R89, RZ ;  /* 0x000000595c0f723e */ /* 0x004fc400048060ff */
[----:B------:R-:W2:Y:S04]  /*413e0*/  LDL.LU R89, [R1+0x1d0] ;  /* 0x0001d00001597983 */ /* 0x000ea80000300800 */
[----:B------:R-:W2:Y:S01]  /*413f0*/  LDL.LU R92, [R1+0x1d4] ;  /* 0x0001d400015c7983 */ /* 0x000ea20000300800 */
[----:B---3--:R-:W-:Y:S02]  /*41400*/  ISETP.LT.AND P2, PT, R67, UR12, !P2 ;  /* 0x0000000c43007c0c */ /* 0x008fe4000d741270 */
[C---:B------:R-:W-:Y:S01]  /*41410*/  IADD3 R8, P6, PT, R10.reuse, R68, RZ ;  /* 0x000000440a087210 */ /* 0x040fe20007fde0ff */
[----:B------:R-:W-:Y:S01]  /*41420*/  VIADD R10, R10, UR28 ;  /* 0x0000001c0a0a7c36 */ /* 0x000fe20008000000 */
[----:B----4-:R-:W-:Y:S01]  /*41430*/  ISETP.LT.AND P5, PT, R66, UR9, !P3 ;  /* 0x0000000942007c0c */ /* 0x010fe2000dfa1270 */
[----:B------:R-:W-:Y:S01]  /*41440*/  VIADD R5, R0, 0x74 ;  /* 0x0000007400057836 */ /* 0x000fe20000000000 */
[----:B------:R-:W-:Y:S01]  /*41450*/  F2FP.SATFINITE.E5M2.F32.PACK_AB_MERGE_C R53, R53, R52, RZ ;  /* 0x000000343535723e */ /* 0x000fe200048060ff */
[----:B------:R-:W-:Y:S01]  /*41460*/  IMAD.X R9, R12, 0x1, R69, P6 ;  /* 0x000000010c097824 */ /* 0x000fe200030e0645 */
[----:B------:R-:W-:Y:S01]  /*41470*/  SHF.R.S32.HI R12, RZ, 0x1f, R10 ;  /* 0x0000001fff0c7819 */ /* 0x000fe2000001140a */
[----:B------:R-:W3:Y:S01]  /*41480*/  LDCU UR9, c[0x0][0x398] ;  /* 0x00007300ff0977ac */ /* 0x000ee20008000800 */
[----:B------:R-:W-:-:S02]  /*41490*/  IADD3 R4, P6, PT, R10, R3, RZ ;  /* 0x000000030a047210 */ /* 0x000fc40007fde0ff */
[----:B-1----:R-:W-:Y:S01]  /*414a0*/  ISETP.LT.AND P3, PT, R67, UR6, !P3 ;  /* 0x0000000643007c0c */ /* 0x002fe2000df61270 */
[----:B------:R1:W-:Y:S01]  /*414b0*/  @P2 STG.E.U8 desc[UR20][R8.64], R53 ;  /* 0x0000003508002986 */ /* 0x0003e2000c101114 */
[----:B-----5:R-:W-:Y:S01]  /*414c0*/  ISETP.GE.AND P2, PT, R5, UR4, PT ;  /* 0x0000000405007c0c */ /* 0x020fe2000bf46270 */
[----:B------:R-:W-:Y:S01]  /*414d0*/  IMAD.X R5, R12, 0x1, R2, P6 ;  /* 0x000000010c057824 */ /* 0x000fe200030e0602 */
[----:B------:R-:W-:Y:S01]  /*414e0*/  SHF.R.S32.HI R11, RZ, 0x8, R11 ;  /* 0x00000008ff0b7819 */ /* 0x000fe2000001140b */
[----:B------:R-:W4:Y:S01]  /*414f0*/  LDCU UR4, c[0x0][0x398] ;  /* 0x00007300ff0477ac */ /* 0x000f220008000800 */
[C---:B------:R-:W-:Y:S01]  /*41500*/  IADD3 R6, P6, PT, R10.reuse, R68, RZ ;  /* 0x000000440a067210 */ /* 0x040fe20007fde0ff */
[----:B------:R-:W-:Y:S01]  /*41510*/  VIADD R10, R10, UR28 ;  /* 0x0000001c0a0a7c36 */ /* 0x000fe20008000000 */
[----:B------:R-:W-:Y:S01]  /*41520*/  PRMT R13, R53, 0x9910, RZ ;  /* 0x00009910350d7816 */ /* 0x000fe200000000ff */
[----:B------:R5:W-:Y:S01]  /*41530*/  @P5 STG.E.U8 desc[UR20][R4.64], R11 ;  /* 0x0000000b04005986 */ /* 0x000be2000c101114 */
[----:B0-----:R-:W-:Y:S01]  /*41540*/  ISETP.LT.AND P5, PT, R66, UR10, !P4 ;  /* 0x0000000a42007c0c */ /* 0x001fe2000e7a1270 */
[----:B------:R-:W-:Y:S01]  /*41550*/  IMAD.X R7, R12, 0x1, R69, P6 ;  /* 0x000000010c077824 */ /* 0x000fe200030e0645 */
[----:B------:R-:W-:Y:S01]  /*41560*/  SHF.R.S32.HI R13, RZ, 0x8, R13 ;  /* 0x00000008ff0d7819 */ /* 0x000fe2000001140d */
[----:B-1----:R-:W-:Y:S01]  /*41570*/  VIADD R9, R0, 0x75 ;  /* 0x0000007500097836 */ /* 0x002fe20000000000 */
[----:B------:R-:W-:Y:S01]  /*41580*/  SHF.R.S32.HI R12, RZ, 0x1f, R10 ;  /* 0x0000001fff0c7819 */ /* 0x000fe2000001140a */
[----:B------:R-:W0:Y:S01]  /*41590*/  LDCU UR6, c[0x0][0x398] ;  /* 0x00007300ff0677ac */ /* 0x000e220008000800 */
[----:B------:R-:W-:Y:S01]  /*415a0*/  IADD3 R8, P6, PT, R10, R3, RZ ;  /* 0x000000030a087210 */ /* 0x000fe20007fde0ff */
[----:B------:R-:W-:Y:S01]  /*415b0*/  @P3 STG.E.U8 desc[UR20][R6.64], R13 ;  /* 0x0000000d06003986 */ /* 0x000fe2000c101114 */
[----:B------:R-:W-:Y:S01]  /*415c0*/  ISETP.GE.AND P3, PT, R9, UR5, PT ;  /* 0x0000000509007c0c */ /* 0x000fe2000bf66270 */
[----:B------:R-:W1:Y:S02]  /*415d0*/  LDCU UR5, c[0x0][0x398] ;  /* 0x00007300ff0577ac */ /* 0x000e640008000800 */
[----:B------:R-:W-:Y:S01]  /*415e0*/  IMAD.X R9, R12, 0x1, R2, P6 ;  /* 0x000000010c097824 */ /* 0x000fe200030e0602 */
[----:B-----5:R-:W-:Y:S01]  /*415f0*/  PRMT R11, R15, 0x9910, RZ ;  /* 0x000099100f0b7816 */ /* 0x020fe200000000ff */
[----:B------:R-:W5:Y:S03]  /*41600*/  LDCU UR10, c[0x0][0x398] ;  /* 0x00007300ff0a77ac */ /* 0x000f660008000800 */
[----:B------:R2:W-:Y:S02]  /*41610*/  @P5 STG.E.U8 desc[UR20][R8.64], R15 ;  /* 0x0000000f08005986 */ /* 0x0005e4000c101114 */
[----:B--2---:R-:W-:-:S02]  /*41620*/  F2FP.SATFINITE.E5M2.F32.PACK_AB_MERGE_C R15, R92, R89, RZ ;  /* 0x000000595c0f723e */ /* 0x004fc400048060ff */
[----:B------:R-:W2:Y:S04]  /*41630*/  LDL.LU R89, [R1+0x1d8] ;  /* 0x0001d80001597983 */ /* 0x000ea80000300800 */
[----:B------:R-:W2:Y:S01]  /*41640*/  LDL.LU R92, [R1+0x1dc] ;  /* 0x0001dc00015c7983 */ /* 0x000ea20000300800 */
[----:B----4-:R-:W-:Y:S01]  /*41650*/  ISETP.LT.AND P4, PT, R67, UR4, !P4 ;  /* 0x0000000443007c0c */ /* 0x010fe2000e781270 */
[----:B------:R-:W4:Y:S01]  /*41660*/  LDCU UR4, c[0x0][0x398] ;  /* 0x00007300ff0477ac */ /* 0x000f220008000800 */
[C---:B------:R-:W-:Y:S01]  /*41670*/  IADD3 R4, P6, PT, R10.reuse, R68, RZ ;  /* 0x000000440a047210 */ /* 0x040fe20007fde0ff */
[----:B------:R-:W-:Y:S01]  /*41680*/  VIADD R10, R10, UR28 ;  /* 0x0000001c0a0a7c36 */ /* 0x000fe20008000000 */
[----:B0-----:R-:W-:Y:S01]  /*41690*/  ISETP.LT.AND P5, PT, R66, UR6, !P0 ;  /* 0x0000000642007c0c */ /* 0x001fe2000c7a1270 */
[----:B------:R-:W-:Y:S01]  /*416a0*/  VIADD R7, R0, 0x76 ;  /* 0x0000007600077836 */ /* 0x000fe20000000000 */
[----:B------:R-:W-:Y:S01]  /*416b0*/  F2FP.SATFINITE.E5M2.F32.PACK_AB_MERGE_C R55, R55, R54, RZ ;  /* 0x000000363737723e */ /* 0x000fe200048060ff */
[----:B------:R-:W-:Y:S01]  /*416c0*/  IMAD.X R5, R12, 0x1, R69, P6 ;  /* 0x000000010c057824 */ /* 0x000fe200030e0645 */
[----:B------:R-:W-:Y:S01]  /*416d0*/  SHF.R.S32.HI R12, RZ, 0x1f, R10 ;  /* 0x0000001fff0c7819 */ /* 0x000fe2000001140a */
[----:B------:R-:W0:Y:S01]  /*416e0*/  LDCU UR6, c[0x0][0x398] ;  /* 0x00007300ff0677ac */ /* 0x000e220008000800 */
[----:B------:R-:W-:-:S02]  /*416f0*/  IADD3 R6, P6, PT, R10, R3, RZ ;  /* 0x000000030a067210 */ /* 0x000fc40007fde0ff */
[----:B-1----:R-:W-:Y:S01]  /*41700*/  ISETP.LT.AND P0, PT, R67, UR5, !P0 ;  /* 0x0000000543007c0c */ /* 0x002fe2000c701270 */
[----:B------:R1:W-:Y:S01]  /*41710*/  @P4 STG.E.U8 desc[UR20][R4.64], R55 ;  /* 0x0000003704004986 */ /* 0x0003e2000c101114 */
[----:B------:R-:W-:Y:S01]  /*41720*/  ISETP.GE.AND P4, PT, R7, UR7, PT ;  /* 0x0000000707007c0c */ /* 0x000fe2000bf86270 */
[----:B------:R-:W-:Y:S01]  /*41730*/  IMAD.X R7, R12, 0x1, R2, P6 ;  /* 0x000000010c077824 */ /* 0x000fe200030e0602 */
[----:B------:R-:W-:Y:S01]  /*41740*/  SHF.R.S32.HI R11, RZ, 0x8, R11 ;  /* 0x00000008ff0b7819 */ /* 0x000fe2000001140b */
[----:B------:R-:W0:Y:S01]  /*41750*/  LDCU UR5, c[0x0][0x398] ;  /* 0x00007300ff0577ac */ /* 0x000e220008000800 */
[C---:B------:R-:W-:Y:S01]  /*41760*/  IADD3 R8, P6, PT, R10.reuse, R68, RZ ;  /* 0x000000440a087210 */ /* 0x040fe20007fde0ff */
[----:B------:R-:W-:Y:S01]  /*41770*/  VIADD R10, R10, UR28 ;  /* 0x0000001c0a0a7c36 */ /* 0x000fe20008000000 */
[----:B------:R-:W-:Y:S01]  /*41780*/  PRMT R13, R55, 0x9910, RZ ;  /* 0x00009910370d7816 */ /* 0x000fe200000000ff */
[----:B------:R3:W-:Y:S01]  /*41790*/  @P5 STG.E.U8 desc[UR20][R6.64], R11 ;  /* 0x0000000b06005986 */ /* 0x0007e2000c101114 */
[----:B----4-:R-:W-:Y:S01]  /*417a0*/  ISETP.LT.AND P5, PT, R66, UR4, !P2 ;  /* 0x0000000442007c0c */ /* 0x010fe2000d7a1270 */
[----:B------:R-:W-:Y:S01]  /*417b0*/  IMAD.X R9, R12, 0x1, R69, P6 ;  /* 0x000000010c097824 */ /* 0x000fe200030e0645 */
[----:B------:R-:W-:Y:S01]  /*417c0*/  SHF.R.S32.HI R13, RZ, 0x8, R13 ;  /* 0x00000008ff0d7819 */ /* 0x000fe2000001140d */
[----:B-1----:R-:W-:Y:S01]  /*417d0*/  VIADD R5, R0, 0x77 ;  /* 0x0000007700057836 */ /* 0x002fe20000000000 */
[----:B------:R-:W-:Y:S01]  /*417e0*/  SHF.R.S32.HI R12, RZ, 0x1f, R10 ;  /* 0x0000001fff0c7819 */ /* 0x000fe2000001140a */
[----:B------:R-:W1:Y:S01]  /*417f0*/  LDCU UR4, c[0x0][0x398] ;  /* 0x00007300ff0477ac */ /* 0x000e620008000800 */
[----:B------:R-:W-:Y:S01]  /*41800*/  IADD3 R4, P6, PT, R10, R3, RZ ;  /* 0x000000030a047210 */ /* 0x000fe20007fde0ff */
[----:B------:R-:W-:Y:S01]  /*41810*/  @P0 STG.E.U8 desc[UR20][R8.64], R13 ;  /* 0x0000000d08000986 */ /* 0x000fe2000c101114 */
[----:B------:R-:W-:Y:S01]  /*41820*/  ISETP.GE.AND P0, PT, R5, UR13, PT ;  /* 0x0000000d05007c0c */ /* 0x000fe2000bf06270 */
[----:B------:R-:W4:Y:S02]  /*41830*/  LDCU UR7, c[0x0][0x398] ;  /* 0x00007300ff0777ac */ /* 0x000f240008000800 */
[----:B------:R-:W-:Y:S01]  /*41840*/  IMAD.X R5, R12, 0x1, R2, P6 ;  /* 0x000000010c057824 */ /* 0x000fe200030e0602 */
[----:B---3--:R-:W-:-:S04]  /*41850*/  PRMT R11, R15, 0x9910, RZ ;  /* 0x000099100f0b7816 */ /* 0x008fc800000000ff */
[----:B------:R2:W-:Y:S02]  /*41860*/  @P5 STG.E.U8 desc[UR20][R4.64], R15 ;  /* 0x0000000f04005986 */ /* 0x0005e4000c101114 */
[----:B--2---:R-:W-:Y:S02]  /*41870*/  F2FP.SATFINITE.E5M2.F32.PACK_AB_MERGE_C R15, R92, R89, RZ ;  /* 0x000000595c0f723e */ /* 0x004fe400048060ff */
[----:B------:R-:W2:Y:S04]  /*41880*/  LDL.LU R89, [R1+0x1e0] ;  /* 0x0001e00001597983 */ /* 0x000ea80000300800 */
[----:B------:R-:W2:Y:S01]  /*41890*/  LDL.LU R92, [R1+0x1e4] ;  /* 0x0001e400015c7983 */ /* 0x000ea20000300800 */
[----:B0-----:R-:W-:Y:S01]  /*418a0*/  ISETP.LT.AND P2, PT, R67, UR6, !P2 ;  /* 0x0000000643007c0c */ /* 0x001fe2000d741270 */
[----:B------:R-:W0:Y:S01]  /*418b0*/  LDCU UR6, c[0x0][0x398] ;  /* 0x00007300ff0677ac */ /* 0x000e220008000800 */
[C---:B------:R-:W-:Y:S01]  /*418c0*/  IADD3 R6, P6, PT, R10.reuse, R68, RZ ;  /* 0x000000440a067210 */ /* 0x040fe20007fde0ff */
[----:B------:R-:W-:Y:S01]  /*418d0*/  VIADD R10, R10, UR28 ;  /* 0x0000001c0a0a7c36 */ /* 0x000fe20008000000 */
[----:B------:R-:W-:Y:S01]  /*418e0*/  ISETP.LT.AND P5, PT, R66, UR5, !P3 ;  /* 0x0000000542007c0c */ /* 0x000fe2000dfa1270 */
        /* <DEDUP_REMOVED lines=8> */
[----:B------:R-:W-:Y:S01]  /*41970*/  ISETP.GE.AND P2, PT, R9, UR11, PT ;  /* 0x0000000b09007c0c */ /* 0x000fe2000bf46270 */
[----:B------:R-:W-:Y:S01]  /*41980*/  IMAD.X R9, R12, 0x1, R2, P6 ;  /* 0x000000010c097824 */ /* 0x000fe200030e0602 */
[----:B------:R-:W-:Y:S01]  /*41990*/  SHF.R.S32.HI R11, RZ, 0x8, R11 ;  /* 0x00000008ff0b7819 */ /* 0x000fe2000001140b */
[----:B------:R-:W3:Y:S01]  /*419a0*/  LDCU UR4, c[0x0][0x398] ;  /* 0x00007300ff0477ac */ /* 0x000ee20008000800 */
        /* <DEDUP_REMOVED lines=11> */
[----:B------:R1:W-:Y:S01]  /*41a60*/  @P3 STG.E.U8 desc[UR20][R4.64], R13 ;  /* 0x0000000d04003986 */ /* 0x0003e2000c101114 */
[----:B------:R-:W-:-:S03]  /*41a70*/  ISETP.GE.AND P3, PT, R7, UR17, PT ;  /* 0x0000001107007c0c */ /* 0x000fc6000bf66270 */
[----:B------:R-:W-:Y:S01]  /*41a80*/  IMAD.X R7, R12, 0x1, R2, P6 ;  /* 0x000000010c077824 */ /* 0x000fe200030e0602 */
[----:B----4-:R-:W-:-:S04]  /*41a90*/  PRMT R11, R15, 0x9910, RZ ;  /* 0x000099100f0b7816 */ /* 0x010fc800000000ff */
[----:B------:R2:W-:Y:S01]  /*41aa0*/  @P5 STG.E.U8 desc[UR20][R6.64], R15 ;  /* 0x0000000f06005986 */ /* 0x0005e2000c101114 */
[----:B---3--:R-:W-:Y:S01]  /*41ab0*/  ISETP.LT.AND P4, PT, R67, UR5, !P4 ;  /* 0x0000000543007c0c */ /* 0x008fe2000e781270 */
[----:B------:R-:W3:Y:S01]  /*41ac0*/  LDCU UR5, c[0x0][0x398] ;  /* 0x00007300ff0577ac */ /* 0x000ee20008000800 */
[C---:B------:R-:W-:Y:S01]  /*41ad0*/  IADD3 R8, P6, PT, R10.reuse, R68, RZ ;  /* 0x000000440a087210 */ /* 0x040fe20007fde0ff */
[----:B------:R-:W-:Y:S01]  /*41ae0*/  VIADD R10, R10, UR28 ;  /* 0x0000001c0a0a7c36 */ /* 0x000fe20008000000 */
[----:B------:R-:W-:Y:S01]  /*41af0*/  ISETP.LT.AND P5, PT, R66, UR4, !P0 ;  /* 0x0000000442007c0c */ /* 0x000fe2000c7a1270 */
[----:B-1----:R-:W-:Y:S01]  /*41b00*/  VIADD R5, R0, 0x7a ;  /* 0x0000007a00057836 */ /* 0x002fe20000000000 */
[----:B------:R-:W-:Y:S01]  /*41b10*/  F2FP.SATFINITE.E5M2.F32.PACK_AB_MERGE_C R59, R59, R58, RZ ;  /* 0x0000003a3b3b723e */ /* 0x000fe200048060ff */
[----:B------:R-:W-:Y:S01]  /*41b20*/  IMAD.X R9, R12, 0x1, R69, P6 ;  /* 0x000000010c097824 */ /* 0x000fe200030e0645 */
[----:B--2---:R-:W-:Y:S01]  /*41b30*/  F2FP.SATFINITE.E5M2.F32.PACK_AB_MERGE_C R15, R92, R89, RZ ;  /* 0x000000595c0f723e */ /* 0x004fe200048060ff */
[----:B------:R-:W1:Y:S01]  /*41b40*/  LDCU UR4, c[0x0][0x398] ;  /* 0x00007300ff0477ac */ /* 0x000e620008000800 */
[----:B------:R-:W2:Y:S04]  /*41b50*/  LDL.LU R89, [R1+0x1e8] ;  /* 0x0001e80001597983 */ /* 0x000ea80000300800 */
[----:B------:R-:W2:Y:S01]  /*41b60*/  LDL.LU R92, [R1+0x1ec] ;  /* 0x0001ec00015c7983 */ /* 0x000ea20000300800 */
[----:B------:R-:W-:-:S02]  /*41b70*/  SHF.R.S32.HI R12, RZ, 0x1f, R10 ;  /* 0x0000001fff0c7819 */ /* 0x000fc4000001140a */
[----:B------:R-:W-:Y:S01]  /*41b80*/  IADD3 R4, P6, PT, R10, R3, RZ ;  /* 0x000000030a047210 */ /* 0x000fe20007fde0ff */
[----:B------:R4:W-:Y:S01]  /*41b90*/  @P4 STG.E.U8 desc[UR20][R8.64], R59 ;  /* 0x0000003b08004986 */ /* 0x0009e2000c101114 */
[----:B------:R-:W-:Y:S02]  /*41ba0*/  ISETP.GE.AND P4, PT, R5, UR15, PT ;  /* 0x0000000f05007c0c */ /* 0x000fe4000bf86270 */
[----:B------:R-:W-:Y:S01]  /*41bb0*/  SHF.R.S32.HI R11, RZ, 0x8, R11 ;  /* 0x00000008ff0b7819 */ /* 0x000fe2000001140b */
[----:B------:R-:W-:Y:S01]  /*41bc0*/  IMAD.X R5, R12, 0x1, R2, P6 ;  /* 0x000000010c057824 */ /* 0x000fe200030e0602 */
[----:B0-----:R-:W-:Y:S01]  /*41bd0*/  ISETP.LT.AND P0, PT, R67, UR6, !P0 ;  /* 0x0000000643007c0c */ /* 0x001fe2000c701270 */
[----:B------:R-:W0:Y:S01]  /*41be0*/  LDCU UR6, c[0x0][0x398] ;  /* 0x00007300ff0677ac */ /* 0x000e220008000800 */
[C---:B------:R-:W-:Y:S01]  /*41bf0*/  IADD3 R6, P6, PT, R10.reuse, R68, RZ ;  /* 0x000000440a067210 */ /* 0x040fe20007fde0ff */
[----:B------:R-:W-:Y:S01]  /*41c00*/  VIADD R10, R10, UR28 ;  /* 0x0000001c0a0a7c36 */ /* 0x000fe20008000000 */
[----:B------:R-:W-:Y:S01]  /*41c10*/  PRMT R13, R59, 0x9910, RZ ;  /* 0x000099103b0d7816 */ /* 0x000fe200000000ff */
[----:B------:R5:W-:Y:S01]  /*41c20*/  @P5 STG.E.U8 desc[UR20][R4.64], R11 ;  /* 0x0000000b04005986 */ /* 0x000be2000c101114 */
[----:B---3--:R-:W-:Y:S01]  /*41c30*/  ISETP.LT.AND P5, PT, R66, UR5, !P2 ;  /* 0x0000000542007c0c */ /* 0x008fe2000d7a1270 */
[----:B------:R-:W-:Y:S01]  /*41c40*/  IMAD.X R7, R12, 0x1, R69, P6 ;  /* 0x000000010c077824 */ /* 0x000fe200030e0645 */
[----:B------:R-:W-:Y:S01]  /*41c50*/  SHF.R.S32.HI R13, RZ, 0x8, R13 ;  /* 0x00000008ff0d7819 */ /* 0x000fe2000001140d */
[----:B------:R-:W3:Y:S01]  /*41c60*/  LDCU UR5, c[0x0][0x398] ;  /* 0x00007300ff0577ac */ /* 0x000ee20008000800 */
[----:B------:R-:W-:-:S02]  /*41c70*/  SHF.R.S32.HI R12, RZ, 0x1f, R10 ;  /* 0x0000001fff0c7819 */ /* 0x000fc4000001140a */
[----:B----4-:R-:W-:Y:S01]  /*41c80*/  IADD3 R8, P6, PT, R10, R3, RZ ;  /* 0x000000030a087210 */ /* 0x010fe20007fde0ff */
[----:B------:R4:W-:Y:S01]  /*41c90*/  @P0 STG.E.U8 desc[UR20][R6.64], R13 ;  /* 0x0000000d06000986 */ /* 0x0009e2000c101114 */
[----:B-1----:R-:W-:Y:S01]  /*41ca0*/  ISETP.LT.AND P2, PT, R67, UR4, !P2 ;  /* 0x0000000443007c0c */ /* 0x002fe2000d741270 */
[----:B------:R-:W1:Y:S01]  /*41cb0*/  LDCU UR4, c[0x0][0x398] ;  /* 0x00007300ff0477ac */ /* 0x000e620008000800 */
[----:B-----5:R-:W-:Y:S02]  /*41cc0*/  VIADD R4, R0, 0x7b ;  /* 0x0000007b00047836 */ /* 0x020fe40000000000 */
[----:B------:R-:W-:-:S03]  /*41cd0*/  IMAD.X R9, R12, 0x1, R2, P6 ;  /* 0x000000010c097824 */ /* 0x000fc600030e0602 */
[----:B------:R-:W-:Y:S01]  /*41ce0*/  ISETP.GE.AND P0, PT, R4, UR23, PT ;  /* 0x0000001704007c0c */ /* 0x000fe2000bf06270 */
[C---:B------:R-:W-:Y:S01]  /*41cf0*/  VIADD R11, R10.reuse, UR28 ;  /* 0x0000001c0a0b7c36 */ /* 0x040fe20008000000 */
[----:B------:R-:W-:Y:S01]  /*41d00*/  IADD3 R4, P6, PT, R10, R68, RZ ;  /* 0x000000440a047210 */ /* 0x000fe20007fde0ff */
[----:B------:R5:W-:Y:S01]  /*41d10*/  @P5 STG.E.U8 desc[UR20][R8.64], R15 ;  /* 0x0000000f08005986 */ /* 0x000be2000c101114 */
[----:B------:R-:W-:Y:S02]  /*41d20*/  PRMT R14, R15, 0x9910, RZ ;  /* 0x000099100f0e7816 */ /* 0x000fe400000000ff */
[----:B0-----:R-:W-:Y:S01]  /*41d30*/  ISETP.LT.AND P5, PT, R66, UR6, !P3 ;  /* 0x0000000642007c0c */ /* 0x001fe2000dfa1270 */
[----:B------:R-:W-:Y:S01]  /*41d40*/  IMAD.X R5, R12, 0x1, R69, P6 ;  /* 0x000000010c057824 */ /* 0x000fe200030e0645 */
[----:B------:R-:W-:Y:S01]  /*41d50*/  F2FP.SATFINITE.E5M2.F32.PACK_AB_MERGE_C R61, R61, R60, RZ ;  /* 0x0000003c3d3d723e */ /* 0x000fe200048060ff */
[----:B----4-:R-:W-:Y:S01]  /*41d60*/  IMAD.MOV.U32 R13, RZ, RZ, R14 ;  /* 0x000000ffff0d7224 */ /* 0x010fe200078e000e */
[----:B------:R-:W-:Y:S01]  /*41d70*/  SHF.R.S32.HI R10, RZ, 0x1f, R11 ;  /* 0x0000001fff0a7819 */ /* 0x000fe2000001140b */
[----:B------:R-:W0:Y:S01]  /*41d80*/  LDCU UR6, c[0x0][0x398] ;  /* 0x00007300ff0677ac */ /* 0x000e220008000800 */
[----:B------:R-:W-:Y:S01]  /*41d90*/  IADD3 R6, P6, PT, R11, R3, RZ ;  /* 0x000000030b067210 */ /* 0x000fe20007fde0ff */
[----:B-----5:R-:W-:Y:S01]  /*41da0*/  VIADD R8, R0, 0x7c ;  /* 0x0000007c00087836 */ /* 0x020fe20000000000 */
[----:B------:R4:W-:Y:S03]  /*41db0*/  @P2 STG.E.U8 desc[UR20][R4.64], R61 ;  /* 0x0000003d04002986 */ /* 0x0009e6000c101114 */
[----:B------:R-:W-:Y:S01]  /*41dc0*/  IMAD.X R7, R10, 0x1, R2, P6 ;  /* 0x000000010a077824 */ /* 0x000fe200030e0602 */
[----:B------:R-:W-:-:S02]  /*41dd0*/  SHF.R.S32.HI R13, RZ, 0x8, R13 ;  /* 0x00000008ff0d7819 */ /* 0x000fc4000001140d */
[----:B------:R-:W-:Y:S02]  /*41de0*/  ISETP.GE.AND P2, PT, R8, UR19, PT ;  /* 0x0000001308007c0c */ /* 0x000fe4000bf46270 */
[C---:B------:R-:W-:Y:S01]  /*41df0*/  IADD3 R8, P6, PT, R11.reuse, R68, RZ ;  /* 0x000000440b087210 */ /* 0x040fe20007fde0ff */
[----:B------:R-:W-:Y:S01]  /*41e00*/  VIADD R11, R11, UR28 ;  /* 0x0000001c0b0b7c36 */ /* 0x000fe20008000000 */
[----:B---3--:R-:W-:Y:S01]  /*41e10*/  ISETP.LT.AND P3, PT, R67, UR5, !P3 ;  /* 0x0000000543007c0c */ /* 0x008fe2000df61270 */
[----:B------:R3:W-:Y:S01]  /*41e20*/  @P5 STG.E.U8 desc[UR20][R6.64], R13 ;  /* 0x0000000d06005986 */ /* 0x0007e2000c101114 */
[----:B------:R-:W5:Y:S01]  /*41e30*/  LDCU UR5, c[0x0][0x398] ;  /* 0x00007300ff0577ac */ /* 0x000f620008000800 */
[----:B------:R-:W-:Y:S01]  /*41e40*/  IMAD.X R9, R10, 0x1, R69, P6 ;  /* 0x000000010a097824 */ /* 0x000fe200030e0645 */
[----:B----4-:R-:W-:Y:S02]  /*41e50*/  IADD3 R4, P6, PT, R11, R3, RZ ;  /* 0x000000030b047210 */ /* 0x010fe40007fde0ff */
[----:B------:R-:W-:-:S02]  /*41e60*/  ISETP.LT.AND P5, PT, R66, UR7, !P4 ;  /* 0x0000000742007c0c */ /* 0x000fc4000e7a1270 */
[----:B------:R-:W-:Y:S01]  /*41e70*/  F2FP.SATFINITE.E5M2.F32.PACK_AB_MERGE_C R63, R63, R62, RZ ;  /* 0x0000003e3f3f723e */ /* 0x000fe200048060ff */
[----:B------:R-:W-:Y:S01]  /*41e80*/  VIADD R12, R0, 0x7d ;  /* 0x0000007d000c7836 */ /* 0x000fe20000000000 */
[----:B-1----:R-:W-:Y:S01]  /*41e90*/  ISETP.LT.AND P4, PT, R67, UR4, !P4 ;  /* 0x0000000443007c0c */ /* 0x002fe2000e781270 */
[----:B------:R-:W1:Y:S01]  /*41ea0*/  LDCU UR4, c[0x0][0x398] ;  /* 0x00007300ff0477ac */ /* 0x000e620008000800 */
[----:B---3--:R-:W-:Y:S02]  /*41eb0*/  SHF.R.S32.HI R7, RZ, 0x1f, R11 ;  /* 0x0000001fff077819 */ /* 0x008fe4000001140b */
[----:B------:R-:W-:Y:S01]  /*41ec0*/  PRMT R15, R61, 0x9910, RZ ;  /* 0x000099103d0f7816 */ /* 0x000fe200000000ff */
[----:B------:R-:W3:Y:S02]  /*41ed0*/  LDCU UR7, c[0x0][0x398] ;  /* 0x00007300ff0777ac */ /* 0x000ee40008000800 */
[----:B------:R-:W-:Y:S01]  /*41ee0*/  IMAD.X R5, R7, 0x1, R2, P6 ;  /* 0x0000000107057824 */ /* 0x000fe200030e0602 */
[----:B------:R-:W-:-:S02]  /*41ef0*/  IADD3 R6, P6, PT, R11, R68, RZ ;  /* 0x000000440b067210 */ /* 0x000fc40007fde0ff */
[----:B------:R-:W-:-:S03]  /*41f00*/  SHF.R.S32.HI R15, RZ, 0x8, R15 ;  /* 0x00000008ff0f7819 */ /* 0x000fc6000001140f */
[----:B------:R-:W-:Y:S02]  /*41f10*/  IMAD.X R7, R7, 0x1, R69, P6 ;  /* 0x0000000107077824 */ /* 0x000fe400030e0645 */
[----:B------:R4:W-:Y:S01]  /*41f20*/  @P3 STG.E.U8 desc[UR20][R8.64], R15 ;  /* 0x0000000f08003986 */ /* 0x0009e2000c101114 */
[----:B------:R-:W-:Y:S02]  /*41f30*/  VIADD R0, R0, 0x7e ;  /* 0x0000007e00007836 */ /* 0x000fe40000000000 */
[----:B------:R-:W-:-:S05]  /*41f40*/  VIADD R11, R11, UR28 ;  /* 0x0000001c0b0b7c36 */ /* 0x000fca0008000000 */
[----:B----4-:R-:W-:Y:S02]  /*41f50*/  IADD3 R8, P6, PT, R11, R3, RZ ;  /* 0x000000030b087210 */ /* 0x010fe40007fde0ff */
[----:B------:R-:W-:-:S04]  /*41f60*/  PRMT R15, R63, 0x9910, RZ ;  /* 0x000099103f0f7816 */ /* 0x000fc800000000ff */
[----:B------:R-:W-:Y:S02]  /*41f70*/  SHF.R.S32.HI R15, RZ, 0x8, R15 ;  /* 0x00000008ff0f7819 */ /* 0x000fe4000001140f */
[----:B------:R-:W-:Y:S02]  /*41f80*/  ISETP.GE.AND P3, PT, R12, UR27, PT ;  /* 0x0000001b0c007c0c */ /* 0x000fe4000bf66270 */
[----:B------:R-:W-:Y:S02]  /*41f90*/  F2FP.SATFINITE.E5M2.F32.PACK_AB_MERGE_C R65, R65, R64, RZ ;  /* 0x000000404141723e */ /* 0x000fe400048060ff */
[----:B--2---:R-:W-:-:S05]  /*41fa0*/  F2FP.SATFINITE.E5M2.F32.PACK_AB_MERGE_C R17, R92, R89, RZ ;  /* 0x000000595c11723e */ /* 0x004fca00048060ff */
[----:B------:R2:W-:Y:S04]  /*41fb0*/  @P5 STG.E.U8 desc[UR20][R4.64], R17 ;  /* 0x0000001104005986 */ /* 0x0005e8000c101114 */
[----:B------:R4:W-:Y:S01]  /*41fc0*/  @P4 STG.E.U8 desc[UR20][R6.64], R63 ;  /* 0x0000003f06004986 */ /* 0x0009e2000c101114 */
[----:B-----5:R-:W-:Y:S01]  /*41fd0*/  ISETP.LT.AND P4, PT, R66, UR5, !P0 ;  /* 0x0000000542007c0c */ /* 0x020fe2000c781270 */
[----:B------:R-:W5:Y:S01]  /*41fe0*/  LDCU UR5, c[0x0][0x398] ;  /* 0x00007300ff0577ac */ /* 0x000f620008000800 */
[----:B------:R-:W-:Y:S02]  /*41ff0*/  ISETP.GE.AND P5, PT, R0, UR25, PT ;  /* 0x0000001900007c0c */ /* 0x000fe4000bfa6270 */
[----:B------:R-:W-:Y:S02]  /*42000*/  SHF.R.S32.HI R0, RZ, 0x1f, R11 ;  /* 0x0000001fff007819 */ /* 0x000fe4000001140b */
[----:B------:R-:W-:-:S02]  /*42010*/  PRMT R13, R17, 0x9910, RZ ;  /* 0x00009910110d7816 */ /* 0x000fc400000000ff */
[----:B-1----:R-:W-:Y:S01]  /*42020*/  ISETP.LT.AND P0, PT, R67, UR4, !P0 ;  /* 0x0000000443007c0c */ /* 0x002fe2000c701270 */
[C---:B------:R-:W-:Y:S01]  /*42030*/  IMAD.X R9, R0.reuse, 0x1, R2, P6 ;  /* 0x0000000100097824 */ /* 0x040fe200030e0602 */
[CC--:B--2---:R-:W-:Y:S02]  /*42040*/  IADD3 R4, P6, PT, R11.reuse, R68.reuse, RZ ;  /* 0x000000440b047210 */ /* 0x0c4fe40007fde0ff */
[----:B------:R-:W-:Y:S01]  /*42050*/  SHF.R.S32.HI R13, RZ, 0x8, R13 ;  /* 0x00000008ff0d7819 */ /* 0x000fe2000001140d */
[----:B------:R-:W-:Y:S01]  /*42060*/  VIADD R11, R11, UR28 ;  /* 0x0000001c0b0b7c36 */ /* 0x000fe20008000000 */
[----:B------:R-:W1:Y:S01]  /*42070*/  LDCU UR4, c[0x0][0x398] ;  /* 0x00007300ff0477ac */ /* 0x000e620008000800 */
[----:B------:R-:W-:Y:S02]  /*42080*/  IMAD.X R5, R0, 0x1, R69, P6 ;  /* 0x0000000100057824 */ /* 0x000fe400030e0645 */
[----:B------:R2:W-:Y:S01]  /*42090*/  @P4 STG.E.U8 desc[UR20][R8.64], R13 ;  /* 0x0000000d08004986 */ /* 0x0005e2000c101114 */
[----:B0-----:R-:W-:Y:S01]  /*420a0*/  ISETP.LT.AND P4, PT, R66, UR6, !P2 ;  /* 0x0000000642007c0c */ /* 0x001fe2000d781270 */
[----:B------:R-:W-:Y:S01]  /*420b0*/  VIADD R0, R11, UR28 ;  /* 0x0000001c0b007c36 */ /* 0x000fe20008000000 */
[----:B-----5:R-:W-:Y:S01]  /*420c0*/  ISETP.LT.AND P2, PT, R67, UR5, !P2 ;  /* 0x0000000543007c0c */ /* 0x020fe2000d741270 */
[----:B------:R0:W-:Y:S01]  /*420d0*/  @P0 STG.E.U8 desc[UR20][R4.64], R15 ;  /* 0x0000000f04000986 */ /* 0x0001e2000c101114 */
[----:B------:R-:W-:Y:S01]  /*420e0*/  SHF.R.S32.HI R10, RZ, 0x1f, R11 ;  /* 0x0000001fff0a7819 */ /* 0x000fe2000001140b */
[----:B------:R-:W5:Y:S01]  /*420f0*/  LDCU UR6, c[0x0][0x398] ;  /* 0x00007300ff0677ac */ /* 0x000f620008000800 */
[C---:B----4-:R-:W-:Y:S01]  /*42100*/  IADD3 R6, P6, PT, R11.reuse, R3, RZ ;  /* 0x000000030b067210 */ /* 0x050fe20007fde0ff */
[----:B------:R-:W-:Y:S01]  /*42110*/  VIADD R14, R0, UR28 ;  /* 0x0000001c000e7c36 */ /* 0x000fe20008000000 */
[----:B------:R-:W4:Y:S01]  /*42120*/  LDCU UR5, c[0x0][0x398] ;  /* 0x00007300ff0577ac */ /* 0x000f220008000800 */
[----:B--2---:R-:W-:-:S02]  /*42130*/  IADD3 R8, P0, PT, R11, R68, RZ ;  /* 0x000000440b087210 */ /* 0x004fc40007f1e0ff */
[----:B------:R-:W-:Y:S01]  /*42140*/  IMAD.X R7, R10, 0x1, R2, P6 ;  /* 0x000000010a077824 */ /* 0x000fe200030e0602 */
[----:B------:R-:W-:Y:S01]  /*42150*/  F2FP.SATFINITE.E5M2.F32.PACK_AB_MERGE_C R17, R93, R91, RZ ;  /* 0x0000005b5d11723e */ /* 0x000fe200048060ff */
[----:B------:R-:W-:Y:S01]  /*42160*/  VIADD R12, R14, UR28 ;  /* 0x0000001c0e0c7c36 */ /* 0x000fe20008000000 */
[----:B------:R-:W2:Y:S01]  /*42170*/  LDL.LU R91, [R1+0x1f8] ;  /* 0x0001f800015b7983 */ /* 0x000ea20000300800 */
[----:B------:R-:W-:-:S03]  /*42180*/  IMAD.X R9, R10, 0x1, R69, P0 ;  /* 0x000000010a097824 */ /* 0x000fc600000e0645 */
[----:B------:R0:W-:Y:S01]  /*42190*/  @P4 STG.E.U8 desc[UR20][R6.64], R17 ;  /* 0x0000001106004986 */ /* 0x0001e2000c101114 */
[----:B------:R-:W-:-:S03]  /*421a0*/  SHF.R.S32.HI R13, RZ, 0x1f, R12 ;  /* 0x0000001fff0d7819 */ /* 0x000fc6000001140c */
[----:B------:R0:W-:Y:S01]  /*421b0*/  @P2 STG.E.U8 desc[UR20][R8.64], R65 ;  /* 0x0000004108002986 */ /* 0x0001e2000c101114 */
[----:B------:R-:W-:Y:S02]  /*421c0*/  IADD3 R10, P2, PT, R12, R3, RZ ;  /* 0x000000030c0a7210 */ /* 0x000fe40007f5e0ff */
[C---:B------:R-:W-:Y:S01]  /*421d0*/  ISETP.LT.AND P0, PT, R66.reuse, UR9, !P1 ;  /* 0x0000000942007c0c */ /* 0x040fe2000cf01270 */
[----:B------:R-:W2:Y:S01]  /*421e0*/  LDL.LU R93, [R1+0x1fc] ;  /* 0x0001fc00015d7983 */ /* 0x000ea20000300800 */
[C---:B-1----:R-:W-:Y:S01]  /*421f0*/  ISETP.LT.AND P6, PT, R66.reuse, UR4, !P3 ;  /* 0x0000000442007c0c */ /* 0x042fe2000dfc1270 */
[----:B------:R-:W-:Y:S01]  /*42200*/  IMAD.X R11, R13, 0x1, R2, P2 ;  /* 0x000000010d0b7824 */ /* 0x000fe200010e0602 */
[----:B-----5:R-:W-:Y:S02]  /*42210*/  ISETP.LT.AND P2, PT, R66, UR6, !P5 ;  /* 0x0000000642007c0c */ /* 0x020fe4000ef41270 */
[----:B------:R-:W5:Y:S01]  /*42220*/  LDL.LU R66, [R1+0xf60] ;  /* 0x000f600001427983 */ /* 0x000f620000300800 */
[----:B------:R-:W-:-:S02]  /*42230*/  ISETP.LT.AND P1, PT, R67, UR10, !P1 ;  /* 0x0000000a43007c0c */ /* 0x000fc4000cf21270 */
[C---:B----4-:R-:W-:Y:S02]  /*42240*/  ISETP.LT.AND P3, PT, R67.reuse, UR5, !P3 ;  /* 0x0000000543007c0c */ /* 0x050fe4000df61270 */
[----:B---3--:R-:W-:Y:S02]  /*42250*/  ISETP.LT.AND P5, PT, R67, UR7, !P5 ;  /* 0x0000000743007c0c */ /* 0x008fe4000efa1270 */
[----:B------:R-:W5:Y:S01]  /*42260*/  LDL.LU R67, [R1+0xf5c] ;  /* 0x000f5c0001437983 */ /* 0x000f620000300800 */
[----:B0-----:R-:W-:Y:S02]  /*42270*/  SHF.R.S32.HI R15, RZ, 0x1f, R0 ;  /* 0x0000001fff0f7819 */ /* 0x001fe40000011400 */
[----:B------:R-:W-:-:S05]  /*42280*/  IADD3 R4, P4, PT, R0, R3, RZ ;  /* 0x0000000300047210 */ /* 0x000fca0007f9e0ff */
[----:B------:R-:W-:Y:S01]  /*42290*/  IMAD.X R5, R15, 0x1, R2, P4 ;  /* 0x000000010f057824 */ /* 0x000fe200020e0602 */
[----:B------:R-:W-:-:S05]  /*422a0*/  IADD3 R12, P4, PT, R12, R68, RZ ;  /* 0x000000440c0c7210 */ /* 0x000fca0007f9e0ff */
[--C-:B------:R-:W-:Y:S01]  /*422b0*/  IMAD.X R13, R13, 0x1, R69.reuse, P4 ;  /* 0x000000010d0d7824 */ /* 0x100fe200020e0645 */
[----:B------:R-:W-:Y:S02]  /*422c0*/  IADD3 R6, P4, PT, R0, R68, RZ ;  /* 0x0000004400067210 */ /* 0x000fe40007f9e0ff */
[----:B------:R-:W-:Y:S02]  /*422d0*/  PRMT R17, R17, 0x9910, RZ ;  /* 0x0000991011117816 */ /* 0x000fe400000000ff */
[----:B------:R-:W-:Y:S01]  /*422e0*/  SHF.R.S32.HI R0, RZ, 0x1f, R14 ;  /* 0x0000001fff007819 */ /* 0x000fe2000001140e */
[----:B------:R-:W-:Y:S01]  /*422f0*/  IMAD.X R7, R15, 0x1, R69, P4 ;  /* 0x000000010f077824 */ /* 0x000fe200020e0645 */
[----:B------:R-:W-:Y:S01]  /*42300*/  IADD3 R8, P4, PT, R14, R3, RZ ;  /* 0x000000030e087210 */ /* 0x000fe20007f9e0ff */
[----:B------:R-:W-:Y:S01]  /*42310*/  IMAD.MOV.U32 R3, RZ, RZ, R17 ;  /* 0x000000ffff037224 */ /* 0x000fe200078e0011 */
[----:B------:R-:W-:-:S03]  /*42320*/  PRMT R15, R65, 0x9910, RZ ;  /* 0x00009910410f7816 */ /* 0x000fc600000000ff */
[----:B------:R-:W-:Y:S01]  /*42330*/  IMAD.X R9, R0, 0x1, R2, P4 ;  /* 0x0000000100097824 */ /* 0x000fe200020e0602 */
[----:B------:R-:W-:Y:S02]  /*42340*/  IADD3 R68, P4, PT, R14, R68, RZ ;  /* 0x000000440e447210 */ /* 0x000fe40007f9e0ff */
[----:B------:R-:W-:Y:S02]  /*42350*/  SHF.R.S32.HI R3, RZ, 0x8, R3 ;  /* 0x00000008ff037819 */ /* 0x000fe40000011403 */
[----:B------:R-:W-:Y:S01]  /*42360*/  SHF.R.S32.HI R15, RZ, 0x8, R15 ;  /* 0x00000008ff0f7819 */ /* 0x000fe2000001140f */
[----:B------:R-:W-:Y:S02]  /*42370*/  IMAD.X R69, R0, 0x1, R69, P4 ;  /* 0x0000000100457824 */ /* 0x000fe400020e0645 */
[----:B------:R0:W-:Y:S04]  /*42380*/  @P6 STG.E.U8 desc[UR20][R4.64], R3 ;  /* 0x0000000304006986 */ /* 0x0001e8000c101114 */
[----:B------:R0:W-:Y:S01]  /*42390*/  @P3 STG.E.U8 desc[UR20][R6.64], R15 ;  /* 0x0000000f06003986 */ /* 0x0001e2000c101114 */
[----:B--2---:R-:W-:-:S04]  /*423a0*/  F2FP.SATFINITE.E5M2.F32.PACK_AB_MERGE_C R21, R93, R91, RZ ;  /* 0x0000005b5d15723e */ /* 0x004fc800048060ff */
[----:B------:R-:W-:Y:S02]  /*423b0*/  PRMT R17, R21, 0x9910, RZ ;  /* 0x0000991015117816 */ /* 0x000fe400000000ff */
[----:B-----5:R-:W-:-:S04]  /*423c0*/  F2FP.SATFINITE.E5M2.F32.PACK_AB_MERGE_C R67, R67, R66, RZ ;  /* 0x000000424343723e */ /* 0x020fc800048060ff */
[----:B------:R-:W-:Y:S02]  /*423d0*/  PRMT R19, R67, 0x9910, RZ ;  /* 0x0000991043137816 */ /* 0x000fe400000000ff */
[----:B------:R-:W-:Y:S02]  /*423e0*/  SHF.R.S32.HI R17, RZ, 0x8, R17 ;  /* 0x00000008ff117819 */ /* 0x000fe40000011411 */
[----:B------:R-:W-:Y:S01]  /*423f0*/  SHF.R.S32.HI R19, RZ, 0x8, R19 ;  /* 0x00000008ff137819 */ /* 0x000fe20000011413 */
[----:B------:R0:W-:Y:S04]  /*42400*/  @P2 STG.E.U8 desc[UR20][R8.64], R21 ;  /* 0x0000001508002986 */ /* 0x0001e8000c101114 */
[----:B------:R0:W-:Y:S04]  /*42410*/  @P5 STG.E.U8 desc[UR20][R68.64], R67 ;  /* 0x0000004344005986 */ /* 0x0001e8000c101114 */
[----:B------:R0:W-:Y:S04]  /*42420*/  @P0 STG.E.U8 desc[UR20][R10.64], R17 ;  /* 0x000000110a000986 */ /* 0x0001e8000c101114 */
[----:B------:R0:W-:Y:S01]  /*42430*/  @P1 STG.E.U8 desc[UR20][R12.64], R19 ;  /* 0x000000130c001986 */ /* 0x0001e2000c101114 */
[----:B------:R-:W-:Y:S06]  /*42440*/  BAR.SYNC.DEFER_BLOCKING 0x0 ;  /* 0x0000000000007b1d */ /* 0x000fec0000010000 */
[----:B------:R-:W-:Y:S05]  /*42450*/  BRA.U UP0, `(.L_x_13) ;  /* 0x0000000100a07547 */ /* 0x000fea000b800000 */
[----:B------:R-:W1:Y:S01]  /*42460*/  S2UR UR5, SR_CgaCtaId ;  /* 0x00000000000579c3 */ /* 0x000e620000008800 */
[----:B------:R-:W-:Y:S01]  /*42470*/  NOP ;  /* 0x0000000000007918 */ /* 0x000fe20000000000 */
[----:B------:R-:W-:Y:S01]  /*42480*/  UMOV UR4, 0x50 ;  /* 0x0000005000047882 */ /* 0x000fe20000000000 */
[----:B------:R-:W-:Y:S02]  /*42490*/  IMAD.U32 R0, RZ, RZ, UR8 ;  /* 0x00000008ff007e24 */ /* 0x000fe4000f8e00ff */
[----:B0-----:R-:W-:Y:S02]  /*424a0*/  IMAD.MOV.U32 R3, RZ, RZ, 0xff ;  /* 0x000000ffff037424 */ /* 0x001fe400078e00ff */
[----:B------:R-:W-:Y:S01]  /*424b0*/  IMAD.MOV.U32 R7, RZ, RZ, 0x1 ;  /* 0x00000001ff077424 */ /* 0x000fe200078e00ff */
[----:B------:R-:W-:-:S04]  /*424c0*/  LOP3.LUT R0, R0, 0xffff, RZ, 0xc0, !PT ;  /* 0x0000ffff00007812 */ /* 0x000fc800078ec0ff */
[----:B------:R-:W-:-:S05]  /*424d0*/  SHF.R.U32.HI R0, RZ, 0x5, R0 ;  /* 0x00000005ff007819 */ /* 0x000fca0000011600 */
[----:B------:R-:W-:Y:S01]  /*424e0*/  VIADD R2, R0, 0x10 ;  /* 0x0000001000027836 */ /* 0x000fe20000000000 */
[----:B------:R-:W-:Y:S01]  /*424f0*/  SHF.L.U32 R0, R3, R0, RZ ;  /* 0x0000000003007219 */ /* 0x000fe200000006ff */
[----:B-1----:R-:W-:-:S03]  /*42500*/  ULEA UR6, UR5, UR4, 0x18 ;  /* 0x0000000405067291 */ /* 0x002fc6000f8ec0ff */
[----:B------:R-:W-:-:S04]  /*42510*/  SHF.L.U32 R3, R7, R2, RZ ;  /* 0x0000000207037219 */ /* 0x000fc800000006ff */
[----:B------:R-:W-:Y:S02]  /*42520*/  LOP3.LUT R0, R3, R0, RZ, 0xfc, !PT ;  /* 0x0000000003007212 */ /* 0x000fe400078efcff */
[----:B------:R-:W0:Y:S02]  /*42530*/  LDS R5, [UR6] ;  /* 0x00000006ff057984 */ /* 0x000e240008000800 */
[C---:B------:R-:W-:Y:S02]  /*42540*/  LOP3.LUT R2, R0.reuse, 0xffff, RZ, 0xc0, !PT ;  /* 0x0000ffff00027812 */ /* 0x040fe400078ec0ff */
[----:B0-----:R-:W-:-:S04]  /*42550*/  LOP3.LUT R3, R0, 0xffff, R5, 0x80, !PT ;  /* 0x0000ffff00037812 */ /* 0x001fc800078e8005 */
[----:B------:R-:W-:-:S13]  /*42560*/  ISETP.NE.AND P0, PT, R3, R2, PT ;  /* 0x000000020300720c */ /* 0x000fda0003f05270 */
[----:B------:R-:W-:Y:S05]  /*42570*/  @P0 BRA `(.L_x_14) ;  /* 0x0000000000500947 */ /* 0x000fea0003800000 */
[----:B------:R-:W-:Y:S02]  /*42580*/  SHF.R.U32.HI R5, RZ, 0x10, R5 ;  /* 0x00000010ff057819 */ /* 0x000fe40000011605 */
[----:B------:R-:W-:-:S04]  /*42590*/  SHF.R.U32.HI R2, RZ, 0x10, R0 ;  /* 0x00000010ff027819 */ /* 0x000fc80000011600 */
[----:B------:R-:W-:-:S04]  /*425a0*/  LOP3.LUT R5, R5, R2, RZ, 0xc0, !PT ;  /* 0x0000000205057212 */ /* 0x000fc800078ec0ff */
[----:B------:R-:W-:-:S13]  /*425b0*/  ISETP.NE.AND P0, PT, R5, R2, PT ;  /* 0x000000020500720c */ /* 0x000fda0003f05270 */
[----:B------:R-:W-:Y:S05]  /*425c0*/  @P0 BRA `(.L_x_15) ;  /* 0x0000000000300947 */ /* 0x000fea0003800000 */
[----:B------:R-:W-:Y:S01]  /*425d0*/  R2UR UR4, R0 ;  /* 0x00000000000472ca */ /* 0x000fe200000e0000 */
[----:B------:R-:W-:Y:S01]  /*425e0*/  VOTEU.ANY UR5, UPT, PT ;  /* 0x0000000000057886 */ /* 0x000fe200038e0100 */
[----:B------:R-:W0:Y:S01]  /*425f0*/  S2R R0, SR_LANEID ;  /* 0x0000000000007919 */ /* 0x000e220000000000 */
[----:B------:R-:W-:-:S10]  /*42600*/  UFLO.U32 UR5, UR5 ;  /* 0x00000005000572bd */ /* 0x000fd400080e0000 */
[----:B------:R-:W-:-:S06]  /*42610*/  ULOP3.LUT UR4, URZ, UR4, URZ, 0x33, !UPT ;  /* 0x00000004ff047292 */ /* 0x000fcc000f8e33ff */
[----:B------:R-:W-:-:S04]  /*42620*/  IMAD.U32 R2, RZ, RZ, UR4 ;  /* 0x00000004ff027e24 */ /* 0x000fc8000f8e00ff */
[----:B------:R-:W1:Y:S02]  /*42630*/  REDUX UR7, R2 ;  /* 0x00000000020773c4 */ /* 0x000e640000000000 */
[----:B------:R2:W-:Y:S01]  /*42640*/  UTCATOMSWS.AND URZ, UR4 ;  /* 0x0000000400ff79e3 */ /* 0x0005e20008000000 */
[----:B0-----:R-:W-:Y:S01]  /*42650*/  ISETP.EQ.U32.AND P0, PT, R0, UR5, PT ;  /* 0x0000000500007c0c */ /* 0x001fe2000bf02070 */
[----:B-1----:R-:W-:-:S12]  /*42660*/  IMAD.U32 R0, RZ, RZ, UR7 ;  /* 0x00000007ff007e24 */ /* 0x002fd8000f8e00ff */
[----:B------:R2:W-:Y:S01]  /*42670*/  @P0 ATOMS.AND RZ, [UR6], R0 ;  /* 0x00000000ffff098c */ /* 0x0005e2000a800006 */
[----:B------:R-:W-:Y:S05]  /*42680*/  BRA `(.L_x_13) ;  /* 0x0000000000147947 */ /* 0x000fea0003800000 */
.L_x_15:
[----:B------:R-:W-:-:S07]  /*42690*/  MOV R2, 0x426b0 ;  /* 0x000426b000027802 */ /* 0x000fce0000000f00 */
[----:B------:R-:W-:Y:S05]  /*426a0*/  CALL.REL.NOINC `($__internal_0_$__cuda_sm10x_tcgen05_guardrail_trap_col_being_dealloced_not_returned_by_alloc) ;  /* 0x00000000002c7944 */ /* 0x000fea0003c00000 */
[----:B------:R-:W-:Y:S05]  /*426b0*/  BRA `(.L_x_13) ;  /* 0x0000000000087947 */ /* 0x000fea0003800000 */
.L_x_14:
[----:B------:R-:W-:-:S07]  /*426c0*/  MOV R2, 0x426e0 ;  /* 0x000426e000027802 */ /* 0x000fce0000000f00 */
[----:B------:R-:W-:Y:S05]  /*426d0*/  CALL.REL.NOINC `($__internal_2_$__cuda_sm10x_tcgen05_guardrail_trap_unallocated_columns_being_dealloced) ;  /* 0x0000000000387944 */ /* 0x000fea0003c00000 */
.L_x_13:
[----:B------:R-:W-:Y:S01]  /*426e0*/  NOP ;  /* 0x0000000000007918 */ /* 0x000fe20000000000 */
[----:B--2---:R-:W-:Y:S05]  /*426f0*/  EXIT ;  /* 0x000000000000794d */ /* 0x004fea0003800000 */
.L_x_8:
[----:B------:R-:W0:Y:S02]  /*42700*/  SYNCS.PHASECHK.TRANS64.TRYWAIT P3, [UR11], R10 ;  /* 0x0000000aff0075a7 */ /* 0x000e24000806110b */
[----:B0-----:R-:W-:Y:S05]  /*42710*/  @!P3 BRA `(.L_x_8) ;  /* 0xfffffffc00f8b947 */ /* 0x001fea000383ffff */
[----:B------:R-:W-:Y:S05]  /*42720*/  BRA `(.L_x_16) ;  /* 0xfffffe60002c7947 */ /* 0x000fea000383ffff */
.L_x_12:
[----:B------:R-:W0:Y:S02]  /*42730*/  SYNCS.PHASECHK.TRANS64.TRYWAIT P6, [UR11], R7 ;  /* 0x00000007ff0075a7 */ /* 0x000e2400080c110b */
[----:B0-----:R-:W-:Y:S05]  /*42740*/  @!P6 BRA `(.L_x_12) ;  /* 0xfffffffc00f8e947 */ /* 0x001fea000383ffff */
[----:B------:R-:W-:Y:S05]  /*42750*/  BRA `(.L_x_11) ;  /* 0xffffff4800dc7947 */ /* 0x000fea000383ffff */
        .weak           $__internal_0_$__cuda_sm10x_tcgen05_guardrail_trap_col_being_dealloced_not_returned_by_alloc
        .type           $__internal_0_$__cuda_sm10x_tcgen05_guardrail_trap_col_being_dealloced_not_returned_by_alloc,@function
        .size           $__internal_0_$__cuda_sm10x_tcgen05_guardrail_trap_col_being_dealloced_not_returned_by_alloc,($__internal_1_$__cuda_sm10x_tcgen05_guardrail_trap_phase_invalid_during_alloc - $__internal_0_$__cuda_sm10x_tcgen05_guardrail_trap_col_being_dealloced_not_returned_by_alloc)
$__internal_0_$__cuda_sm10x_tcgen05_guardrail_trap_col_being_dealloced_not_returned_by_alloc:
[----:B------:R-:W-:Y:S05]  /*42760*/  BPT.TRAP 0x1 ;  /* 0x000000040000795c */ /* 0x000fea0000300000 */
[----:B------:R-:W-:-:S04]  /*42770*/  IMAD.MOV.U32 R3, RZ, RZ, 0x0 ;  /* 0x00000000ff037424 */ /* 0x000fc800078e00ff */
[----:B------:R-:W-:Y:S05]  /*42780*/  RET.REL.NODEC R2 `(matmul_kernel) ;  /* 0xfffffbd8021c7950 */ /* 0x000fea0003c3ffff */
        .weak           $__internal_1_$__cuda_sm10x_tcgen05_guardrail_trap_phase_invalid_during_alloc
        .type           $__internal_1_$__cuda_sm10x_tcgen05_guardrail_trap_phase_invalid_during_alloc,@function
        .size           $__internal_1_$__cuda_sm10x_tcgen05_guardrail_trap_phase_invalid_during_alloc,($__internal_2_$__cuda_sm10x_tcgen05_guardrail_trap_unallocated_columns_being_dealloced - $__internal_1_$__cuda_sm10x_tcgen05_guardrail_trap_phase_invalid_during_alloc)
$__internal_1_$__cuda_sm10x_tcgen05_guardrail_trap_phase_invalid_during_alloc:
[----:B------:R-:W-:Y:S05]  /*42790*/  BPT.TRAP 0x1 ;  /* 0x000000040000795c */ /* 0x000fea0000300000 */
[----:B------:R-:W-:-:S04]  /*427a0*/  IMAD.MOV.U32 R3, RZ, RZ, 0x0 ;  /* 0x00000000ff037424 */ /* 0x000fc800078e00ff */
[----:B------:R-:W-:Y:S05]  /*427b0*/  RET.REL.NODEC R2 `(matmul_kernel) ;  /* 0xfffffbd802107950 */ /* 0x000fea0003c3ffff */
        .weak           $__internal_2_$__cuda_sm10x_tcgen05_guardrail_trap_unallocated_columns_being_dealloced
        .type           $__internal_2_$__cuda_sm10x_tcgen05_guardrail_trap_unallocated_columns_being_dealloced,@function
        .size           $__internal_2_$__cuda_sm10x_tcgen05_guardrail_trap_unallocated_columns_being_dealloced,(.L_x_20 - $__internal_2_$__cuda_sm10x_tcgen05_guardrail_trap_unallocated_columns_being_dealloced)
$__internal_2_$__cuda_sm10x_tcgen05_guardrail_trap_unallocated_columns_being_dealloced:
[----:B------:R-:W-:Y:S05]  /*427c0*/  BPT.TRAP 0x1 ;  /* 0x000000040000795c */ /* 0x000fea0000300000 */
[----:B------:R-:W-:-:S04]  /*427d0*/  IMAD.MOV.U32 R3, RZ, RZ, 0x0 ;  /* 0x00000000ff037424 */ /* 0x000fc800078e00ff */
[----:B------:R-:W-:Y:S05]  /*427e0*/  RET.REL.NODEC R2 `(matmul_kernel) ;  /* 0xfffffbd802047950 */ /* 0x000fea0003c3ffff */
.L_x_17:
[----:B------:R-:W-:-:S00]  /*427f0*/  BRA `(.L_x_17) ;  /* 0xfffffffc00fc7947 */ /* 0x000fc0000383ffff */
[----:B------:R-:W-:-:S00]  /*42800*/  NOP ;  /* 0x0000000000007918 */ /* 0x000fc00000000000 */
[----:B------:R-:W-:-:S00]  /*42810*/  NOP ;  /* 0x0000000000007918 */ /* 0x000fc00000000000 */
[----:B------:R-:W-:-:S00]  /*42820*/  NOP ;  /* 0x0000000000007918 */ /* 0x000fc00000000000 */
[----:B------:R-:W-:-:S00]  /*42830*/  NOP ;  /* 0x0000000000007918 */ /* 0x000fc00000000000 */
[----:B------:R-:W-:-:S00]  /*42840*/  NOP ;  /* 0x0000000000007918 */ /* 0x000fc00000000000 */
[----:B------:R-:W-:-:S00]  /*42850*/  NOP ;  /* 0x0000000000007918 */ /* 0x000fc00000000000 */
[----:B------:R-:W-:-:S00]  /*42860*/  NOP ;  /* 0x0000000000007918 */ /* 0x000fc00000000000 */
[----:B------:R-:W-:-:S00]  /*42870*/  NOP ;  /* 0x0000000000007918 */ /* 0x000fc00000000000 */
.L_x_20:


//--------------------- .nv.shared.matmul_kernel  --------------------------
	.section	.nv.shared.matmul_kernel,"aw",@nobits
	.sectionflags	@""
	.align	16
	.zero		1024


//--------------------- .nv.shared.reserved.0     --------------------------
	.section	.nv.shared.reserved.0,"aw",@nobits
	.align	8
	.weak		__nv_reservedSMEM_offset_0_alias
	.size		__nv_reservedSMEM_offset_0_alias, 0, 64
	.other		__nv_reservedSMEM_offset_0_alias,@"STO_CUDA_RESERVED_SHARED STV_DEFAULT"
__nv_reservedSMEM_offset_0_alias:
	.zero		0
.nv.shared.reserved.0:
	.zero		64
	.weak		__nv_reservedSMEM_allocation_phase
	.type		__nv_reservedSMEM_allocation_phase,@object
	.size		__nv_reservedSMEM_allocation_phase,(.L_0 - __nv_reservedSMEM_allocation_phase)
__nv_reservedSMEM_allocation_phase:
	.zero		1
.L_0:
	.zero		7
	.weak		__nv_reservedSMEM_devtool_atexit_pc
	.type		__nv_reservedSMEM_devtool_atexit_pc,@object
	.size		__nv_reservedSMEM_devtool_atexit_pc,(__nv_reservedSMEM_allocation_mask - __nv_reservedSMEM_devtool_atexit_pc)
__nv_reservedSMEM_devtool_atexit_pc:
	.zero		8
	.weak		__nv_reservedSMEM_allocation_mask
	.type		__nv_reservedSMEM_allocation_mask,@object
	.size		__nv_reservedSMEM_allocation_mask,(.L_2 - __nv_reservedSMEM_allocation_mask)
__nv_reservedSMEM_allocation_mask:
	.zero		4
.L_2:


//--------------------- .nv.constant0.matmul_kernel --------------------------
	.section	.nv.constant0.matmul_kernel,"a",@progbits
	.sectionflags	@""
	.align	4
.nv.constant0.matmul_kernel:
	.zero		976


//--------------------- SYMBOLS --------------------------

	.type		.nv.reservedSmem.offset0,@object
	.size		.nv.reservedSmem.offset0,0x4
	.type		.nv.reservedSmem.cap,@object
	.size		.nv.reservedSmem.cap,0x4
